//
// Generated by NVIDIA NVVM Compiler
//
// Compiler Build ID: CL-36424714
// Cuda compilation tools, release 13.0, V13.0.88
// Based on NVVM 20.0.0
//

.version 9.0
.target sm_100
.address_size 64

	// .globl	_Z10sortOutputPiPfS0_S_S0_S0_ji
// _ZZN3cub18CUB_300001_SM_10006detail10radix_sort31DeviceRadixSortSingleTileKernelINS1_5radix10policy_hubIfijE10Policy1000ELNS0_9SortOrderE1EfijNS1_21identity_decomposer_tEEEvPKT1_PSA_PKT2_PSE_T3_iiT4_E12temp_storage has been demoted
// _ZZN3cub18CUB_300001_SM_10006detail10radix_sort30DeviceRadixSortHistogramKernelINS1_5radix10policy_hubIfijE10Policy1000ELNS0_9SortOrderE1EfjNS1_21identity_decomposer_tEEEvPT2_PKT1_SA_iiT3_E12temp_storage has been demoted
// _ZZN3cub18CUB_300001_SM_10006detail10radix_sort33DeviceRadixSortExclusiveSumKernelINS1_5radix10policy_hubIfijE10Policy1000EjEEvPT0_E12temp_storage has been demoted
// _ZZN3cub18CUB_300001_SM_10006detail10radix_sort29DeviceRadixSortOnesweepKernelINS1_5radix10policy_hubIfijE10Policy1000ELNS0_9SortOrderE1EfijiiNS1_21identity_decomposer_tEEEvPT5_SB_PT3_PKSC_PT1_PKSG_PT2_PKSK_T4_iiT6_E1s has been demoted
.global .align 1 .b8 _ZN34_INTERNAL_d58b1356_4_k_cu_56a59fc54cuda3std3__45__cpo5beginE[1];
.global .align 1 .b8 _ZN34_INTERNAL_d58b1356_4_k_cu_56a59fc54cuda3std3__45__cpo3endE[1];
.global .align 1 .b8 _ZN34_INTERNAL_d58b1356_4_k_cu_56a59fc54cuda3std3__45__cpo6cbeginE[1];
.global .align 1 .b8 _ZN34_INTERNAL_d58b1356_4_k_cu_56a59fc54cuda3std3__45__cpo4cendE[1];
.global .align 1 .b8 _ZN34_INTERNAL_d58b1356_4_k_cu_56a59fc54cuda3std3__45__cpo6rbeginE[1];
.global .align 1 .b8 _ZN34_INTERNAL_d58b1356_4_k_cu_56a59fc54cuda3std3__45__cpo4rendE[1];
.global .align 1 .b8 _ZN34_INTERNAL_d58b1356_4_k_cu_56a59fc54cuda3std3__45__cpo7crbeginE[1];
.global .align 1 .b8 _ZN34_INTERNAL_d58b1356_4_k_cu_56a59fc54cuda3std3__45__cpo5crendE[1];
.global .align 1 .b8 _ZN34_INTERNAL_d58b1356_4_k_cu_56a59fc54cuda3std3__436_GLOBAL__N__d58b1356_4_k_cu_56a59fc56ignoreE[1];
.global .align 1 .b8 _ZN34_INTERNAL_d58b1356_4_k_cu_56a59fc54cuda3std3__419piecewise_constructE[1];
.global .align 1 .b8 _ZN34_INTERNAL_d58b1356_4_k_cu_56a59fc54cuda3std3__48in_placeE[1];
.global .align 1 .b8 _ZN34_INTERNAL_d58b1356_4_k_cu_56a59fc54cuda3std3__420unreachable_sentinelE[1];
.global .align 1 .b8 _ZN34_INTERNAL_d58b1356_4_k_cu_56a59fc54cuda3std3__47nulloptE[1];
.global .align 1 .b8 _ZN34_INTERNAL_d58b1356_4_k_cu_56a59fc54cuda3std6ranges3__45__cpo4swapE[1];
.global .align 1 .b8 _ZN34_INTERNAL_d58b1356_4_k_cu_56a59fc54cuda3std6ranges3__45__cpo9iter_moveE[1];
.global .align 1 .b8 _ZN34_INTERNAL_d58b1356_4_k_cu_56a59fc54cuda3std6ranges3__45__cpo5beginE[1];
.global .align 1 .b8 _ZN34_INTERNAL_d58b1356_4_k_cu_56a59fc54cuda3std6ranges3__45__cpo3endE[1];
.global .align 1 .b8 _ZN34_INTERNAL_d58b1356_4_k_cu_56a59fc54cuda3std6ranges3__45__cpo6cbeginE[1];
.global .align 1 .b8 _ZN34_INTERNAL_d58b1356_4_k_cu_56a59fc54cuda3std6ranges3__45__cpo4cendE[1];
.global .align 1 .b8 _ZN34_INTERNAL_d58b1356_4_k_cu_56a59fc54cuda3std6ranges3__45__cpo7advanceE[1];
.global .align 1 .b8 _ZN34_INTERNAL_d58b1356_4_k_cu_56a59fc54cuda3std6ranges3__45__cpo9iter_swapE[1];
.global .align 1 .b8 _ZN34_INTERNAL_d58b1356_4_k_cu_56a59fc54cuda3std6ranges3__45__cpo4nextE[1];
.global .align 1 .b8 _ZN34_INTERNAL_d58b1356_4_k_cu_56a59fc54cuda3std6ranges3__45__cpo4prevE[1];
.global .align 1 .b8 _ZN34_INTERNAL_d58b1356_4_k_cu_56a59fc54cuda3std6ranges3__45__cpo4dataE[1];
.global .align 1 .b8 _ZN34_INTERNAL_d58b1356_4_k_cu_56a59fc54cuda3std6ranges3__45__cpo5cdataE[1];
.global .align 1 .b8 _ZN34_INTERNAL_d58b1356_4_k_cu_56a59fc54cuda3std6ranges3__45__cpo4sizeE[1];
.global .align 1 .b8 _ZN34_INTERNAL_d58b1356_4_k_cu_56a59fc54cuda3std6ranges3__45__cpo5ssizeE[1];
.global .align 1 .b8 _ZN34_INTERNAL_d58b1356_4_k_cu_56a59fc54cuda3std6ranges3__45__cpo8distanceE[1];
.global .align 1 .b8 _ZN34_INTERNAL_d58b1356_4_k_cu_56a59fc56thrust24THRUST_300001_SM_1000_NS6system6detail10sequential3seqE[1];

.visible .entry _Z10sortOutputPiPfS0_S_S0_S0_ji(
	.param .u64 .ptr .align 1 _Z10sortOutputPiPfS0_S_S0_S0_ji_param_0,
	.param .u64 .ptr .align 1 _Z10sortOutputPiPfS0_S_S0_S0_ji_param_1,
	.param .u64 .ptr .align 1 _Z10sortOutputPiPfS0_S_S0_S0_ji_param_2,
	.param .u64 .ptr .align 1 _Z10sortOutputPiPfS0_S_S0_S0_ji_param_3,
	.param .u64 .ptr .align 1 _Z10sortOutputPiPfS0_S_S0_S0_ji_param_4,
	.param .u64 .ptr .align 1 _Z10sortOutputPiPfS0_S_S0_S0_ji_param_5,
	.param .u32 _Z10sortOutputPiPfS0_S_S0_S0_ji_param_6,
	.param .u32 _Z10sortOutputPiPfS0_S_S0_S0_ji_param_7
)
{
	.reg .pred 	%p<2>;
	.reg .b32 	%r<12>;
	.reg .b32 	%f<7>;
	.reg .b64 	%rd<24>;

	ld.param.u64 	%rd1, [_Z10sortOutputPiPfS0_S_S0_S0_ji_param_0];
	ld.param.u64 	%rd2, [_Z10sortOutputPiPfS0_S_S0_S0_ji_param_1];
	ld.param.u64 	%rd3, [_Z10sortOutputPiPfS0_S_S0_S0_ji_param_2];
	ld.param.u64 	%rd4, [_Z10sortOutputPiPfS0_S_S0_S0_ji_param_3];
	ld.param.u64 	%rd5, [_Z10sortOutputPiPfS0_S_S0_S0_ji_param_4];
	ld.param.u64 	%rd6, [_Z10sortOutputPiPfS0_S_S0_S0_ji_param_5];
	ld.param.u32 	%r2, [_Z10sortOutputPiPfS0_S_S0_S0_ji_param_6];
	ld.param.u32 	%r3, [_Z10sortOutputPiPfS0_S_S0_S0_ji_param_7];
	mov.u32 	%r4, %ctaid.x;
	mov.u32 	%r5, %ntid.x;
	mov.u32 	%r6, %tid.x;
	mad.lo.s32 	%r1, %r4, %r5, %r6;
	setp.ge.u32 	%p1, %r1, %r3;
	@%p1 bra 	$L__BB0_2;
	cvta.to.global.u64 	%rd7, %rd1;
	cvta.to.global.u64 	%rd8, %rd4;
	cvta.to.global.u64 	%rd9, %rd3;
	cvta.to.global.u64 	%rd10, %rd5;
	cvta.to.global.u64 	%rd11, %rd2;
	cvta.to.global.u64 	%rd12, %rd6;
	mul.wide.u32 	%rd13, %r1, 4;
	add.s64 	%rd14, %rd7, %rd13;
	ld.global.u32 	%r7, [%rd14];
	mul.wide.s32 	%rd15, %r7, 4;
	add.s64 	%rd16, %rd8, %rd15;
	ld.global.u32 	%r8, [%rd16];
	shl.b32 	%r9, %r7, 2;
	mul.wide.s32 	%rd17, %r9, 4;
	add.s64 	%rd18, %rd9, %rd17;
	ld.global.f32 	%f1, [%rd18];
	shl.b32 	%r10, %r1, 2;
	mul.wide.u32 	%rd19, %r10, 4;
	add.s64 	%rd20, %rd10, %rd19;
	st.global.f32 	[%rd20], %f1;
	ld.global.f32 	%f2, [%rd18+4];
	st.global.f32 	[%rd20+4], %f2;
	ld.global.f32 	%f3, [%rd18+8];
	st.global.f32 	[%rd20+8], %f3;
	ld.global.f32 	%f4, [%rd18+12];
	st.global.f32 	[%rd20+12], %f4;
	add.s64 	%rd21, %rd11, %rd13;
	ld.global.f32 	%f5, [%rd21];
	add.f32 	%f6, %f5, 0fBF800000;
	mad.lo.s32 	%r11, %r2, %r1, %r8;
	mul.wide.u32 	%rd22, %r11, 4;
	add.s64 	%rd23, %rd12, %rd22;
	st.global.f32 	[%rd23], %f6;
$L__BB0_2:
	ret;

}
	// .globl	_ZN3cub18CUB_300001_SM_10006detail11EmptyKernelIvEEvv
.visible .entry _ZN3cub18CUB_300001_SM_10006detail11EmptyKernelIvEEvv()
{


	ret;

}
	// .globl	_ZN3cub18CUB_300001_SM_10006detail10radix_sort31DeviceRadixSortSingleTileKernelINS1_5radix10policy_hubIfijE10Policy1000ELNS0_9SortOrderE1EfijNS1_21identity_decomposer_tEEEvPKT1_PSA_PKT2_PSE_T3_iiT4_
.visible .entry _ZN3cub18CUB_300001_SM_10006detail10radix_sort31DeviceRadixSortSingleTileKernelINS1_5radix10policy_hubIfijE10Policy1000ELNS0_9SortOrderE1EfijNS1_21identity_decomposer_tEEEvPKT1_PSA_PKT2_PSE_T3_iiT4_(
	.param .u64 .ptr .align 1 _ZN3cub18CUB_300001_SM_10006detail10radix_sort31DeviceRadixSortSingleTileKernelINS1_5radix10policy_hubIfijE10Policy1000ELNS0_9SortOrderE1EfijNS1_21identity_decomposer_tEEEvPKT1_PSA_PKT2_PSE_T3_iiT4__param_0,
	.param .u64 .ptr .align 1 _ZN3cub18CUB_300001_SM_10006detail10radix_sort31DeviceRadixSortSingleTileKernelINS1_5radix10policy_hubIfijE10Policy1000ELNS0_9SortOrderE1EfijNS1_21identity_decomposer_tEEEvPKT1_PSA_PKT2_PSE_T3_iiT4__param_1,
	.param .u64 .ptr .align 1 _ZN3cub18CUB_300001_SM_10006detail10radix_sort31DeviceRadixSortSingleTileKernelINS1_5radix10policy_hubIfijE10Policy1000ELNS0_9SortOrderE1EfijNS1_21identity_decomposer_tEEEvPKT1_PSA_PKT2_PSE_T3_iiT4__param_2,
	.param .u64 .ptr .align 1 _ZN3cub18CUB_300001_SM_10006detail10radix_sort31DeviceRadixSortSingleTileKernelINS1_5radix10policy_hubIfijE10Policy1000ELNS0_9SortOrderE1EfijNS1_21identity_decomposer_tEEEvPKT1_PSA_PKT2_PSE_T3_iiT4__param_3,
	.param .u32 _ZN3cub18CUB_300001_SM_10006detail10radix_sort31DeviceRadixSortSingleTileKernelINS1_5radix10policy_hubIfijE10Policy1000ELNS0_9SortOrderE1EfijNS1_21identity_decomposer_tEEEvPKT1_PSA_PKT2_PSE_T3_iiT4__param_4,
	.param .u32 _ZN3cub18CUB_300001_SM_10006detail10radix_sort31DeviceRadixSortSingleTileKernelINS1_5radix10policy_hubIfijE10Policy1000ELNS0_9SortOrderE1EfijNS1_21identity_decomposer_tEEEvPKT1_PSA_PKT2_PSE_T3_iiT4__param_5,
	.param .u32 _ZN3cub18CUB_300001_SM_10006detail10radix_sort31DeviceRadixSortSingleTileKernelINS1_5radix10policy_hubIfijE10Policy1000ELNS0_9SortOrderE1EfijNS1_21identity_decomposer_tEEEvPKT1_PSA_PKT2_PSE_T3_iiT4__param_6,
	.param .align 1 .b8 _ZN3cub18CUB_300001_SM_10006detail10radix_sort31DeviceRadixSortSingleTileKernelINS1_5radix10policy_hubIfijE10Policy1000ELNS0_9SortOrderE1EfijNS1_21identity_decomposer_tEEEvPKT1_PSA_PKT2_PSE_T3_iiT4__param_7[1]
)
.maxntid 256
.minnctapersm 1
{
	.reg .pred 	%p<129>;
	.reg .b16 	%rs<39>;
	.reg .b32 	%r<954>;
	.reg .b64 	%rd<16>;
	// demoted variable
	.shared .align 16 .b8 _ZZN3cub18CUB_300001_SM_10006detail10radix_sort31DeviceRadixSortSingleTileKernelINS1_5radix10policy_hubIfijE10Policy1000ELNS0_9SortOrderE1EfijNS1_21identity_decomposer_tEEEvPKT1_PSA_PKT2_PSE_T3_iiT4_E12temp_storage[33856];
	ld.param.u64 	%rd8, [_ZN3cub18CUB_300001_SM_10006detail10radix_sort31DeviceRadixSortSingleTileKernelINS1_5radix10policy_hubIfijE10Policy1000ELNS0_9SortOrderE1EfijNS1_21identity_decomposer_tEEEvPKT1_PSA_PKT2_PSE_T3_iiT4__param_0];
	ld.param.u64 	%rd5, [_ZN3cub18CUB_300001_SM_10006detail10radix_sort31DeviceRadixSortSingleTileKernelINS1_5radix10policy_hubIfijE10Policy1000ELNS0_9SortOrderE1EfijNS1_21identity_decomposer_tEEEvPKT1_PSA_PKT2_PSE_T3_iiT4__param_1];
	ld.param.u64 	%rd6, [_ZN3cub18CUB_300001_SM_10006detail10radix_sort31DeviceRadixSortSingleTileKernelINS1_5radix10policy_hubIfijE10Policy1000ELNS0_9SortOrderE1EfijNS1_21identity_decomposer_tEEEvPKT1_PSA_PKT2_PSE_T3_iiT4__param_2];
	ld.param.u64 	%rd7, [_ZN3cub18CUB_300001_SM_10006detail10radix_sort31DeviceRadixSortSingleTileKernelINS1_5radix10policy_hubIfijE10Policy1000ELNS0_9SortOrderE1EfijNS1_21identity_decomposer_tEEEvPKT1_PSA_PKT2_PSE_T3_iiT4__param_3];
	ld.param.u32 	%r321, [_ZN3cub18CUB_300001_SM_10006detail10radix_sort31DeviceRadixSortSingleTileKernelINS1_5radix10policy_hubIfijE10Policy1000ELNS0_9SortOrderE1EfijNS1_21identity_decomposer_tEEEvPKT1_PSA_PKT2_PSE_T3_iiT4__param_4];
	ld.param.u32 	%r322, [_ZN3cub18CUB_300001_SM_10006detail10radix_sort31DeviceRadixSortSingleTileKernelINS1_5radix10policy_hubIfijE10Policy1000ELNS0_9SortOrderE1EfijNS1_21identity_decomposer_tEEEvPKT1_PSA_PKT2_PSE_T3_iiT4__param_5];
	ld.param.u32 	%r323, [_ZN3cub18CUB_300001_SM_10006detail10radix_sort31DeviceRadixSortSingleTileKernelINS1_5radix10policy_hubIfijE10Policy1000ELNS0_9SortOrderE1EfijNS1_21identity_decomposer_tEEEvPKT1_PSA_PKT2_PSE_T3_iiT4__param_6];
	cvta.to.global.u64 	%rd9, %rd8;
	mov.u32 	%r1, %tid.x;
	mul.lo.s32 	%r2, %r1, 19;
	setp.ge.s32 	%p1, %r2, %r321;
	mul.wide.u32 	%rd10, %r2, 4;
	add.s64 	%rd1, %rd9, %rd10;
	mov.b32 	%r874, -1;
	@%p1 bra 	$L__BB2_2;
	ld.global.u32 	%r874, [%rd1];
$L__BB2_2:
	add.s32 	%r5, %r2, 1;
	setp.ge.s32 	%p2, %r5, %r321;
	mov.b32 	%r875, -1;
	@%p2 bra 	$L__BB2_4;
	ld.global.u32 	%r875, [%rd1+4];
$L__BB2_4:
	add.s32 	%r8, %r2, 2;
	setp.ge.s32 	%p3, %r8, %r321;
	mov.b32 	%r876, -1;
	@%p3 bra 	$L__BB2_6;
	ld.global.u32 	%r876, [%rd1+8];
$L__BB2_6:
	add.s32 	%r11, %r2, 3;
	setp.ge.s32 	%p4, %r11, %r321;
	mov.b32 	%r877, -1;
	@%p4 bra 	$L__BB2_8;
	ld.global.u32 	%r877, [%rd1+12];
$L__BB2_8:
	add.s32 	%r14, %r2, 4;
	setp.ge.s32 	%p5, %r14, %r321;
	mov.b32 	%r878, -1;
	@%p5 bra 	$L__BB2_10;
	ld.global.u32 	%r878, [%rd1+16];
$L__BB2_10:
	add.s32 	%r17, %r2, 5;
	setp.ge.s32 	%p6, %r17, %r321;
	mov.b32 	%r879, -1;
	@%p6 bra 	$L__BB2_12;
	ld.global.u32 	%r879, [%rd1+20];
$L__BB2_12:
	add.s32 	%r20, %r2, 6;
	setp.ge.s32 	%p7, %r20, %r321;
	mov.b32 	%r880, -1;
	@%p7 bra 	$L__BB2_14;
	ld.global.u32 	%r880, [%rd1+24];
$L__BB2_14:
	add.s32 	%r23, %r2, 7;
	setp.ge.s32 	%p8, %r23, %r321;
	mov.b32 	%r881, -1;
	@%p8 bra 	$L__BB2_16;
	ld.global.u32 	%r881, [%rd1+28];
$L__BB2_16:
	add.s32 	%r26, %r2, 8;
	setp.ge.s32 	%p9, %r26, %r321;
	mov.b32 	%r882, -1;
	@%p9 bra 	$L__BB2_18;
	ld.global.u32 	%r882, [%rd1+32];
$L__BB2_18:
	add.s32 	%r29, %r2, 9;
	setp.ge.s32 	%p10, %r29, %r321;
	mov.b32 	%r883, -1;
	@%p10 bra 	$L__BB2_20;
	ld.global.u32 	%r883, [%rd1+36];
$L__BB2_20:
	add.s32 	%r32, %r2, 10;
	setp.ge.s32 	%p11, %r32, %r321;
	mov.b32 	%r884, -1;
	@%p11 bra 	$L__BB2_22;
	ld.global.u32 	%r884, [%rd1+40];
$L__BB2_22:
	add.s32 	%r35, %r2, 11;
	setp.ge.s32 	%p12, %r35, %r321;
	mov.b32 	%r885, -1;
	@%p12 bra 	$L__BB2_24;
	ld.global.u32 	%r885, [%rd1+44];
$L__BB2_24:
	add.s32 	%r38, %r2, 12;
	setp.ge.s32 	%p13, %r38, %r321;
	mov.b32 	%r886, -1;
	@%p13 bra 	$L__BB2_26;
	ld.global.u32 	%r886, [%rd1+48];
$L__BB2_26:
	add.s32 	%r41, %r2, 13;
	setp.ge.s32 	%p14, %r41, %r321;
	mov.b32 	%r887, -1;
	@%p14 bra 	$L__BB2_28;
	ld.global.u32 	%r887, [%rd1+52];
$L__BB2_28:
	add.s32 	%r44, %r2, 14;
	setp.ge.s32 	%p15, %r44, %r321;
	mov.b32 	%r888, -1;
	@%p15 bra 	$L__BB2_30;
	ld.global.u32 	%r888, [%rd1+56];
$L__BB2_30:
	add.s32 	%r47, %r2, 15;
	setp.ge.s32 	%p16, %r47, %r321;
	mov.b32 	%r889, -1;
	@%p16 bra 	$L__BB2_32;
	ld.global.u32 	%r889, [%rd1+60];
$L__BB2_32:
	add.s32 	%r50, %r2, 16;
	setp.ge.s32 	%p17, %r50, %r321;
	mov.b32 	%r890, -1;
	@%p17 bra 	$L__BB2_34;
	ld.global.u32 	%r890, [%rd1+64];
$L__BB2_34:
	add.s32 	%r53, %r2, 17;
	setp.ge.s32 	%p18, %r53, %r321;
	mov.b32 	%r891, -1;
	@%p18 bra 	$L__BB2_36;
	ld.global.u32 	%r891, [%rd1+68];
$L__BB2_36:
	add.s32 	%r56, %r2, 18;
	setp.ge.s32 	%p19, %r56, %r321;
	mov.b32 	%r892, -1;
	@%p19 bra 	$L__BB2_38;
	ld.global.u32 	%r892, [%rd1+72];
$L__BB2_38:
	bar.sync 	0;
	shfl.sync.idx.b32	%r59|%p20, %r321, 0, 31, -1;
	setp.ge.s32 	%p21, %r2, %r59;
	cvta.to.global.u64 	%rd11, %rd6;
	add.s64 	%rd2, %rd11, %rd10;
	@%p21 bra 	$L__BB2_40;
	ld.global.u32 	%r951, [%rd2];
$L__BB2_40:
	setp.ge.s32 	%p22, %r5, %r59;
	@%p22 bra 	$L__BB2_42;
	ld.global.u32 	%r950, [%rd2+4];
$L__BB2_42:
	setp.ge.s32 	%p23, %r8, %r59;
	@%p23 bra 	$L__BB2_44;
	ld.global.u32 	%r949, [%rd2+8];
$L__BB2_44:
	setp.ge.s32 	%p24, %r11, %r59;
	@%p24 bra 	$L__BB2_46;
	ld.global.u32 	%r948, [%rd2+12];
$L__BB2_46:
	setp.ge.s32 	%p25, %r14, %r59;
	@%p25 bra 	$L__BB2_48;
	ld.global.u32 	%r947, [%rd2+16];
$L__BB2_48:
	setp.ge.s32 	%p26, %r17, %r59;
	@%p26 bra 	$L__BB2_50;
	ld.global.u32 	%r946, [%rd2+20];
$L__BB2_50:
	setp.ge.s32 	%p27, %r20, %r59;
	@%p27 bra 	$L__BB2_52;
	ld.global.u32 	%r945, [%rd2+24];
$L__BB2_52:
	setp.ge.s32 	%p28, %r23, %r59;
	@%p28 bra 	$L__BB2_54;
	ld.global.u32 	%r944, [%rd2+28];
$L__BB2_54:
	setp.ge.s32 	%p29, %r26, %r59;
	@%p29 bra 	$L__BB2_56;
	ld.global.u32 	%r943, [%rd2+32];
$L__BB2_56:
	setp.ge.s32 	%p30, %r29, %r59;
	@%p30 bra 	$L__BB2_58;
	ld.global.u32 	%r942, [%rd2+36];
$L__BB2_58:
	setp.ge.s32 	%p31, %r32, %r59;
	@%p31 bra 	$L__BB2_60;
	ld.global.u32 	%r941, [%rd2+40];
$L__BB2_60:
	setp.ge.s32 	%p32, %r35, %r59;
	@%p32 bra 	$L__BB2_62;
	ld.global.u32 	%r940, [%rd2+44];
$L__BB2_62:
	setp.ge.s32 	%p33, %r38, %r59;
	@%p33 bra 	$L__BB2_64;
	ld.global.u32 	%r939, [%rd2+48];
$L__BB2_64:
	setp.ge.s32 	%p34, %r41, %r59;
	@%p34 bra 	$L__BB2_66;
	ld.global.u32 	%r938, [%rd2+52];
$L__BB2_66:
	setp.ge.s32 	%p35, %r44, %r59;
	@%p35 bra 	$L__BB2_68;
	ld.global.u32 	%r937, [%rd2+56];
$L__BB2_68:
	setp.ge.s32 	%p36, %r47, %r59;
	@%p36 bra 	$L__BB2_70;
	ld.global.u32 	%r936, [%rd2+60];
$L__BB2_70:
	setp.ge.s32 	%p37, %r50, %r59;
	@%p37 bra 	$L__BB2_72;
	ld.global.u32 	%r935, [%rd2+64];
$L__BB2_72:
	setp.ge.s32 	%p38, %r53, %r59;
	@%p38 bra 	$L__BB2_74;
	ld.global.u32 	%r934, [%rd2+68];
$L__BB2_74:
	setp.ge.s32 	%p39, %r56, %r59;
	@%p39 bra 	$L__BB2_76;
	ld.global.u32 	%r933, [%rd2+72];
$L__BB2_76:
	bar.sync 	0;
	setp.gt.s32 	%p40, %r874, -1;
	selp.b32 	%r363, -2147483648, -1, %p40;
	xor.b32  	%r932, %r363, %r874;
	setp.gt.s32 	%p41, %r875, -1;
	selp.b32 	%r364, -2147483648, -1, %p41;
	xor.b32  	%r931, %r364, %r875;
	setp.gt.s32 	%p42, %r876, -1;
	selp.b32 	%r365, -2147483648, -1, %p42;
	xor.b32  	%r930, %r365, %r876;
	setp.gt.s32 	%p43, %r877, -1;
	selp.b32 	%r366, -2147483648, -1, %p43;
	xor.b32  	%r929, %r366, %r877;
	setp.gt.s32 	%p44, %r878, -1;
	selp.b32 	%r367, -2147483648, -1, %p44;
	xor.b32  	%r928, %r367, %r878;
	setp.gt.s32 	%p45, %r879, -1;
	selp.b32 	%r368, -2147483648, -1, %p45;
	xor.b32  	%r927, %r368, %r879;
	setp.gt.s32 	%p46, %r880, -1;
	selp.b32 	%r369, -2147483648, -1, %p46;
	xor.b32  	%r926, %r369, %r880;
	setp.gt.s32 	%p47, %r881, -1;
	selp.b32 	%r370, -2147483648, -1, %p47;
	xor.b32  	%r925, %r370, %r881;
	setp.gt.s32 	%p48, %r882, -1;
	selp.b32 	%r371, -2147483648, -1, %p48;
	xor.b32  	%r924, %r371, %r882;
	setp.gt.s32 	%p49, %r883, -1;
	selp.b32 	%r372, -2147483648, -1, %p49;
	xor.b32  	%r923, %r372, %r883;
	setp.gt.s32 	%p50, %r884, -1;
	selp.b32 	%r373, -2147483648, -1, %p50;
	xor.b32  	%r922, %r373, %r884;
	setp.gt.s32 	%p51, %r885, -1;
	selp.b32 	%r374, -2147483648, -1, %p51;
	xor.b32  	%r921, %r374, %r885;
	setp.gt.s32 	%p52, %r886, -1;
	selp.b32 	%r375, -2147483648, -1, %p52;
	xor.b32  	%r920, %r375, %r886;
	setp.gt.s32 	%p53, %r887, -1;
	selp.b32 	%r376, -2147483648, -1, %p53;
	xor.b32  	%r919, %r376, %r887;
	setp.gt.s32 	%p54, %r888, -1;
	selp.b32 	%r377, -2147483648, -1, %p54;
	xor.b32  	%r918, %r377, %r888;
	setp.gt.s32 	%p55, %r889, -1;
	selp.b32 	%r378, -2147483648, -1, %p55;
	xor.b32  	%r917, %r378, %r889;
	setp.gt.s32 	%p56, %r890, -1;
	selp.b32 	%r379, -2147483648, -1, %p56;
	xor.b32  	%r916, %r379, %r890;
	setp.gt.s32 	%p57, %r891, -1;
	selp.b32 	%r380, -2147483648, -1, %p57;
	xor.b32  	%r915, %r380, %r891;
	setp.gt.s32 	%p58, %r892, -1;
	selp.b32 	%r381, -2147483648, -1, %p58;
	xor.b32  	%r914, %r381, %r892;
	shr.u32 	%r117, %r1, 5;
	shl.b32 	%r382, %r1, 2;
	mov.u32 	%r383, _ZZN3cub18CUB_300001_SM_10006detail10radix_sort31DeviceRadixSortSingleTileKernelINS1_5radix10policy_hubIfijE10Policy1000ELNS0_9SortOrderE1EfijNS1_21identity_decomposer_tEEEvPKT1_PSA_PKT2_PSE_T3_iiT4_E12temp_storage;
	add.s32 	%r118, %r383, %r382;
	shl.b32 	%r384, %r1, 7;
	add.s32 	%r119, %r118, %r384;
	shl.b32 	%r385, %r117, 2;
	add.s32 	%r386, %r383, %r385;
	add.s32 	%r120, %r386, 33792;
	mad.lo.s32 	%r121, %r1, -56, %r119;
	add.s32 	%r913, %r322, 6;
	sub.s32 	%r912, %r323, %r322;
$L__BB2_77:
	add.s32 	%r446, %r913, -6;
	min.s32 	%r389, %r912, 6;
	mov.b32 	%r475, 0;
	st.shared.u32 	[%r118], %r475;
	st.shared.u32 	[%r118+1024], %r475;
	st.shared.u32 	[%r118+2048], %r475;
	st.shared.u32 	[%r118+3072], %r475;
	st.shared.u32 	[%r118+4096], %r475;
	st.shared.u32 	[%r118+5120], %r475;
	st.shared.u32 	[%r118+6144], %r475;
	st.shared.u32 	[%r118+7168], %r475;
	st.shared.u32 	[%r118+8192], %r475;
	st.shared.u32 	[%r118+9216], %r475;
	st.shared.u32 	[%r118+10240], %r475;
	st.shared.u32 	[%r118+11264], %r475;
	st.shared.u32 	[%r118+12288], %r475;
	st.shared.u32 	[%r118+13312], %r475;
	st.shared.u32 	[%r118+14336], %r475;
	st.shared.u32 	[%r118+15360], %r475;
	st.shared.u32 	[%r118+16384], %r475;
	st.shared.u32 	[%r118+17408], %r475;
	st.shared.u32 	[%r118+18432], %r475;
	st.shared.u32 	[%r118+19456], %r475;
	st.shared.u32 	[%r118+20480], %r475;
	st.shared.u32 	[%r118+21504], %r475;
	st.shared.u32 	[%r118+22528], %r475;
	st.shared.u32 	[%r118+23552], %r475;
	st.shared.u32 	[%r118+24576], %r475;
	st.shared.u32 	[%r118+25600], %r475;
	st.shared.u32 	[%r118+26624], %r475;
	st.shared.u32 	[%r118+27648], %r475;
	st.shared.u32 	[%r118+28672], %r475;
	st.shared.u32 	[%r118+29696], %r475;
	st.shared.u32 	[%r118+30720], %r475;
	st.shared.u32 	[%r118+31744], %r475;
	st.shared.u32 	[%r118+32768], %r475;
	// begin inline asm
	bmsk.clamp.b32 %r387, %r475, %r389;
	// end inline asm
	setp.eq.s32 	%p59, %r932, 2147483647;
	selp.b32 	%r391, -2147483648, %r932, %p59;
	// begin inline asm
	shr.b32 %r390, %r391, %r446;
	// end inline asm
	and.b32  	%r478, %r387, %r390;
	shl.b32 	%r479, %r478, 10;
	not.b32 	%r480, %r479;
	and.b32  	%r481, %r480, 31744;
	add.s32 	%r482, %r118, %r481;
	shr.u32 	%r483, %r478, 4;
	and.b32  	%r484, %r483, 268435454;
	sub.s32 	%r165, %r482, %r484;
	ld.shared.u16 	%rs1, [%r165+2];
	add.s16 	%rs20, %rs1, 1;
	st.shared.u16 	[%r165+2], %rs20;
	setp.eq.s32 	%p60, %r931, 2147483647;
	selp.b32 	%r394, -2147483648, %r931, %p60;
	// begin inline asm
	shr.b32 %r393, %r394, %r446;
	// end inline asm
	and.b32  	%r485, %r387, %r393;
	shl.b32 	%r486, %r485, 10;
	not.b32 	%r487, %r486;
	and.b32  	%r488, %r487, 31744;
	add.s32 	%r489, %r118, %r488;
	shr.u32 	%r490, %r485, 4;
	and.b32  	%r491, %r490, 268435454;
	sub.s32 	%r166, %r489, %r491;
	ld.shared.u16 	%rs2, [%r166+2];
	add.s16 	%rs21, %rs2, 1;
	st.shared.u16 	[%r166+2], %rs21;
	setp.eq.s32 	%p61, %r930, 2147483647;
	selp.b32 	%r397, -2147483648, %r930, %p61;
	// begin inline asm
	shr.b32 %r396, %r397, %r446;
	// end inline asm
	and.b32  	%r492, %r387, %r396;
	shl.b32 	%r493, %r492, 10;
	not.b32 	%r494, %r493;
	and.b32  	%r495, %r494, 31744;
	add.s32 	%r496, %r118, %r495;
	shr.u32 	%r497, %r492, 4;
	and.b32  	%r498, %r497, 268435454;
	sub.s32 	%r167, %r496, %r498;
	ld.shared.u16 	%rs3, [%r167+2];
	add.s16 	%rs22, %rs3, 1;
	st.shared.u16 	[%r167+2], %rs22;
	setp.eq.s32 	%p62, %r929, 2147483647;
	selp.b32 	%r400, -2147483648, %r929, %p62;
	// begin inline asm
	shr.b32 %r399, %r400, %r446;
	// end inline asm
	and.b32  	%r499, %r387, %r399;
	shl.b32 	%r500, %r499, 10;
	not.b32 	%r501, %r500;
	and.b32  	%r502, %r501, 31744;
	add.s32 	%r503, %r118, %r502;
	shr.u32 	%r504, %r499, 4;
	and.b32  	%r505, %r504, 268435454;
	sub.s32 	%r168, %r503, %r505;
	ld.shared.u16 	%rs4, [%r168+2];
	add.s16 	%rs23, %rs4, 1;
	st.shared.u16 	[%r168+2], %rs23;
	setp.eq.s32 	%p63, %r928, 2147483647;
	selp.b32 	%r403, -2147483648, %r928, %p63;
	// begin inline asm
	shr.b32 %r402, %r403, %r446;
	// end inline asm
	and.b32  	%r506, %r387, %r402;
	shl.b32 	%r507, %r506, 10;
	not.b32 	%r508, %r507;
	and.b32  	%r509, %r508, 31744;
	add.s32 	%r510, %r118, %r509;
	shr.u32 	%r511, %r506, 4;
	and.b32  	%r512, %r511, 268435454;
	sub.s32 	%r169, %r510, %r512;
	ld.shared.u16 	%rs5, [%r169+2];
	add.s16 	%rs24, %rs5, 1;
	st.shared.u16 	[%r169+2], %rs24;
	setp.eq.s32 	%p64, %r927, 2147483647;
	selp.b32 	%r406, -2147483648, %r927, %p64;
	// begin inline asm
	shr.b32 %r405, %r406, %r446;
	// end inline asm
	and.b32  	%r513, %r387, %r405;
	shl.b32 	%r514, %r513, 10;
	not.b32 	%r515, %r514;
	and.b32  	%r516, %r515, 31744;
	add.s32 	%r517, %r118, %r516;
	shr.u32 	%r518, %r513, 4;
	and.b32  	%r519, %r518, 268435454;
	sub.s32 	%r170, %r517, %r519;
	ld.shared.u16 	%rs6, [%r170+2];
	add.s16 	%rs25, %rs6, 1;
	st.shared.u16 	[%r170+2], %rs25;
	setp.eq.s32 	%p65, %r926, 2147483647;
	selp.b32 	%r409, -2147483648, %r926, %p65;
	// begin inline asm
	shr.b32 %r408, %r409, %r446;
	// end inline asm
	and.b32  	%r520, %r387, %r408;
	shl.b32 	%r521, %r520, 10;
	not.b32 	%r522, %r521;
	and.b32  	%r523, %r522, 31744;
	add.s32 	%r524, %r118, %r523;
	shr.u32 	%r525, %r520, 4;
	and.b32  	%r526, %r525, 268435454;
	sub.s32 	%r171, %r524, %r526;
	ld.shared.u16 	%rs7, [%r171+2];
	add.s16 	%rs26, %rs7, 1;
	st.shared.u16 	[%r171+2], %rs26;
	setp.eq.s32 	%p66, %r925, 2147483647;
	selp.b32 	%r412, -2147483648, %r925, %p66;
	// begin inline asm
	shr.b32 %r411, %r412, %r446;
	// end inline asm
	and.b32  	%r527, %r387, %r411;
	shl.b32 	%r528, %r527, 10;
	not.b32 	%r529, %r528;
	and.b32  	%r530, %r529, 31744;
	add.s32 	%r531, %r118, %r530;
	shr.u32 	%r532, %r527, 4;
	and.b32  	%r533, %r532, 268435454;
	sub.s32 	%r172, %r531, %r533;
	ld.shared.u16 	%rs8, [%r172+2];
	add.s16 	%rs27, %rs8, 1;
	st.shared.u16 	[%r172+2], %rs27;
	setp.eq.s32 	%p67, %r924, 2147483647;
	selp.b32 	%r415, -2147483648, %r924, %p67;
	// begin inline asm
	shr.b32 %r414, %r415, %r446;
	// end inline asm
	and.b32  	%r534, %r387, %r414;
	shl.b32 	%r535, %r534, 10;
	not.b32 	%r536, %r535;
	and.b32  	%r537, %r536, 31744;
	add.s32 	%r538, %r118, %r537;
	shr.u32 	%r539, %r534, 4;
	and.b32  	%r540, %r539, 268435454;
	sub.s32 	%r173, %r538, %r540;
	ld.shared.u16 	%rs9, [%r173+2];
	add.s16 	%rs28, %rs9, 1;
	st.shared.u16 	[%r173+2], %rs28;
	setp.eq.s32 	%p68, %r923, 2147483647;
	selp.b32 	%r418, -2147483648, %r923, %p68;
	// begin inline asm
	shr.b32 %r417, %r418, %r446;
	// end inline asm
	and.b32  	%r541, %r387, %r417;
	shl.b32 	%r542, %r541, 10;
	not.b32 	%r543, %r542;
	and.b32  	%r544, %r543, 31744;
	add.s32 	%r545, %r118, %r544;
	shr.u32 	%r546, %r541, 4;
	and.b32  	%r547, %r546, 268435454;
	sub.s32 	%r174, %r545, %r547;
	ld.shared.u16 	%rs10, [%r174+2];
	add.s16 	%rs29, %rs10, 1;
	st.shared.u16 	[%r174+2], %rs29;
	setp.eq.s32 	%p69, %r922, 2147483647;
	selp.b32 	%r421, -2147483648, %r922, %p69;
	// begin inline asm
	shr.b32 %r420, %r421, %r446;
	// end inline asm
	and.b32  	%r548, %r387, %r420;
	shl.b32 	%r549, %r548, 10;
	not.b32 	%r550, %r549;
	and.b32  	%r551, %r550, 31744;
	add.s32 	%r552, %r118, %r551;
	shr.u32 	%r553, %r548, 4;
	and.b32  	%r554, %r553, 268435454;
	sub.s32 	%r175, %r552, %r554;
	ld.shared.u16 	%rs11, [%r175+2];
	add.s16 	%rs30, %rs11, 1;
	st.shared.u16 	[%r175+2], %rs30;
	setp.eq.s32 	%p70, %r921, 2147483647;
	selp.b32 	%r424, -2147483648, %r921, %p70;
	// begin inline asm
	shr.b32 %r423, %r424, %r446;
	// end inline asm
	and.b32  	%r555, %r387, %r423;
	shl.b32 	%r556, %r555, 10;
	not.b32 	%r557, %r556;
	and.b32  	%r558, %r557, 31744;
	add.s32 	%r559, %r118, %r558;
	shr.u32 	%r560, %r555, 4;
	and.b32  	%r561, %r560, 268435454;
	sub.s32 	%r176, %r559, %r561;
	ld.shared.u16 	%rs12, [%r176+2];
	add.s16 	%rs31, %rs12, 1;
	st.shared.u16 	[%r176+2], %rs31;
	setp.eq.s32 	%p71, %r920, 2147483647;
	selp.b32 	%r427, -2147483648, %r920, %p71;
	// begin inline asm
	shr.b32 %r426, %r427, %r446;
	// end inline asm
	and.b32  	%r562, %r387, %r426;
	shl.b32 	%r563, %r562, 10;
	not.b32 	%r564, %r563;
	and.b32  	%r565, %r564, 31744;
	add.s32 	%r566, %r118, %r565;
	shr.u32 	%r567, %r562, 4;
	and.b32  	%r568, %r567, 268435454;
	sub.s32 	%r177, %r566, %r568;
	ld.shared.u16 	%rs13, [%r177+2];
	add.s16 	%rs32, %rs13, 1;
	st.shared.u16 	[%r177+2], %rs32;
	setp.eq.s32 	%p72, %r919, 2147483647;
	selp.b32 	%r430, -2147483648, %r919, %p72;
	// begin inline asm
	shr.b32 %r429, %r430, %r446;
	// end inline asm
	and.b32  	%r569, %r387, %r429;
	shl.b32 	%r570, %r569, 10;
	not.b32 	%r571, %r570;
	and.b32  	%r572, %r571, 31744;
	add.s32 	%r573, %r118, %r572;
	shr.u32 	%r574, %r569, 4;
	and.b32  	%r575, %r574, 268435454;
	sub.s32 	%r178, %r573, %r575;
	ld.shared.u16 	%rs14, [%r178+2];
	add.s16 	%rs33, %rs14, 1;
	st.shared.u16 	[%r178+2], %rs33;
	setp.eq.s32 	%p73, %r918, 2147483647;
	selp.b32 	%r433, -2147483648, %r918, %p73;
	// begin inline asm
	shr.b32 %r432, %r433, %r446;
	// end inline asm
	and.b32  	%r576, %r387, %r432;
	shl.b32 	%r577, %r576, 10;
	not.b32 	%r578, %r577;
	and.b32  	%r579, %r578, 31744;
	add.s32 	%r580, %r118, %r579;
	shr.u32 	%r581, %r576, 4;
	and.b32  	%r582, %r581, 268435454;
	sub.s32 	%r179, %r580, %r582;
	ld.shared.u16 	%rs15, [%r179+2];
	add.s16 	%rs34, %rs15, 1;
	st.shared.u16 	[%r179+2], %rs34;
	setp.eq.s32 	%p74, %r917, 2147483647;
	selp.b32 	%r436, -2147483648, %r917, %p74;
	// begin inline asm
	shr.b32 %r435, %r436, %r446;
	// end inline asm
	and.b32  	%r583, %r387, %r435;
	shl.b32 	%r584, %r583, 10;
	not.b32 	%r585, %r584;
	and.b32  	%r586, %r585, 31744;
	add.s32 	%r587, %r118, %r586;
	shr.u32 	%r588, %r583, 4;
	and.b32  	%r589, %r588, 268435454;
	sub.s32 	%r180, %r587, %r589;
	ld.shared.u16 	%rs16, [%r180+2];
	add.s16 	%rs35, %rs16, 1;
	st.shared.u16 	[%r180+2], %rs35;
	setp.eq.s32 	%p75, %r916, 2147483647;
	selp.b32 	%r439, -2147483648, %r916, %p75;
	// begin inline asm
	shr.b32 %r438, %r439, %r446;
	// end inline asm
	and.b32  	%r590, %r387, %r438;
	shl.b32 	%r591, %r590, 10;
	not.b32 	%r592, %r591;
	and.b32  	%r593, %r592, 31744;
	add.s32 	%r594, %r118, %r593;
	shr.u32 	%r595, %r590, 4;
	and.b32  	%r596, %r595, 268435454;
	sub.s32 	%r181, %r594, %r596;
	ld.shared.u16 	%rs17, [%r181+2];
	add.s16 	%rs36, %rs17, 1;
	st.shared.u16 	[%r181+2], %rs36;
	setp.eq.s32 	%p76, %r915, 2147483647;
	selp.b32 	%r442, -2147483648, %r915, %p76;
	// begin inline asm
	shr.b32 %r441, %r442, %r446;
	// end inline asm
	and.b32  	%r597, %r387, %r441;
	shl.b32 	%r598, %r597, 10;
	not.b32 	%r599, %r598;
	and.b32  	%r600, %r599, 31744;
	add.s32 	%r601, %r118, %r600;
	shr.u32 	%r602, %r597, 4;
	and.b32  	%r603, %r602, 268435454;
	sub.s32 	%r182, %r601, %r603;
	ld.shared.u16 	%rs18, [%r182+2];
	add.s16 	%rs37, %rs18, 1;
	st.shared.u16 	[%r182+2], %rs37;
	setp.eq.s32 	%p77, %r914, 2147483647;
	selp.b32 	%r445, -2147483648, %r914, %p77;
	// begin inline asm
	shr.b32 %r444, %r445, %r446;
	// end inline asm
	and.b32  	%r604, %r387, %r444;
	shl.b32 	%r605, %r604, 10;
	not.b32 	%r606, %r605;
	and.b32  	%r607, %r606, 31744;
	add.s32 	%r608, %r118, %r607;
	shr.u32 	%r609, %r604, 4;
	and.b32  	%r610, %r609, 268435454;
	sub.s32 	%r183, %r608, %r610;
	ld.shared.u16 	%rs19, [%r183+2];
	add.s16 	%rs38, %rs19, 1;
	st.shared.u16 	[%r183+2], %rs38;
	bar.sync 	0;
	ld.shared.u32 	%r184, [%r119];
	ld.shared.u32 	%r611, [%r119+4];
	ld.shared.u32 	%r612, [%r119+8];
	ld.shared.u32 	%r613, [%r119+12];
	ld.shared.u32 	%r614, [%r119+16];
	ld.shared.u32 	%r615, [%r119+20];
	ld.shared.u32 	%r616, [%r119+24];
	ld.shared.u32 	%r617, [%r119+28];
	ld.shared.u32 	%r618, [%r119+32];
	ld.shared.u32 	%r619, [%r119+36];
	ld.shared.u32 	%r620, [%r119+40];
	ld.shared.u32 	%r621, [%r119+44];
	ld.shared.u32 	%r622, [%r119+48];
	ld.shared.u32 	%r623, [%r119+52];
	ld.shared.u32 	%r624, [%r119+56];
	ld.shared.u32 	%r625, [%r119+60];
	ld.shared.u32 	%r626, [%r119+64];
	ld.shared.u32 	%r627, [%r119+68];
	ld.shared.u32 	%r628, [%r119+72];
	ld.shared.u32 	%r629, [%r119+76];
	ld.shared.u32 	%r630, [%r119+80];
	ld.shared.u32 	%r631, [%r119+84];
	ld.shared.u32 	%r632, [%r119+88];
	ld.shared.u32 	%r633, [%r119+92];
	ld.shared.u32 	%r634, [%r119+96];
	ld.shared.u32 	%r635, [%r119+100];
	ld.shared.u32 	%r636, [%r119+104];
	ld.shared.u32 	%r637, [%r119+108];
	ld.shared.u32 	%r638, [%r119+112];
	ld.shared.u32 	%r639, [%r119+116];
	ld.shared.u32 	%r640, [%r119+120];
	ld.shared.u32 	%r641, [%r119+124];
	ld.shared.u32 	%r642, [%r119+128];
	add.s32 	%r185, %r611, %r184;
	add.s32 	%r186, %r612, %r185;
	add.s32 	%r187, %r613, %r186;
	add.s32 	%r188, %r614, %r187;
	add.s32 	%r189, %r615, %r188;
	add.s32 	%r190, %r616, %r189;
	add.s32 	%r191, %r617, %r190;
	add.s32 	%r192, %r618, %r191;
	add.s32 	%r193, %r619, %r192;
	add.s32 	%r194, %r620, %r193;
	add.s32 	%r195, %r621, %r194;
	add.s32 	%r196, %r622, %r195;
	add.s32 	%r197, %r623, %r196;
	add.s32 	%r198, %r624, %r197;
	add.s32 	%r199, %r625, %r198;
	add.s32 	%r200, %r626, %r199;
	add.s32 	%r201, %r627, %r200;
	add.s32 	%r202, %r628, %r201;
	add.s32 	%r203, %r629, %r202;
	add.s32 	%r204, %r630, %r203;
	add.s32 	%r205, %r631, %r204;
	add.s32 	%r206, %r632, %r205;
	add.s32 	%r207, %r633, %r206;
	add.s32 	%r208, %r634, %r207;
	add.s32 	%r209, %r635, %r208;
	add.s32 	%r210, %r636, %r209;
	add.s32 	%r211, %r637, %r210;
	add.s32 	%r212, %r638, %r211;
	add.s32 	%r213, %r639, %r212;
	add.s32 	%r214, %r640, %r213;
	add.s32 	%r215, %r641, %r214;
	add.s32 	%r452, %r642, %r215;
	// begin inline asm
	mov.u32 %r447, %laneid;
	// end inline asm
	mov.b32 	%r450, 1;
	mov.b32 	%r477, -1;
	// begin inline asm
	{  .reg .u32 r0;  .reg .pred p;  shfl.sync.up.b32 r0|p, %r452, %r450, %r475, %r477;  @p add.u32 r0, r0, %r452;  mov.u32 %r448, r0;}
	// end inline asm
	mov.b32 	%r456, 2;
	// begin inline asm
	{  .reg .u32 r0;  .reg .pred p;  shfl.sync.up.b32 r0|p, %r448, %r456, %r475, %r477;  @p add.u32 r0, r0, %r448;  mov.u32 %r454, r0;}
	// end inline asm
	mov.b32 	%r462, 4;
	// begin inline asm
	{  .reg .u32 r0;  .reg .pred p;  shfl.sync.up.b32 r0|p, %r454, %r462, %r475, %r477;  @p add.u32 r0, r0, %r454;  mov.u32 %r460, r0;}
	// end inline asm
	mov.b32 	%r468, 8;
	// begin inline asm
	{  .reg .u32 r0;  .reg .pred p;  shfl.sync.up.b32 r0|p, %r460, %r468, %r475, %r477;  @p add.u32 r0, r0, %r460;  mov.u32 %r466, r0;}
	// end inline asm
	mov.b32 	%r474, 16;
	// begin inline asm
	{  .reg .u32 r0;  .reg .pred p;  shfl.sync.up.b32 r0|p, %r466, %r474, %r475, %r477;  @p add.u32 r0, r0, %r466;  mov.u32 %r472, r0;}
	// end inline asm
	setp.ne.s32 	%p78, %r447, 31;
	@%p78 bra 	$L__BB2_79;
	st.shared.u32 	[%r120], %r472;
$L__BB2_79:
	sub.s32 	%r643, %r472, %r452;
	setp.gt.u32 	%p79, %r1, 31;
	setp.eq.s32 	%p80, %r117, 7;
	setp.eq.s32 	%p81, %r117, 6;
	setp.eq.s32 	%p82, %r117, 5;
	setp.eq.s32 	%p83, %r117, 4;
	setp.eq.s32 	%p84, %r117, 3;
	setp.eq.s32 	%p85, %r117, 2;
	setp.eq.s32 	%p86, %r117, 1;
	bar.sync 	0;
	ld.shared.v4.u32 	{%r644, %r645, %r646, %r647}, [_ZZN3cub18CUB_300001_SM_10006detail10radix_sort31DeviceRadixSortSingleTileKernelINS1_5radix10policy_hubIfijE10Policy1000ELNS0_9SortOrderE1EfijNS1_21identity_decomposer_tEEEvPKT1_PSA_PKT2_PSE_T3_iiT4_E12temp_storage+33792];
	selp.b32 	%r648, %r644, %r952, %p86;
	add.s32 	%r649, %r645, %r644;
	selp.b32 	%r650, %r649, %r648, %p85;
	add.s32 	%r651, %r649, %r646;
	selp.b32 	%r652, %r651, %r650, %p84;
	add.s32 	%r653, %r651, %r647;
	selp.b32 	%r654, %r653, %r652, %p83;
	ld.shared.v4.u32 	{%r655, %r656, %r657, %r658}, [_ZZN3cub18CUB_300001_SM_10006detail10radix_sort31DeviceRadixSortSingleTileKernelINS1_5radix10policy_hubIfijE10Policy1000ELNS0_9SortOrderE1EfijNS1_21identity_decomposer_tEEEvPKT1_PSA_PKT2_PSE_T3_iiT4_E12temp_storage+33808];
	add.s32 	%r659, %r653, %r655;
	selp.b32 	%r660, %r659, %r654, %p82;
	add.s32 	%r661, %r659, %r656;
	selp.b32 	%r662, %r661, %r660, %p81;
	add.s32 	%r663, %r661, %r657;
	selp.b32 	%r952, %r663, %r662, %p80;
	add.s32 	%r220, %r663, %r658;
	setp.ne.s32 	%p87, %r447, 0;
	selp.b32 	%r664, %r643, 0, %p87;
	add.s32 	%r665, %r952, %r664;
	or.pred  	%p88, %p79, %p87;
	selp.b32 	%r953, %r665, %r643, %p79;
	@%p88 bra 	$L__BB2_81;
	shl.b32 	%r953, %r220, 16;
	st.shared.u32 	[_ZZN3cub18CUB_300001_SM_10006detail10radix_sort31DeviceRadixSortSingleTileKernelINS1_5radix10policy_hubIfijE10Policy1000ELNS0_9SortOrderE1EfijNS1_21identity_decomposer_tEEEvPKT1_PSA_PKT2_PSE_T3_iiT4_E12temp_storage+33832], %r953;
$L__BB2_81:
	setp.eq.s32 	%p89, %r1, 0;
	bar.sync 	0;
	ld.shared.u32 	%r666, [_ZZN3cub18CUB_300001_SM_10006detail10radix_sort31DeviceRadixSortSingleTileKernelINS1_5radix10policy_hubIfijE10Policy1000ELNS0_9SortOrderE1EfijNS1_21identity_decomposer_tEEEvPKT1_PSA_PKT2_PSE_T3_iiT4_E12temp_storage+33832];
	selp.b32 	%r667, 0, %r666, %p89;
	add.s32 	%r668, %r953, %r667;
	add.s32 	%r669, %r184, %r668;
	add.s32 	%r670, %r185, %r668;
	add.s32 	%r671, %r186, %r668;
	add.s32 	%r672, %r187, %r668;
	add.s32 	%r673, %r188, %r668;
	add.s32 	%r674, %r189, %r668;
	add.s32 	%r675, %r190, %r668;
	add.s32 	%r676, %r191, %r668;
	add.s32 	%r677, %r192, %r668;
	add.s32 	%r678, %r193, %r668;
	add.s32 	%r679, %r194, %r668;
	add.s32 	%r680, %r195, %r668;
	add.s32 	%r681, %r196, %r668;
	add.s32 	%r682, %r197, %r668;
	add.s32 	%r683, %r198, %r668;
	add.s32 	%r684, %r199, %r668;
	add.s32 	%r685, %r200, %r668;
	add.s32 	%r686, %r201, %r668;
	add.s32 	%r687, %r202, %r668;
	add.s32 	%r688, %r203, %r668;
	add.s32 	%r689, %r204, %r668;
	add.s32 	%r690, %r205, %r668;
	add.s32 	%r691, %r206, %r668;
	add.s32 	%r692, %r207, %r668;
	add.s32 	%r693, %r208, %r668;
	add.s32 	%r694, %r209, %r668;
	add.s32 	%r695, %r210, %r668;
	add.s32 	%r696, %r211, %r668;
	add.s32 	%r697, %r212, %r668;
	add.s32 	%r698, %r213, %r668;
	add.s32 	%r699, %r214, %r668;
	add.s32 	%r700, %r215, %r668;
	st.shared.u32 	[%r119], %r668;
	st.shared.u32 	[%r119+4], %r669;
	st.shared.u32 	[%r119+8], %r670;
	st.shared.u32 	[%r119+12], %r671;
	st.shared.u32 	[%r119+16], %r672;
	st.shared.u32 	[%r119+20], %r673;
	st.shared.u32 	[%r119+24], %r674;
	st.shared.u32 	[%r119+28], %r675;
	st.shared.u32 	[%r119+32], %r676;
	st.shared.u32 	[%r119+36], %r677;
	st.shared.u32 	[%r119+40], %r678;
	st.shared.u32 	[%r119+44], %r679;
	st.shared.u32 	[%r119+48], %r680;
	st.shared.u32 	[%r119+52], %r681;
	st.shared.u32 	[%r119+56], %r682;
	st.shared.u32 	[%r119+60], %r683;
	st.shared.u32 	[%r119+64], %r684;
	st.shared.u32 	[%r119+68], %r685;
	st.shared.u32 	[%r119+72], %r686;
	st.shared.u32 	[%r119+76], %r687;
	st.shared.u32 	[%r119+80], %r688;
	st.shared.u32 	[%r119+84], %r689;
	st.shared.u32 	[%r119+88], %r690;
	st.shared.u32 	[%r119+92], %r691;
	st.shared.u32 	[%r119+96], %r692;
	st.shared.u32 	[%r119+100], %r693;
	st.shared.u32 	[%r119+104], %r694;
	st.shared.u32 	[%r119+108], %r695;
	st.shared.u32 	[%r119+112], %r696;
	st.shared.u32 	[%r119+116], %r697;
	st.shared.u32 	[%r119+120], %r698;
	st.shared.u32 	[%r119+124], %r699;
	st.shared.u32 	[%r119+128], %r700;
	bar.sync 	0;
	cvt.u32.u16 	%r701, %rs1;
	ld.shared.u16 	%r702, [%r165+2];
	add.s32 	%r224, %r702, %r701;
	cvt.u32.u16 	%r703, %rs2;
	ld.shared.u16 	%r704, [%r166+2];
	add.s32 	%r225, %r704, %r703;
	cvt.u32.u16 	%r705, %rs3;
	ld.shared.u16 	%r706, [%r167+2];
	add.s32 	%r226, %r706, %r705;
	cvt.u32.u16 	%r707, %rs4;
	ld.shared.u16 	%r708, [%r168+2];
	add.s32 	%r227, %r708, %r707;
	cvt.u32.u16 	%r709, %rs5;
	ld.shared.u16 	%r710, [%r169+2];
	add.s32 	%r228, %r710, %r709;
	cvt.u32.u16 	%r711, %rs6;
	ld.shared.u16 	%r712, [%r170+2];
	add.s32 	%r229, %r712, %r711;
	cvt.u32.u16 	%r713, %rs7;
	ld.shared.u16 	%r714, [%r171+2];
	add.s32 	%r230, %r714, %r713;
	cvt.u32.u16 	%r715, %rs8;
	ld.shared.u16 	%r716, [%r172+2];
	add.s32 	%r231, %r716, %r715;
	cvt.u32.u16 	%r717, %rs9;
	ld.shared.u16 	%r718, [%r173+2];
	add.s32 	%r232, %r718, %r717;
	cvt.u32.u16 	%r719, %rs10;
	ld.shared.u16 	%r720, [%r174+2];
	add.s32 	%r233, %r720, %r719;
	cvt.u32.u16 	%r721, %rs11;
	ld.shared.u16 	%r722, [%r175+2];
	add.s32 	%r234, %r722, %r721;
	cvt.u32.u16 	%r723, %rs12;
	ld.shared.u16 	%r724, [%r176+2];
	add.s32 	%r235, %r724, %r723;
	cvt.u32.u16 	%r725, %rs13;
	ld.shared.u16 	%r726, [%r177+2];
	add.s32 	%r236, %r726, %r725;
	cvt.u32.u16 	%r727, %rs14;
	ld.shared.u16 	%r728, [%r178+2];
	add.s32 	%r237, %r728, %r727;
	cvt.u32.u16 	%r729, %rs15;
	ld.shared.u16 	%r730, [%r179+2];
	add.s32 	%r238, %r730, %r729;
	cvt.u32.u16 	%r731, %rs16;
	ld.shared.u16 	%r732, [%r180+2];
	add.s32 	%r239, %r732, %r731;
	cvt.u32.u16 	%r733, %rs17;
	ld.shared.u16 	%r734, [%r181+2];
	add.s32 	%r240, %r734, %r733;
	cvt.u32.u16 	%r735, %rs18;
	ld.shared.u16 	%r736, [%r182+2];
	add.s32 	%r241, %r736, %r735;
	cvt.u32.u16 	%r737, %rs19;
	ld.shared.u16 	%r738, [%r183+2];
	add.s32 	%r242, %r738, %r737;
	bar.sync 	0;
	setp.lt.s32 	%p90, %r913, %r323;
	@%p90 bra 	$L__BB2_121;
	shl.b32 	%r739, %r224, 2;
	mov.u32 	%r740, _ZZN3cub18CUB_300001_SM_10006detail10radix_sort31DeviceRadixSortSingleTileKernelINS1_5radix10policy_hubIfijE10Policy1000ELNS0_9SortOrderE1EfijNS1_21identity_decomposer_tEEEvPKT1_PSA_PKT2_PSE_T3_iiT4_E12temp_storage;
	add.s32 	%r741, %r740, %r739;
	st.shared.u32 	[%r741], %r932;
	shl.b32 	%r742, %r225, 2;
	add.s32 	%r743, %r740, %r742;
	st.shared.u32 	[%r743], %r931;
	shl.b32 	%r744, %r226, 2;
	add.s32 	%r745, %r740, %r744;
	st.shared.u32 	[%r745], %r930;
	shl.b32 	%r746, %r227, 2;
	add.s32 	%r747, %r740, %r746;
	st.shared.u32 	[%r747], %r929;
	shl.b32 	%r748, %r228, 2;
	add.s32 	%r749, %r740, %r748;
	st.shared.u32 	[%r749], %r928;
	shl.b32 	%r750, %r229, 2;
	add.s32 	%r751, %r740, %r750;
	st.shared.u32 	[%r751], %r927;
	shl.b32 	%r752, %r230, 2;
	add.s32 	%r753, %r740, %r752;
	st.shared.u32 	[%r753], %r926;
	shl.b32 	%r754, %r231, 2;
	add.s32 	%r755, %r740, %r754;
	st.shared.u32 	[%r755], %r925;
	shl.b32 	%r756, %r232, 2;
	add.s32 	%r757, %r740, %r756;
	st.shared.u32 	[%r757], %r924;
	shl.b32 	%r758, %r233, 2;
	add.s32 	%r759, %r740, %r758;
	st.shared.u32 	[%r759], %r923;
	shl.b32 	%r760, %r234, 2;
	add.s32 	%r761, %r740, %r760;
	st.shared.u32 	[%r761], %r922;
	shl.b32 	%r762, %r235, 2;
	add.s32 	%r763, %r740, %r762;
	st.shared.u32 	[%r763], %r921;
	shl.b32 	%r764, %r236, 2;
	add.s32 	%r765, %r740, %r764;
	st.shared.u32 	[%r765], %r920;
	shl.b32 	%r766, %r237, 2;
	add.s32 	%r767, %r740, %r766;
	st.shared.u32 	[%r767], %r919;
	shl.b32 	%r768, %r238, 2;
	add.s32 	%r769, %r740, %r768;
	st.shared.u32 	[%r769], %r918;
	shl.b32 	%r770, %r239, 2;
	add.s32 	%r771, %r740, %r770;
	st.shared.u32 	[%r771], %r917;
	shl.b32 	%r772, %r240, 2;
	add.s32 	%r773, %r740, %r772;
	st.shared.u32 	[%r773], %r916;
	shl.b32 	%r774, %r241, 2;
	add.s32 	%r775, %r740, %r774;
	st.shared.u32 	[%r775], %r915;
	shl.b32 	%r776, %r242, 2;
	add.s32 	%r777, %r740, %r776;
	st.shared.u32 	[%r777], %r914;
	bar.sync 	0;
	mad.lo.s32 	%r243, %r1, -72, %r121;
	ld.shared.u32 	%r244, [%r243];
	ld.shared.u32 	%r245, [%r243+1024];
	ld.shared.u32 	%r246, [%r243+2048];
	ld.shared.u32 	%r247, [%r243+3072];
	ld.shared.u32 	%r248, [%r243+4096];
	ld.shared.u32 	%r249, [%r243+5120];
	ld.shared.u32 	%r250, [%r243+6144];
	ld.shared.u32 	%r251, [%r243+7168];
	ld.shared.u32 	%r252, [%r243+8192];
	ld.shared.u32 	%r253, [%r243+9216];
	ld.shared.u32 	%r254, [%r243+10240];
	ld.shared.u32 	%r255, [%r243+11264];
	ld.shared.u32 	%r256, [%r243+12288];
	ld.shared.u32 	%r257, [%r243+13312];
	ld.shared.u32 	%r258, [%r243+14336];
	ld.shared.u32 	%r259, [%r243+15360];
	ld.shared.u32 	%r260, [%r243+16384];
	ld.shared.u32 	%r261, [%r243+17408];
	ld.shared.u32 	%r262, [%r243+18432];
	bar.sync 	0;
	st.shared.u32 	[%r741], %r951;
	st.shared.u32 	[%r743], %r950;
	st.shared.u32 	[%r745], %r949;
	st.shared.u32 	[%r747], %r948;
	st.shared.u32 	[%r749], %r947;
	st.shared.u32 	[%r751], %r946;
	st.shared.u32 	[%r753], %r945;
	st.shared.u32 	[%r755], %r944;
	st.shared.u32 	[%r757], %r943;
	st.shared.u32 	[%r759], %r942;
	st.shared.u32 	[%r761], %r941;
	st.shared.u32 	[%r763], %r940;
	st.shared.u32 	[%r765], %r939;
	st.shared.u32 	[%r767], %r938;
	st.shared.u32 	[%r769], %r937;
	st.shared.u32 	[%r771], %r936;
	st.shared.u32 	[%r773], %r935;
	st.shared.u32 	[%r775], %r934;
	st.shared.u32 	[%r777], %r933;
	bar.sync 	0;
	ld.shared.u32 	%r263, [%r243+1024];
	ld.shared.u32 	%r264, [%r243+2048];
	ld.shared.u32 	%r265, [%r243+3072];
	ld.shared.u32 	%r266, [%r243+4096];
	ld.shared.u32 	%r267, [%r243+5120];
	ld.shared.u32 	%r268, [%r243+6144];
	ld.shared.u32 	%r269, [%r243+7168];
	ld.shared.u32 	%r270, [%r243+8192];
	ld.shared.u32 	%r271, [%r243+9216];
	ld.shared.u32 	%r272, [%r243+10240];
	ld.shared.u32 	%r273, [%r243+11264];
	ld.shared.u32 	%r274, [%r243+12288];
	ld.shared.u32 	%r275, [%r243+13312];
	ld.shared.u32 	%r276, [%r243+14336];
	ld.shared.u32 	%r277, [%r243+15360];
	ld.shared.u32 	%r278, [%r243+16384];
	ld.shared.u32 	%r279, [%r243+17408];
	ld.shared.u32 	%r280, [%r243+18432];
	setp.lt.u32 	%p91, %r1, %r59;
	cvta.to.global.u64 	%rd13, %rd5;
	mul.wide.u32 	%rd14, %r1, 4;
	add.s64 	%rd3, %rd13, %rd14;
	cvta.to.global.u64 	%rd15, %rd7;
	add.s64 	%rd4, %rd15, %rd14;
	@%p91 bra 	$L__BB2_83;
	bra.uni 	$L__BB2_84;
$L__BB2_83:
	ld.shared.u32 	%r778, [%r243];
	setp.gt.s32 	%p92, %r244, -1;
	selp.b32 	%r779, -1, -2147483648, %p92;
	xor.b32  	%r780, %r779, %r244;
	st.global.u32 	[%rd3], %r780;
	st.global.u32 	[%rd4], %r778;
$L__BB2_84:
	add.s32 	%r781, %r1, 256;
	setp.ge.u32 	%p93, %r781, %r59;
	@%p93 bra 	$L__BB2_86;
	setp.gt.s32 	%p94, %r245, -1;
	selp.b32 	%r782, -1, -2147483648, %p94;
	xor.b32  	%r783, %r782, %r245;
	st.global.u32 	[%rd3+1024], %r783;
	st.global.u32 	[%rd4+1024], %r263;
$L__BB2_86:
	add.s32 	%r784, %r1, 512;
	setp.ge.u32 	%p95, %r784, %r59;
	@%p95 bra 	$L__BB2_88;
	setp.gt.s32 	%p96, %r246, -1;
	selp.b32 	%r785, -1, -2147483648, %p96;
	xor.b32  	%r786, %r785, %r246;
	st.global.u32 	[%rd3+2048], %r786;
	st.global.u32 	[%rd4+2048], %r264;
$L__BB2_88:
	add.s32 	%r787, %r1, 768;
	setp.ge.u32 	%p97, %r787, %r59;
	@%p97 bra 	$L__BB2_90;
	setp.gt.s32 	%p98, %r247, -1;
	selp.b32 	%r788, -1, -2147483648, %p98;
	xor.b32  	%r789, %r788, %r247;
	st.global.u32 	[%rd3+3072], %r789;
	st.global.u32 	[%rd4+3072], %r265;
$L__BB2_90:
	or.b32  	%r790, %r1, 1024;
	setp.ge.u32 	%p99, %r790, %r59;
	@%p99 bra 	$L__BB2_92;
	setp.gt.s32 	%p100, %r248, -1;
	selp.b32 	%r791, -1, -2147483648, %p100;
	xor.b32  	%r792, %r791, %r248;
	st.global.u32 	[%rd3+4096], %r792;
	st.global.u32 	[%rd4+4096], %r266;
$L__BB2_92:
	add.s32 	%r793, %r1, 1280;
	setp.ge.u32 	%p101, %r793, %r59;
	@%p101 bra 	$L__BB2_94;
	setp.gt.s32 	%p102, %r249, -1;
	selp.b32 	%r794, -1, -2147483648, %p102;
	xor.b32  	%r795, %r794, %r249;
	st.global.u32 	[%rd3+5120], %r795;
	st.global.u32 	[%rd4+5120], %r267;
$L__BB2_94:
	add.s32 	%r796, %r1, 1536;
	setp.ge.u32 	%p103, %r796, %r59;
	@%p103 bra 	$L__BB2_96;
	setp.gt.s32 	%p104, %r250, -1;
	selp.b32 	%r797, -1, -2147483648, %p104;
	xor.b32  	%r798, %r797, %r250;
	st.global.u32 	[%rd3+6144], %r798;
	st.global.u32 	[%rd4+6144], %r268;
$L__BB2_96:
	add.s32 	%r799, %r1, 1792;
	setp.ge.u32 	%p105, %r799, %r59;
	@%p105 bra 	$L__BB2_98;
	setp.gt.s32 	%p106, %r251, -1;
	selp.b32 	%r800, -1, -2147483648, %p106;
	xor.b32  	%r801, %r800, %r251;
	st.global.u32 	[%rd3+7168], %r801;
	st.global.u32 	[%rd4+7168], %r269;
$L__BB2_98:
	or.b32  	%r802, %r1, 2048;
	setp.ge.u32 	%p107, %r802, %r59;
	@%p107 bra 	$L__BB2_100;
	setp.gt.s32 	%p108, %r252, -1;
	selp.b32 	%r803, -1, -2147483648, %p108;
	xor.b32  	%r804, %r803, %r252;
	st.global.u32 	[%rd3+8192], %r804;
	st.global.u32 	[%rd4+8192], %r270;
$L__BB2_100:
	add.s32 	%r805, %r1, 2304;
	setp.ge.u32 	%p109, %r805, %r59;
	@%p109 bra 	$L__BB2_102;
	setp.gt.s32 	%p110, %r253, -1;
	selp.b32 	%r806, -1, -2147483648, %p110;
	xor.b32  	%r807, %r806, %r253;
	st.global.u32 	[%rd3+9216], %r807;
	st.global.u32 	[%rd4+9216], %r271;
$L__BB2_102:
	add.s32 	%r808, %r1, 2560;
	setp.ge.u32 	%p111, %r808, %r59;
	@%p111 bra 	$L__BB2_104;
	setp.gt.s32 	%p112, %r254, -1;
	selp.b32 	%r809, -1, -2147483648, %p112;
	xor.b32  	%r810, %r809, %r254;
	st.global.u32 	[%rd3+10240], %r810;
	st.global.u32 	[%rd4+10240], %r272;
$L__BB2_104:
	add.s32 	%r811, %r1, 2816;
	setp.ge.u32 	%p113, %r811, %r59;
	@%p113 bra 	$L__BB2_106;
	setp.gt.s32 	%p114, %r255, -1;
	selp.b32 	%r812, -1, -2147483648, %p114;
	xor.b32  	%r813, %r812, %r255;
	st.global.u32 	[%rd3+11264], %r813;
	st.global.u32 	[%rd4+11264], %r273;
$L__BB2_106:
	or.b32  	%r814, %r1, 3072;
	setp.ge.u32 	%p115, %r814, %r59;
	@%p115 bra 	$L__BB2_108;
	setp.gt.s32 	%p116, %r256, -1;
	selp.b32 	%r815, -1, -2147483648, %p116;
	xor.b32  	%r816, %r815, %r256;
	st.global.u32 	[%rd3+12288], %r816;
	st.global.u32 	[%rd4+12288], %r274;
$L__BB2_108:
	add.s32 	%r817, %r1, 3328;
	setp.ge.u32 	%p117, %r817, %r59;
	@%p117 bra 	$L__BB2_110;
	setp.gt.s32 	%p118, %r257, -1;
	selp.b32 	%r818, -1, -2147483648, %p118;
	xor.b32  	%r819, %r818, %r257;
	st.global.u32 	[%rd3+13312], %r819;
	st.global.u32 	[%rd4+13312], %r275;
$L__BB2_110:
	add.s32 	%r820, %r1, 3584;
	setp.ge.u32 	%p119, %r820, %r59;
	@%p119 bra 	$L__BB2_112;
	setp.gt.s32 	%p120, %r258, -1;
	selp.b32 	%r821, -1, -2147483648, %p120;
	xor.b32  	%r822, %r821, %r258;
	st.global.u32 	[%rd3+14336], %r822;
	st.global.u32 	[%rd4+14336], %r276;
$L__BB2_112:
	add.s32 	%r823, %r1, 3840;
	setp.ge.u32 	%p121, %r823, %r59;
	@%p121 bra 	$L__BB2_114;
	setp.gt.s32 	%p122, %r259, -1;
	selp.b32 	%r824, -1, -2147483648, %p122;
	xor.b32  	%r825, %r824, %r259;
	st.global.u32 	[%rd3+15360], %r825;
	st.global.u32 	[%rd4+15360], %r277;
$L__BB2_114:
	or.b32  	%r826, %r1, 4096;
	setp.ge.u32 	%p123, %r826, %r59;
	@%p123 bra 	$L__BB2_116;
	setp.gt.s32 	%p124, %r260, -1;
	selp.b32 	%r827, -1, -2147483648, %p124;
	xor.b32  	%r828, %r827, %r260;
	st.global.u32 	[%rd3+16384], %r828;
	st.global.u32 	[%rd4+16384], %r278;
$L__BB2_116:
	add.s32 	%r829, %r1, 4352;
	setp.ge.u32 	%p125, %r829, %r59;
	@%p125 bra 	$L__BB2_118;
	setp.gt.s32 	%p126, %r261, -1;
	selp.b32 	%r830, -1, -2147483648, %p126;
	xor.b32  	%r831, %r830, %r261;
	st.global.u32 	[%rd3+17408], %r831;
	st.global.u32 	[%rd4+17408], %r279;
$L__BB2_118:
	add.s32 	%r832, %r1, 4608;
	setp.ge.u32 	%p127, %r832, %r59;
	@%p127 bra 	$L__BB2_120;
	setp.gt.s32 	%p128, %r262, -1;
	selp.b32 	%r833, -1, -2147483648, %p128;
	xor.b32  	%r834, %r833, %r262;
	st.global.u32 	[%rd3+18432], %r834;
	st.global.u32 	[%rd4+18432], %r280;
$L__BB2_120:
	ret;
$L__BB2_121:
	shl.b32 	%r835, %r224, 2;
	mov.u32 	%r836, _ZZN3cub18CUB_300001_SM_10006detail10radix_sort31DeviceRadixSortSingleTileKernelINS1_5radix10policy_hubIfijE10Policy1000ELNS0_9SortOrderE1EfijNS1_21identity_decomposer_tEEEvPKT1_PSA_PKT2_PSE_T3_iiT4_E12temp_storage;
	add.s32 	%r837, %r836, %r835;
	st.shared.u32 	[%r837], %r932;
	shl.b32 	%r838, %r225, 2;
	add.s32 	%r839, %r836, %r838;
	st.shared.u32 	[%r839], %r931;
	shl.b32 	%r840, %r226, 2;
	add.s32 	%r841, %r836, %r840;
	st.shared.u32 	[%r841], %r930;
	shl.b32 	%r842, %r227, 2;
	add.s32 	%r843, %r836, %r842;
	st.shared.u32 	[%r843], %r929;
	shl.b32 	%r844, %r228, 2;
	add.s32 	%r845, %r836, %r844;
	st.shared.u32 	[%r845], %r928;
	shl.b32 	%r846, %r229, 2;
	add.s32 	%r847, %r836, %r846;
	st.shared.u32 	[%r847], %r927;
	shl.b32 	%r848, %r230, 2;
	add.s32 	%r849, %r836, %r848;
	st.shared.u32 	[%r849], %r926;
	shl.b32 	%r850, %r231, 2;
	add.s32 	%r851, %r836, %r850;
	st.shared.u32 	[%r851], %r925;
	shl.b32 	%r852, %r232, 2;
	add.s32 	%r853, %r836, %r852;
	st.shared.u32 	[%r853], %r924;
	shl.b32 	%r854, %r233, 2;
	add.s32 	%r855, %r836, %r854;
	st.shared.u32 	[%r855], %r923;
	shl.b32 	%r856, %r234, 2;
	add.s32 	%r857, %r836, %r856;
	st.shared.u32 	[%r857], %r922;
	shl.b32 	%r858, %r235, 2;
	add.s32 	%r859, %r836, %r858;
	st.shared.u32 	[%r859], %r921;
	shl.b32 	%r860, %r236, 2;
	add.s32 	%r861, %r836, %r860;
	st.shared.u32 	[%r861], %r920;
	shl.b32 	%r862, %r237, 2;
	add.s32 	%r863, %r836, %r862;
	st.shared.u32 	[%r863], %r919;
	shl.b32 	%r864, %r238, 2;
	add.s32 	%r865, %r836, %r864;
	st.shared.u32 	[%r865], %r918;
	shl.b32 	%r866, %r239, 2;
	add.s32 	%r867, %r836, %r866;
	st.shared.u32 	[%r867], %r917;
	shl.b32 	%r868, %r240, 2;
	add.s32 	%r869, %r836, %r868;
	st.shared.u32 	[%r869], %r916;
	shl.b32 	%r870, %r241, 2;
	add.s32 	%r871, %r836, %r870;
	st.shared.u32 	[%r871], %r915;
	shl.b32 	%r872, %r242, 2;
	add.s32 	%r873, %r836, %r872;
	st.shared.u32 	[%r873], %r914;
	bar.sync 	0;
	ld.shared.u32 	%r932, [%r121];
	ld.shared.u32 	%r931, [%r121+4];
	ld.shared.u32 	%r930, [%r121+8];
	ld.shared.u32 	%r929, [%r121+12];
	ld.shared.u32 	%r928, [%r121+16];
	ld.shared.u32 	%r927, [%r121+20];
	ld.shared.u32 	%r926, [%r121+24];
	ld.shared.u32 	%r925, [%r121+28];
	ld.shared.u32 	%r924, [%r121+32];
	ld.shared.u32 	%r923, [%r121+36];
	ld.shared.u32 	%r922, [%r121+40];
	ld.shared.u32 	%r921, [%r121+44];
	ld.shared.u32 	%r920, [%r121+48];
	ld.shared.u32 	%r919, [%r121+52];
	ld.shared.u32 	%r918, [%r121+56];
	ld.shared.u32 	%r917, [%r121+60];
	ld.shared.u32 	%r916, [%r121+64];
	ld.shared.u32 	%r915, [%r121+68];
	ld.shared.u32 	%r914, [%r121+72];
	bar.sync 	0;
	st.shared.u32 	[%r837], %r951;
	st.shared.u32 	[%r839], %r950;
	st.shared.u32 	[%r841], %r949;
	st.shared.u32 	[%r843], %r948;
	st.shared.u32 	[%r845], %r947;
	st.shared.u32 	[%r847], %r946;
	st.shared.u32 	[%r849], %r945;
	st.shared.u32 	[%r851], %r944;
	st.shared.u32 	[%r853], %r943;
	st.shared.u32 	[%r855], %r942;
	st.shared.u32 	[%r857], %r941;
	st.shared.u32 	[%r859], %r940;
	st.shared.u32 	[%r861], %r939;
	st.shared.u32 	[%r863], %r938;
	st.shared.u32 	[%r865], %r937;
	st.shared.u32 	[%r867], %r936;
	st.shared.u32 	[%r869], %r935;
	st.shared.u32 	[%r871], %r934;
	st.shared.u32 	[%r873], %r933;
	bar.sync 	0;
	ld.shared.u32 	%r951, [%r121];
	ld.shared.u32 	%r950, [%r121+4];
	ld.shared.u32 	%r949, [%r121+8];
	ld.shared.u32 	%r948, [%r121+12];
	ld.shared.u32 	%r947, [%r121+16];
	ld.shared.u32 	%r946, [%r121+20];
	ld.shared.u32 	%r945, [%r121+24];
	ld.shared.u32 	%r944, [%r121+28];
	ld.shared.u32 	%r943, [%r121+32];
	ld.shared.u32 	%r942, [%r121+36];
	ld.shared.u32 	%r941, [%r121+40];
	ld.shared.u32 	%r940, [%r121+44];
	ld.shared.u32 	%r939, [%r121+48];
	ld.shared.u32 	%r938, [%r121+52];
	ld.shared.u32 	%r937, [%r121+56];
	ld.shared.u32 	%r936, [%r121+60];
	ld.shared.u32 	%r935, [%r121+64];
	ld.shared.u32 	%r934, [%r121+68];
	ld.shared.u32 	%r933, [%r121+72];
	bar.sync 	0;
	add.s32 	%r913, %r913, 6;
	add.s32 	%r912, %r912, -6;
	bra.uni 	$L__BB2_77;

}
	// .globl	_ZN3cub18CUB_300001_SM_10006detail10radix_sort30DeviceRadixSortHistogramKernelINS1_5radix10policy_hubIfijE10Policy1000ELNS0_9SortOrderE1EfjNS1_21identity_decomposer_tEEEvPT2_PKT1_SA_iiT3_
.visible .entry _ZN3cub18CUB_300001_SM_10006detail10radix_sort30DeviceRadixSortHistogramKernelINS1_5radix10policy_hubIfijE10Policy1000ELNS0_9SortOrderE1EfjNS1_21identity_decomposer_tEEEvPT2_PKT1_SA_iiT3_(
	.param .u64 .ptr .align 1 _ZN3cub18CUB_300001_SM_10006detail10radix_sort30DeviceRadixSortHistogramKernelINS1_5radix10policy_hubIfijE10Policy1000ELNS0_9SortOrderE1EfjNS1_21identity_decomposer_tEEEvPT2_PKT1_SA_iiT3__param_0,
	.param .u64 .ptr .align 1 _ZN3cub18CUB_300001_SM_10006detail10radix_sort30DeviceRadixSortHistogramKernelINS1_5radix10policy_hubIfijE10Policy1000ELNS0_9SortOrderE1EfjNS1_21identity_decomposer_tEEEvPT2_PKT1_SA_iiT3__param_1,
	.param .u32 _ZN3cub18CUB_300001_SM_10006detail10radix_sort30DeviceRadixSortHistogramKernelINS1_5radix10policy_hubIfijE10Policy1000ELNS0_9SortOrderE1EfjNS1_21identity_decomposer_tEEEvPT2_PKT1_SA_iiT3__param_2,
	.param .u32 _ZN3cub18CUB_300001_SM_10006detail10radix_sort30DeviceRadixSortHistogramKernelINS1_5radix10policy_hubIfijE10Policy1000ELNS0_9SortOrderE1EfjNS1_21identity_decomposer_tEEEvPT2_PKT1_SA_iiT3__param_3,
	.param .u32 _ZN3cub18CUB_300001_SM_10006detail10radix_sort30DeviceRadixSortHistogramKernelINS1_5radix10policy_hubIfijE10Policy1000ELNS0_9SortOrderE1EfjNS1_21identity_decomposer_tEEEvPT2_PKT1_SA_iiT3__param_4,
	.param .align 1 .b8 _ZN3cub18CUB_300001_SM_10006detail10radix_sort30DeviceRadixSortHistogramKernelINS1_5radix10policy_hubIfijE10Policy1000ELNS0_9SortOrderE1EfjNS1_21identity_decomposer_tEEEvPT2_PKT1_SA_iiT3__param_5[1]
)
.maxntid 128
{
	.reg .pred 	%p<123>;
	.reg .b32 	%r<534>;
	.reg .b64 	%rd<57>;
	// demoted variable
	.shared .align 4 .b8 _ZZN3cub18CUB_300001_SM_10006detail10radix_sort30DeviceRadixSortHistogramKernelINS1_5radix10policy_hubIfijE10Policy1000ELNS0_9SortOrderE1EfjNS1_21identity_decomposer_tEEEvPT2_PKT1_SA_iiT3_E12temp_storage[4096];
	ld.param.u64 	%rd5, [_ZN3cub18CUB_300001_SM_10006detail10radix_sort30DeviceRadixSortHistogramKernelINS1_5radix10policy_hubIfijE10Policy1000ELNS0_9SortOrderE1EfjNS1_21identity_decomposer_tEEEvPT2_PKT1_SA_iiT3__param_0];
	ld.param.u64 	%rd6, [_ZN3cub18CUB_300001_SM_10006detail10radix_sort30DeviceRadixSortHistogramKernelINS1_5radix10policy_hubIfijE10Policy1000ELNS0_9SortOrderE1EfjNS1_21identity_decomposer_tEEEvPT2_PKT1_SA_iiT3__param_1];
	ld.param.u32 	%r184, [_ZN3cub18CUB_300001_SM_10006detail10radix_sort30DeviceRadixSortHistogramKernelINS1_5radix10policy_hubIfijE10Policy1000ELNS0_9SortOrderE1EfjNS1_21identity_decomposer_tEEEvPT2_PKT1_SA_iiT3__param_2];
	ld.param.u32 	%r185, [_ZN3cub18CUB_300001_SM_10006detail10radix_sort30DeviceRadixSortHistogramKernelINS1_5radix10policy_hubIfijE10Policy1000ELNS0_9SortOrderE1EfjNS1_21identity_decomposer_tEEEvPT2_PKT1_SA_iiT3__param_3];
	ld.param.u32 	%r186, [_ZN3cub18CUB_300001_SM_10006detail10radix_sort30DeviceRadixSortHistogramKernelINS1_5radix10policy_hubIfijE10Policy1000ELNS0_9SortOrderE1EfjNS1_21identity_decomposer_tEEEvPT2_PKT1_SA_iiT3__param_4];
	cvta.to.global.u64 	%rd1, %rd6;
	cvta.to.global.u64 	%rd2, %rd5;
	setp.eq.s32 	%p2, %r184, 0;
	@%p2 bra 	$L__BB3_153;
	sub.s32 	%r188, %r186, %r185;
	add.s32 	%r189, %r188, 7;
	shr.s32 	%r190, %r189, 31;
	shr.u32 	%r191, %r190, 29;
	add.s32 	%r192, %r189, %r191;
	shr.s32 	%r193, %r192, 3;
	mov.u32 	%r1, %tid.x;
	setp.gt.u32 	%p3, %r1, 255;
	setp.lt.s32 	%p4, %r189, 8;
	mov.u32 	%r194, %ctaid.x;
	shl.b32 	%r2, %r194, 11;
	mov.u32 	%r195, %nctaid.x;
	shl.b32 	%r3, %r195, 11;
	add.s32 	%r4, %r193, -1;
	and.b32  	%r5, %r193, 15;
	add.s32 	%r6, %r5, -1;
	and.b32  	%r7, %r193, 7;
	add.s32 	%r8, %r7, -1;
	and.b32  	%r9, %r193, 3;
	add.s32 	%r10, %r9, -1;
	or.pred  	%p1, %p3, %p4;
	shl.b32 	%r196, %r1, 2;
	mov.u32 	%r197, _ZZN3cub18CUB_300001_SM_10006detail10radix_sort30DeviceRadixSortHistogramKernelINS1_5radix10policy_hubIfijE10Policy1000ELNS0_9SortOrderE1EfjNS1_21identity_decomposer_tEEEvPT2_PKT1_SA_iiT3_E12temp_storage;
	add.s32 	%r11, %r197, %r196;
	and.b32  	%r12, %r193, 268435440;
	add.s32 	%r13, %r1, 256;
	add.s32 	%r14, %r1, 384;
	add.s32 	%r15, %r1, 512;
	add.s32 	%r16, %r1, 640;
	add.s32 	%r17, %r1, 768;
	add.s32 	%r18, %r1, 1280;
	add.s32 	%r19, %r1, 1920;
	and.b32  	%r20, %r193, 268435448;
	and.b32  	%r21, %r193, 1;
	neg.s32 	%r22, %r12;
	add.s32 	%r23, %r11, 8192;
	add.s32 	%r198, %r184, -1;
	shr.u32 	%r199, %r198, 30;
	add.s32 	%r200, %r199, 1;
	min.u32 	%r24, %r200, %r184;
	mov.b32 	%r482, 0;
$L__BB3_2:
	@%p1 bra 	$L__BB3_30;
	setp.lt.u32 	%p5, %r4, 15;
	mov.b32 	%r486, 0;
	@%p5 bra 	$L__BB3_6;
	mov.u32 	%r483, %r23;
	mov.u32 	%r484, %r22;
$L__BB3_5:
	.pragma "nounroll";
	mov.b32 	%r202, 0;
	st.shared.u32 	[%r483+-8192], %r202;
	st.shared.u32 	[%r483+-7168], %r202;
	st.shared.u32 	[%r483+-6144], %r202;
	st.shared.u32 	[%r483+-5120], %r202;
	st.shared.u32 	[%r483+-4096], %r202;
	st.shared.u32 	[%r483+-3072], %r202;
	st.shared.u32 	[%r483+-2048], %r202;
	st.shared.u32 	[%r483+-1024], %r202;
	st.shared.u32 	[%r483], %r202;
	st.shared.u32 	[%r483+1024], %r202;
	st.shared.u32 	[%r483+2048], %r202;
	st.shared.u32 	[%r483+3072], %r202;
	st.shared.u32 	[%r483+4096], %r202;
	st.shared.u32 	[%r483+5120], %r202;
	st.shared.u32 	[%r483+6144], %r202;
	st.shared.u32 	[%r483+7168], %r202;
	add.s32 	%r484, %r484, 16;
	add.s32 	%r483, %r483, 16384;
	setp.ne.s32 	%p6, %r484, 0;
	mov.u32 	%r486, %r12;
	@%p6 bra 	$L__BB3_5;
$L__BB3_6:
	setp.eq.s32 	%p7, %r5, 0;
	@%p7 bra 	$L__BB3_16;
	setp.lt.u32 	%p8, %r6, 7;
	@%p8 bra 	$L__BB3_9;
	shl.b32 	%r203, %r486, 10;
	add.s32 	%r204, %r11, %r203;
	mov.b32 	%r205, 0;
	st.shared.u32 	[%r204], %r205;
	st.shared.u32 	[%r204+1024], %r205;
	st.shared.u32 	[%r204+2048], %r205;
	st.shared.u32 	[%r204+3072], %r205;
	st.shared.u32 	[%r204+4096], %r205;
	st.shared.u32 	[%r204+5120], %r205;
	st.shared.u32 	[%r204+6144], %r205;
	st.shared.u32 	[%r204+7168], %r205;
	add.s32 	%r486, %r486, 8;
$L__BB3_9:
	setp.eq.s32 	%p9, %r7, 0;
	@%p9 bra 	$L__BB3_16;
	setp.lt.u32 	%p10, %r8, 3;
	@%p10 bra 	$L__BB3_12;
	shl.b32 	%r206, %r486, 10;
	add.s32 	%r207, %r11, %r206;
	mov.b32 	%r208, 0;
	st.shared.u32 	[%r207], %r208;
	st.shared.u32 	[%r207+1024], %r208;
	st.shared.u32 	[%r207+2048], %r208;
	st.shared.u32 	[%r207+3072], %r208;
	add.s32 	%r486, %r486, 4;
$L__BB3_12:
	setp.eq.s32 	%p11, %r9, 0;
	@%p11 bra 	$L__BB3_16;
	setp.eq.s32 	%p12, %r9, 1;
	shl.b32 	%r209, %r486, 10;
	add.s32 	%r35, %r11, %r209;
	mov.b32 	%r210, 0;
	st.shared.u32 	[%r35], %r210;
	@%p12 bra 	$L__BB3_16;
	setp.eq.s32 	%p13, %r9, 2;
	mov.b32 	%r211, 0;
	st.shared.u32 	[%r35+1024], %r211;
	@%p13 bra 	$L__BB3_16;
	mov.b32 	%r212, 0;
	st.shared.u32 	[%r35+2048], %r212;
$L__BB3_16:
	setp.gt.u32 	%p14, %r1, 127;
	@%p14 bra 	$L__BB3_30;
	setp.lt.u32 	%p15, %r4, 15;
	mov.b32 	%r490, 0;
	@%p15 bra 	$L__BB3_20;
	mov.b32 	%r488, 0;
$L__BB3_19:
	.pragma "nounroll";
	shl.b32 	%r215, %r488, 10;
	add.s32 	%r216, %r11, %r215;
	mov.b32 	%r217, 0;
	st.shared.u32 	[%r216+512], %r217;
	st.shared.u32 	[%r216+1536], %r217;
	st.shared.u32 	[%r216+2560], %r217;
	st.shared.u32 	[%r216+3584], %r217;
	st.shared.u32 	[%r216+4608], %r217;
	st.shared.u32 	[%r216+5632], %r217;
	st.shared.u32 	[%r216+6656], %r217;
	st.shared.u32 	[%r216+7680], %r217;
	st.shared.u32 	[%r216+8704], %r217;
	st.shared.u32 	[%r216+9728], %r217;
	st.shared.u32 	[%r216+10752], %r217;
	st.shared.u32 	[%r216+11776], %r217;
	st.shared.u32 	[%r216+12800], %r217;
	st.shared.u32 	[%r216+13824], %r217;
	st.shared.u32 	[%r216+14848], %r217;
	st.shared.u32 	[%r216+15872], %r217;
	add.s32 	%r488, %r488, 16;
	setp.ne.s32 	%p16, %r488, %r12;
	mov.u32 	%r490, %r12;
	@%p16 bra 	$L__BB3_19;
$L__BB3_20:
	setp.eq.s32 	%p17, %r5, 0;
	@%p17 bra 	$L__BB3_30;
	setp.lt.u32 	%p18, %r6, 7;
	@%p18 bra 	$L__BB3_23;
	shl.b32 	%r218, %r490, 10;
	add.s32 	%r219, %r11, %r218;
	mov.b32 	%r220, 0;
	st.shared.u32 	[%r219+512], %r220;
	st.shared.u32 	[%r219+1536], %r220;
	st.shared.u32 	[%r219+2560], %r220;
	st.shared.u32 	[%r219+3584], %r220;
	st.shared.u32 	[%r219+4608], %r220;
	st.shared.u32 	[%r219+5632], %r220;
	st.shared.u32 	[%r219+6656], %r220;
	st.shared.u32 	[%r219+7680], %r220;
	add.s32 	%r490, %r490, 8;
$L__BB3_23:
	setp.eq.s32 	%p19, %r7, 0;
	@%p19 bra 	$L__BB3_30;
	setp.lt.u32 	%p20, %r8, 3;
	@%p20 bra 	$L__BB3_26;
	shl.b32 	%r221, %r490, 10;
	add.s32 	%r222, %r11, %r221;
	mov.b32 	%r223, 0;
	st.shared.u32 	[%r222+512], %r223;
	st.shared.u32 	[%r222+1536], %r223;
	st.shared.u32 	[%r222+2560], %r223;
	st.shared.u32 	[%r222+3584], %r223;
	add.s32 	%r490, %r490, 4;
$L__BB3_26:
	setp.eq.s32 	%p21, %r9, 0;
	@%p21 bra 	$L__BB3_30;
	setp.eq.s32 	%p22, %r9, 1;
	shl.b32 	%r224, %r490, 10;
	add.s32 	%r43, %r11, %r224;
	mov.b32 	%r225, 0;
	st.shared.u32 	[%r43+512], %r225;
	@%p22 bra 	$L__BB3_30;
	setp.eq.s32 	%p23, %r9, 2;
	mov.b32 	%r226, 0;
	st.shared.u32 	[%r43+1536], %r226;
	@%p23 bra 	$L__BB3_30;
	mov.b32 	%r227, 0;
	st.shared.u32 	[%r43+2560], %r227;
$L__BB3_30:
	bar.sync 	0;
	bar.sync 	0;
	shl.b32 	%r44, %r482, 30;
	sub.s32 	%r228, %r184, %r44;
	min.u32 	%r45, %r228, 1073741824;
	setp.ge.u32 	%p24, %r2, %r45;
	@%p24 bra 	$L__BB3_70;
	mov.u32 	%r492, %r2;
$L__BB3_32:
	add.s32 	%r47, %r492, %r44;
	sub.s32 	%r48, %r184, %r47;
	setp.lt.u32 	%p25, %r48, 2048;
	@%p25 bra 	$L__BB3_34;
	add.s32 	%r255, %r1, %r47;
	mul.wide.u32 	%rd10, %r255, 4;
	add.s64 	%rd11, %rd1, %rd10;
	ld.global.u32 	%r523, [%rd11];
	ld.global.u32 	%r522, [%rd11+512];
	ld.global.u32 	%r521, [%rd11+1024];
	ld.global.u32 	%r520, [%rd11+1536];
	ld.global.u32 	%r519, [%rd11+2048];
	ld.global.u32 	%r518, [%rd11+2560];
	ld.global.u32 	%r517, [%rd11+3072];
	ld.global.u32 	%r516, [%rd11+3584];
	ld.global.u32 	%r515, [%rd11+4096];
	ld.global.u32 	%r514, [%rd11+4608];
	ld.global.u32 	%r513, [%rd11+5120];
	ld.global.u32 	%r512, [%rd11+5632];
	ld.global.u32 	%r511, [%rd11+6144];
	ld.global.u32 	%r510, [%rd11+6656];
	ld.global.u32 	%r509, [%rd11+7168];
	ld.global.u32 	%r508, [%rd11+7680];
	bra.uni 	$L__BB3_66;
$L__BB3_34:
	setp.ge.s32 	%p26, %r1, %r48;
	mov.b32 	%r523, -1;
	@%p26 bra 	$L__BB3_36;
	add.s32 	%r230, %r1, %r47;
	mul.wide.u32 	%rd7, %r230, 4;
	add.s64 	%rd8, %rd1, %rd7;
	ld.global.u32 	%r523, [%rd8];
$L__BB3_36:
	add.s32 	%r232, %r1, 128;
	setp.ge.s32 	%p27, %r232, %r48;
	add.s32 	%r233, %r1, %r47;
	mul.wide.u32 	%rd9, %r233, 4;
	add.s64 	%rd3, %rd1, %rd9;
	mov.b32 	%r522, -1;
	@%p27 bra 	$L__BB3_38;
	ld.global.u32 	%r522, [%rd3+512];
$L__BB3_38:
	setp.ge.s32 	%p28, %r13, %r48;
	mov.b32 	%r521, -1;
	@%p28 bra 	$L__BB3_40;
	ld.global.u32 	%r521, [%rd3+1024];
$L__BB3_40:
	setp.ge.s32 	%p29, %r14, %r48;
	mov.b32 	%r520, -1;
	@%p29 bra 	$L__BB3_42;
	ld.global.u32 	%r520, [%rd3+1536];
$L__BB3_42:
	setp.ge.s32 	%p30, %r15, %r48;
	mov.b32 	%r519, -1;
	@%p30 bra 	$L__BB3_44;
	ld.global.u32 	%r519, [%rd3+2048];
$L__BB3_44:
	setp.ge.s32 	%p31, %r16, %r48;
	mov.b32 	%r518, -1;
	@%p31 bra 	$L__BB3_46;
	ld.global.u32 	%r518, [%rd3+2560];
$L__BB3_46:
	setp.ge.s32 	%p32, %r17, %r48;
	mov.b32 	%r517, -1;
	@%p32 bra 	$L__BB3_48;
	ld.global.u32 	%r517, [%rd3+3072];
$L__BB3_48:
	add.s32 	%r240, %r1, 896;
	setp.ge.s32 	%p33, %r240, %r48;
	mov.b32 	%r516, -1;
	@%p33 bra 	$L__BB3_50;
	ld.global.u32 	%r516, [%rd3+3584];
$L__BB3_50:
	or.b32  	%r242, %r1, 1024;
	setp.ge.s32 	%p34, %r242, %r48;
	mov.b32 	%r515, -1;
	@%p34 bra 	$L__BB3_52;
	ld.global.u32 	%r515, [%rd3+4096];
$L__BB3_52:
	add.s32 	%r244, %r1, 1152;
	setp.ge.s32 	%p35, %r244, %r48;
	mov.b32 	%r514, -1;
	@%p35 bra 	$L__BB3_54;
	ld.global.u32 	%r514, [%rd3+4608];
$L__BB3_54:
	setp.ge.s32 	%p36, %r18, %r48;
	mov.b32 	%r513, -1;
	@%p36 bra 	$L__BB3_56;
	ld.global.u32 	%r513, [%rd3+5120];
$L__BB3_56:
	add.s32 	%r247, %r1, 1408;
	setp.ge.s32 	%p37, %r247, %r48;
	mov.b32 	%r512, -1;
	@%p37 bra 	$L__BB3_58;
	ld.global.u32 	%r512, [%rd3+5632];
$L__BB3_58:
	add.s32 	%r249, %r1, 1536;
	setp.ge.s32 	%p38, %r249, %r48;
	mov.b32 	%r511, -1;
	@%p38 bra 	$L__BB3_60;
	ld.global.u32 	%r511, [%rd3+6144];
$L__BB3_60:
	add.s32 	%r251, %r1, 1664;
	setp.ge.s32 	%p39, %r251, %r48;
	mov.b32 	%r510, -1;
	@%p39 bra 	$L__BB3_62;
	ld.global.u32 	%r510, [%rd3+6656];
$L__BB3_62:
	add.s32 	%r253, %r1, 1792;
	setp.ge.s32 	%p40, %r253, %r48;
	mov.b32 	%r509, -1;
	@%p40 bra 	$L__BB3_64;
	ld.global.u32 	%r509, [%rd3+7168];
$L__BB3_64:
	setp.ge.s32 	%p41, %r19, %r48;
	mov.b32 	%r508, -1;
	@%p41 bra 	$L__BB3_66;
	ld.global.u32 	%r508, [%rd3+7680];
$L__BB3_66:
	setp.le.s32 	%p42, %r186, %r185;
	@%p42 bra 	$L__BB3_69;
	setp.lt.s32 	%p43, %r523, 0;
	selp.b32 	%r257, 0, 2147483647, %p43;
	xor.b32  	%r258, %r257, %r523;
	setp.lt.s32 	%p44, %r522, 0;
	selp.b32 	%r259, 0, 2147483647, %p44;
	xor.b32  	%r260, %r259, %r522;
	setp.lt.s32 	%p45, %r521, 0;
	selp.b32 	%r261, 0, 2147483647, %p45;
	xor.b32  	%r262, %r261, %r521;
	setp.lt.s32 	%p46, %r520, 0;
	selp.b32 	%r263, 0, 2147483647, %p46;
	xor.b32  	%r264, %r263, %r520;
	setp.lt.s32 	%p47, %r519, 0;
	selp.b32 	%r265, 0, 2147483647, %p47;
	xor.b32  	%r266, %r265, %r519;
	setp.lt.s32 	%p48, %r518, 0;
	selp.b32 	%r267, 0, 2147483647, %p48;
	xor.b32  	%r268, %r267, %r518;
	setp.lt.s32 	%p49, %r517, 0;
	selp.b32 	%r269, 0, 2147483647, %p49;
	xor.b32  	%r270, %r269, %r517;
	setp.lt.s32 	%p50, %r516, 0;
	selp.b32 	%r271, 0, 2147483647, %p50;
	xor.b32  	%r272, %r271, %r516;
	setp.lt.s32 	%p51, %r515, 0;
	selp.b32 	%r273, 0, 2147483647, %p51;
	xor.b32  	%r274, %r273, %r515;
	setp.lt.s32 	%p52, %r514, 0;
	selp.b32 	%r275, 0, 2147483647, %p52;
	xor.b32  	%r276, %r275, %r514;
	setp.lt.s32 	%p53, %r513, 0;
	selp.b32 	%r277, 0, 2147483647, %p53;
	xor.b32  	%r278, %r277, %r513;
	setp.lt.s32 	%p54, %r512, 0;
	selp.b32 	%r279, 0, 2147483647, %p54;
	xor.b32  	%r280, %r279, %r512;
	setp.lt.s32 	%p55, %r511, 0;
	selp.b32 	%r281, 0, 2147483647, %p55;
	xor.b32  	%r282, %r281, %r511;
	setp.lt.s32 	%p56, %r510, 0;
	selp.b32 	%r283, 0, 2147483647, %p56;
	xor.b32  	%r284, %r283, %r510;
	setp.lt.s32 	%p57, %r509, 0;
	selp.b32 	%r285, 0, 2147483647, %p57;
	xor.b32  	%r286, %r285, %r509;
	setp.lt.s32 	%p58, %r508, 0;
	selp.b32 	%r287, 0, 2147483647, %p58;
	xor.b32  	%r288, %r287, %r508;
	setp.eq.s32 	%p59, %r258, 2147483647;
	selp.b32 	%r112, -2147483648, %r258, %p59;
	setp.eq.s32 	%p60, %r260, 2147483647;
	selp.b32 	%r113, -2147483648, %r260, %p60;
	setp.eq.s32 	%p61, %r262, 2147483647;
	selp.b32 	%r114, -2147483648, %r262, %p61;
	setp.eq.s32 	%p62, %r264, 2147483647;
	selp.b32 	%r115, -2147483648, %r264, %p62;
	setp.eq.s32 	%p63, %r266, 2147483647;
	selp.b32 	%r116, -2147483648, %r266, %p63;
	setp.eq.s32 	%p64, %r268, 2147483647;
	selp.b32 	%r117, -2147483648, %r268, %p64;
	setp.eq.s32 	%p65, %r270, 2147483647;
	selp.b32 	%r118, -2147483648, %r270, %p65;
	setp.eq.s32 	%p66, %r272, 2147483647;
	selp.b32 	%r119, -2147483648, %r272, %p66;
	setp.eq.s32 	%p67, %r274, 2147483647;
	selp.b32 	%r120, -2147483648, %r274, %p67;
	setp.eq.s32 	%p68, %r276, 2147483647;
	selp.b32 	%r121, -2147483648, %r276, %p68;
	setp.eq.s32 	%p69, %r278, 2147483647;
	selp.b32 	%r122, -2147483648, %r278, %p69;
	setp.eq.s32 	%p70, %r280, 2147483647;
	selp.b32 	%r123, -2147483648, %r280, %p70;
	setp.eq.s32 	%p71, %r282, 2147483647;
	selp.b32 	%r124, -2147483648, %r282, %p71;
	setp.eq.s32 	%p72, %r284, 2147483647;
	selp.b32 	%r125, -2147483648, %r284, %p72;
	setp.eq.s32 	%p73, %r286, 2147483647;
	selp.b32 	%r126, -2147483648, %r286, %p73;
	setp.eq.s32 	%p74, %r288, 2147483647;
	selp.b32 	%r127, -2147483648, %r288, %p74;
	mov.b32 	%r524, 0;
	mov.u32 	%r525, %r185;
$L__BB3_68:
	sub.s32 	%r289, %r186, %r525;
	shl.b32 	%r290, %r524, 10;
	mov.u32 	%r291, _ZZN3cub18CUB_300001_SM_10006detail10radix_sort30DeviceRadixSortHistogramKernelINS1_5radix10policy_hubIfijE10Policy1000ELNS0_9SortOrderE1EfjNS1_21identity_decomposer_tEEEvPT2_PKT1_SA_iiT3_E12temp_storage;
	add.s32 	%r292, %r291, %r290;
	min.s32 	%r293, %r289, 8;
	mov.b32 	%r294, -1;
	shl.b32 	%r295, %r294, %r293;
	not.b32 	%r296, %r295;
	shr.u32 	%r297, %r112, %r525;
	and.b32  	%r298, %r297, %r296;
	shl.b32 	%r299, %r298, 2;
	add.s32 	%r300, %r292, %r299;
	atom.shared.add.u32 	%r301, [%r300], 1;
	shr.u32 	%r302, %r113, %r525;
	and.b32  	%r303, %r302, %r296;
	shl.b32 	%r304, %r303, 2;
	add.s32 	%r305, %r292, %r304;
	atom.shared.add.u32 	%r306, [%r305], 1;
	shr.u32 	%r307, %r114, %r525;
	and.b32  	%r308, %r307, %r296;
	shl.b32 	%r309, %r308, 2;
	add.s32 	%r310, %r292, %r309;
	atom.shared.add.u32 	%r311, [%r310], 1;
	shr.u32 	%r312, %r115, %r525;
	and.b32  	%r313, %r312, %r296;
	shl.b32 	%r314, %r313, 2;
	add.s32 	%r315, %r292, %r314;
	atom.shared.add.u32 	%r316, [%r315], 1;
	shr.u32 	%r317, %r116, %r525;
	and.b32  	%r318, %r317, %r296;
	shl.b32 	%r319, %r318, 2;
	add.s32 	%r320, %r292, %r319;
	atom.shared.add.u32 	%r321, [%r320], 1;
	shr.u32 	%r322, %r117, %r525;
	and.b32  	%r323, %r322, %r296;
	shl.b32 	%r324, %r323, 2;
	add.s32 	%r325, %r292, %r324;
	atom.shared.add.u32 	%r326, [%r325], 1;
	shr.u32 	%r327, %r118, %r525;
	and.b32  	%r328, %r327, %r296;
	shl.b32 	%r329, %r328, 2;
	add.s32 	%r330, %r292, %r329;
	atom.shared.add.u32 	%r331, [%r330], 1;
	shr.u32 	%r332, %r119, %r525;
	and.b32  	%r333, %r332, %r296;
	shl.b32 	%r334, %r333, 2;
	add.s32 	%r335, %r292, %r334;
	atom.shared.add.u32 	%r336, [%r335], 1;
	shr.u32 	%r337, %r120, %r525;
	and.b32  	%r338, %r337, %r296;
	shl.b32 	%r339, %r338, 2;
	add.s32 	%r340, %r292, %r339;
	atom.shared.add.u32 	%r341, [%r340], 1;
	shr.u32 	%r342, %r121, %r525;
	and.b32  	%r343, %r342, %r296;
	shl.b32 	%r344, %r343, 2;
	add.s32 	%r345, %r292, %r344;
	atom.shared.add.u32 	%r346, [%r345], 1;
	shr.u32 	%r347, %r122, %r525;
	and.b32  	%r348, %r347, %r296;
	shl.b32 	%r349, %r348, 2;
	add.s32 	%r350, %r292, %r349;
	atom.shared.add.u32 	%r351, [%r350], 1;
	shr.u32 	%r352, %r123, %r525;
	and.b32  	%r353, %r352, %r296;
	shl.b32 	%r354, %r353, 2;
	add.s32 	%r355, %r292, %r354;
	atom.shared.add.u32 	%r356, [%r355], 1;
	shr.u32 	%r357, %r124, %r525;
	and.b32  	%r358, %r357, %r296;
	shl.b32 	%r359, %r358, 2;
	add.s32 	%r360, %r292, %r359;
	atom.shared.add.u32 	%r361, [%r360], 1;
	shr.u32 	%r362, %r125, %r525;
	and.b32  	%r363, %r362, %r296;
	shl.b32 	%r364, %r363, 2;
	add.s32 	%r365, %r292, %r364;
	atom.shared.add.u32 	%r366, [%r365], 1;
	shr.u32 	%r367, %r126, %r525;
	and.b32  	%r368, %r367, %r296;
	shl.b32 	%r369, %r368, 2;
	add.s32 	%r370, %r292, %r369;
	atom.shared.add.u32 	%r371, [%r370], 1;
	shr.u32 	%r372, %r127, %r525;
	and.b32  	%r373, %r372, %r296;
	shl.b32 	%r374, %r373, 2;
	add.s32 	%r375, %r292, %r374;
	atom.shared.add.u32 	%r376, [%r375], 1;
	add.s32 	%r525, %r525, 8;
	add.s32 	%r524, %r524, 1;
	setp.lt.s32 	%p75, %r525, %r186;
	@%p75 bra 	$L__BB3_68;
$L__BB3_69:
	add.s32 	%r492, %r492, %r3;
	setp.lt.u32 	%p76, %r492, %r45;
	@%p76 bra 	$L__BB3_32;
$L__BB3_70:
	bar.sync 	0;
	@%p1 bra 	$L__BB3_152;
	setp.lt.u32 	%p77, %r4, 7;
	mov.b32 	%r528, 0;
	@%p77 bra 	$L__BB3_90;
	mov.b32 	%r526, 0;
$L__BB3_73:
	.pragma "nounroll";
	shl.b32 	%r379, %r526, 10;
	add.s32 	%r134, %r11, %r379;
	ld.shared.u32 	%r135, [%r134];
	setp.eq.s32 	%p78, %r135, 0;
	@%p78 bra 	$L__BB3_75;
	shl.b32 	%r380, %r526, 8;
	add.s32 	%r381, %r380, %r1;
	mul.wide.u32 	%rd12, %r381, 4;
	add.s64 	%rd13, %rd2, %rd12;
	atom.global.add.u32 	%r382, [%rd13], %r135;
$L__BB3_75:
	ld.shared.u32 	%r136, [%r134+1024];
	setp.eq.s32 	%p79, %r136, 0;
	@%p79 bra 	$L__BB3_77;
	shl.b32 	%r383, %r526, 8;
	add.s32 	%r384, %r383, %r1;
	add.s32 	%r385, %r384, 256;
	mul.wide.u32 	%rd14, %r385, 4;
	add.s64 	%rd15, %rd2, %rd14;
	atom.global.add.u32 	%r386, [%rd15], %r136;
$L__BB3_77:
	ld.shared.u32 	%r137, [%r134+2048];
	setp.eq.s32 	%p80, %r137, 0;
	@%p80 bra 	$L__BB3_79;
	shl.b32 	%r387, %r526, 8;
	add.s32 	%r388, %r387, %r1;
	add.s32 	%r389, %r388, 512;
	mul.wide.u32 	%rd16, %r389, 4;
	add.s64 	%rd17, %rd2, %rd16;
	atom.global.add.u32 	%r390, [%rd17], %r137;
$L__BB3_79:
	ld.shared.u32 	%r138, [%r134+3072];
	setp.eq.s32 	%p81, %r138, 0;
	@%p81 bra 	$L__BB3_81;
	shl.b32 	%r391, %r526, 8;
	add.s32 	%r392, %r391, %r1;
	add.s32 	%r393, %r392, 768;
	mul.wide.u32 	%rd18, %r393, 4;
	add.s64 	%rd19, %rd2, %rd18;
	atom.global.add.u32 	%r394, [%rd19], %r138;
$L__BB3_81:
	ld.shared.u32 	%r139, [%r134+4096];
	setp.eq.s32 	%p82, %r139, 0;
	@%p82 bra 	$L__BB3_83;
	shl.b32 	%r395, %r526, 8;
	add.s32 	%r396, %r395, %r1;
	add.s32 	%r397, %r396, 1024;
	mul.wide.u32 	%rd20, %r397, 4;
	add.s64 	%rd21, %rd2, %rd20;
	atom.global.add.u32 	%r398, [%rd21], %r139;
$L__BB3_83:
	ld.shared.u32 	%r140, [%r134+5120];
	setp.eq.s32 	%p83, %r140, 0;
	@%p83 bra 	$L__BB3_85;
	shl.b32 	%r399, %r526, 8;
	add.s32 	%r400, %r399, %r1;
	add.s32 	%r401, %r400, 1280;
	mul.wide.u32 	%rd22, %r401, 4;
	add.s64 	%rd23, %rd2, %rd22;
	atom.global.add.u32 	%r402, [%rd23], %r140;
$L__BB3_85:
	ld.shared.u32 	%r141, [%r134+6144];
	setp.eq.s32 	%p84, %r141, 0;
	@%p84 bra 	$L__BB3_87;
	shl.b32 	%r403, %r526, 8;
	add.s32 	%r404, %r403, %r1;
	add.s32 	%r405, %r404, 1536;
	mul.wide.u32 	%rd24, %r405, 4;
	add.s64 	%rd25, %rd2, %rd24;
	atom.global.add.u32 	%r406, [%rd25], %r141;
$L__BB3_87:
	ld.shared.u32 	%r142, [%r134+7168];
	setp.eq.s32 	%p85, %r142, 0;
	@%p85 bra 	$L__BB3_89;
	shl.b32 	%r407, %r526, 8;
	add.s32 	%r408, %r407, %r1;
	add.s32 	%r409, %r408, 1792;
	mul.wide.u32 	%rd26, %r409, 4;
	add.s64 	%rd27, %rd2, %rd26;
	atom.global.add.u32 	%r410, [%rd27], %r142;
$L__BB3_89:
	add.s32 	%r526, %r526, 8;
	setp.ne.s32 	%p86, %r526, %r20;
	mov.u32 	%r528, %r20;
	@%p86 bra 	$L__BB3_73;
$L__BB3_90:
	setp.eq.s32 	%p87, %r7, 0;
	@%p87 bra 	$L__BB3_111;
	setp.lt.u32 	%p88, %r8, 3;
	@%p88 bra 	$L__BB3_101;
	shl.b32 	%r411, %r528, 10;
	add.s32 	%r145, %r11, %r411;
	ld.shared.u32 	%r146, [%r145];
	setp.eq.s32 	%p89, %r146, 0;
	@%p89 bra 	$L__BB3_94;
	shl.b32 	%r412, %r528, 8;
	add.s32 	%r413, %r412, %r1;
	mul.wide.u32 	%rd28, %r413, 4;
	add.s64 	%rd29, %rd2, %rd28;
	atom.global.add.u32 	%r414, [%rd29], %r146;
$L__BB3_94:
	ld.shared.u32 	%r147, [%r145+1024];
	setp.eq.s32 	%p90, %r147, 0;
	@%p90 bra 	$L__BB3_96;
	shl.b32 	%r415, %r528, 8;
	add.s32 	%r416, %r415, %r1;
	add.s32 	%r417, %r416, 256;
	mul.wide.u32 	%rd30, %r417, 4;
	add.s64 	%rd31, %rd2, %rd30;
	atom.global.add.u32 	%r418, [%rd31], %r147;
$L__BB3_96:
	ld.shared.u32 	%r148, [%r145+2048];
	setp.eq.s32 	%p91, %r148, 0;
	@%p91 bra 	$L__BB3_98;
	shl.b32 	%r419, %r528, 8;
	add.s32 	%r420, %r419, %r1;
	add.s32 	%r421, %r420, 512;
	mul.wide.u32 	%rd32, %r421, 4;
	add.s64 	%rd33, %rd2, %rd32;
	atom.global.add.u32 	%r422, [%rd33], %r148;
$L__BB3_98:
	ld.shared.u32 	%r149, [%r145+3072];
	setp.eq.s32 	%p92, %r149, 0;
	@%p92 bra 	$L__BB3_100;
	shl.b32 	%r423, %r528, 8;
	add.s32 	%r424, %r423, %r1;
	add.s32 	%r425, %r424, 768;
	mul.wide.u32 	%rd34, %r425, 4;
	add.s64 	%rd35, %rd2, %rd34;
	atom.global.add.u32 	%r426, [%rd35], %r149;
$L__BB3_100:
	add.s32 	%r528, %r528, 4;
$L__BB3_101:
	setp.eq.s32 	%p93, %r9, 0;
	@%p93 bra 	$L__BB3_111;
	setp.eq.s32 	%p94, %r10, 0;
	@%p94 bra 	$L__BB3_108;
	shl.b32 	%r427, %r528, 10;
	add.s32 	%r152, %r11, %r427;
	ld.shared.u32 	%r153, [%r152];
	setp.eq.s32 	%p95, %r153, 0;
	@%p95 bra 	$L__BB3_105;
	shl.b32 	%r428, %r528, 8;
	add.s32 	%r429, %r428, %r1;
	mul.wide.u32 	%rd36, %r429, 4;
	add.s64 	%rd37, %rd2, %rd36;
	atom.global.add.u32 	%r430, [%rd37], %r153;
$L__BB3_105:
	ld.shared.u32 	%r154, [%r152+1024];
	setp.eq.s32 	%p96, %r154, 0;
	@%p96 bra 	$L__BB3_107;
	shl.b32 	%r431, %r528, 8;
	add.s32 	%r432, %r431, %r1;
	add.s32 	%r433, %r432, 256;
	mul.wide.u32 	%rd38, %r433, 4;
	add.s64 	%rd39, %rd2, %rd38;
	atom.global.add.u32 	%r434, [%rd39], %r154;
$L__BB3_107:
	add.s32 	%r528, %r528, 2;
$L__BB3_108:
	setp.eq.s32 	%p97, %r21, 0;
	@%p97 bra 	$L__BB3_111;
	shl.b32 	%r435, %r528, 10;
	add.s32 	%r436, %r11, %r435;
	ld.shared.u32 	%r157, [%r436];
	setp.eq.s32 	%p98, %r157, 0;
	@%p98 bra 	$L__BB3_111;
	shl.b32 	%r437, %r528, 8;
	add.s32 	%r438, %r437, %r1;
	mul.wide.u32 	%rd40, %r438, 4;
	add.s64 	%rd41, %rd2, %rd40;
	atom.global.add.u32 	%r439, [%rd41], %r157;
$L__BB3_111:
	setp.gt.u32 	%p99, %r1, 127;
	@%p99 bra 	$L__BB3_152;
	setp.lt.u32 	%p100, %r4, 7;
	mov.b32 	%r532, 0;
	@%p100 bra 	$L__BB3_131;
	mov.b32 	%r530, 0;
$L__BB3_114:
	.pragma "nounroll";
	shl.b32 	%r442, %r530, 10;
	add.s32 	%r159, %r11, %r442;
	ld.shared.u32 	%r160, [%r159+512];
	setp.eq.s32 	%p101, %r160, 0;
	shl.b32 	%r443, %r530, 8;
	add.s32 	%r444, %r443, %r1;
	mul.wide.u32 	%rd42, %r444, 4;
	add.s64 	%rd4, %rd2, %rd42;
	@%p101 bra 	$L__BB3_116;
	atom.global.add.u32 	%r445, [%rd4+512], %r160;
$L__BB3_116:
	ld.shared.u32 	%r161, [%r159+1536];
	setp.eq.s32 	%p102, %r161, 0;
	@%p102 bra 	$L__BB3_118;
	atom.global.add.u32 	%r446, [%rd4+1536], %r161;
$L__BB3_118:
	ld.shared.u32 	%r162, [%r159+2560];
	setp.eq.s32 	%p103, %r162, 0;
	@%p103 bra 	$L__BB3_120;
	atom.global.add.u32 	%r447, [%rd4+2560], %r162;
$L__BB3_120:
	ld.shared.u32 	%r163, [%r159+3584];
	setp.eq.s32 	%p104, %r163, 0;
	@%p104 bra 	$L__BB3_122;
	atom.global.add.u32 	%r448, [%rd4+3584], %r163;
$L__BB3_122:
	ld.shared.u32 	%r164, [%r159+4608];
	setp.eq.s32 	%p105, %r164, 0;
	@%p105 bra 	$L__BB3_124;
	atom.global.add.u32 	%r449, [%rd4+4608], %r164;
$L__BB3_124:
	ld.shared.u32 	%r165, [%r159+5632];
	setp.eq.s32 	%p106, %r165, 0;
	@%p106 bra 	$L__BB3_126;
	atom.global.add.u32 	%r450, [%rd4+5632], %r165;
$L__BB3_126:
	ld.shared.u32 	%r166, [%r159+6656];
	setp.eq.s32 	%p107, %r166, 0;
	@%p107 bra 	$L__BB3_128;
	atom.global.add.u32 	%r451, [%rd4+6656], %r166;
$L__BB3_128:
	ld.shared.u32 	%r167, [%r159+7680];
	setp.eq.s32 	%p108, %r167, 0;
	@%p108 bra 	$L__BB3_130;
	atom.global.add.u32 	%r452, [%rd4+7680], %r167;
$L__BB3_130:
	add.s32 	%r530, %r530, 8;
	setp.ne.s32 	%p109, %r530, %r20;
	mov.u32 	%r532, %r20;
	@%p109 bra 	$L__BB3_114;
$L__BB3_131:
	setp.eq.s32 	%p110, %r7, 0;
	@%p110 bra 	$L__BB3_152;
	setp.lt.u32 	%p111, %r8, 3;
	@%p111 bra 	$L__BB3_142;
	shl.b32 	%r453, %r532, 10;
	add.s32 	%r170, %r11, %r453;
	ld.shared.u32 	%r171, [%r170+512];
	setp.eq.s32 	%p112, %r171, 0;
	@%p112 bra 	$L__BB3_135;
	shl.b32 	%r454, %r532, 8;
	add.s32 	%r455, %r454, %r1;
	mul.wide.u32 	%rd43, %r455, 4;
	add.s64 	%rd44, %rd2, %rd43;
	atom.global.add.u32 	%r456, [%rd44+512], %r171;
$L__BB3_135:
	ld.shared.u32 	%r172, [%r170+1536];
	setp.eq.s32 	%p113, %r172, 0;
	@%p113 bra 	$L__BB3_137;
	shl.b32 	%r457, %r532, 8;
	add.s32 	%r458, %r457, %r1;
	add.s32 	%r459, %r458, 256;
	mul.wide.u32 	%rd45, %r459, 4;
	add.s64 	%rd46, %rd2, %rd45;
	atom.global.add.u32 	%r460, [%rd46+512], %r172;
$L__BB3_137:
	ld.shared.u32 	%r173, [%r170+2560];
	setp.eq.s32 	%p114, %r173, 0;
	@%p114 bra 	$L__BB3_139;
	shl.b32 	%r461, %r532, 8;
	add.s32 	%r462, %r461, %r1;
	add.s32 	%r463, %r462, 512;
	mul.wide.u32 	%rd47, %r463, 4;
	add.s64 	%rd48, %rd2, %rd47;
	atom.global.add.u32 	%r464, [%rd48+512], %r173;
$L__BB3_139:
	ld.shared.u32 	%r174, [%r170+3584];
	setp.eq.s32 	%p115, %r174, 0;
	@%p115 bra 	$L__BB3_141;
	shl.b32 	%r465, %r532, 8;
	add.s32 	%r466, %r465, %r1;
	add.s32 	%r467, %r466, 768;
	mul.wide.u32 	%rd49, %r467, 4;
	add.s64 	%rd50, %rd2, %rd49;
	atom.global.add.u32 	%r468, [%rd50+512], %r174;
$L__BB3_141:
	add.s32 	%r532, %r532, 4;
$L__BB3_142:
	setp.eq.s32 	%p116, %r9, 0;
	@%p116 bra 	$L__BB3_152;
	setp.eq.s32 	%p117, %r10, 0;
	@%p117 bra 	$L__BB3_149;
	shl.b32 	%r469, %r532, 10;
	add.s32 	%r177, %r11, %r469;
	ld.shared.u32 	%r178, [%r177+512];
	setp.eq.s32 	%p118, %r178, 0;
	@%p118 bra 	$L__BB3_146;
	shl.b32 	%r470, %r532, 8;
	add.s32 	%r471, %r470, %r1;
	mul.wide.u32 	%rd51, %r471, 4;
	add.s64 	%rd52, %rd2, %rd51;
	atom.global.add.u32 	%r472, [%rd52+512], %r178;
$L__BB3_146:
	ld.shared.u32 	%r179, [%r177+1536];
	setp.eq.s32 	%p119, %r179, 0;
	@%p119 bra 	$L__BB3_148;
	shl.b32 	%r473, %r532, 8;
	add.s32 	%r474, %r473, %r1;
	add.s32 	%r475, %r474, 256;
	mul.wide.u32 	%rd53, %r475, 4;
	add.s64 	%rd54, %rd2, %rd53;
	atom.global.add.u32 	%r476, [%rd54+512], %r179;
$L__BB3_148:
	add.s32 	%r532, %r532, 2;
$L__BB3_149:
	setp.eq.s32 	%p120, %r21, 0;
	@%p120 bra 	$L__BB3_152;
	shl.b32 	%r477, %r532, 10;
	add.s32 	%r478, %r11, %r477;
	ld.shared.u32 	%r182, [%r478+512];
	setp.eq.s32 	%p121, %r182, 0;
	@%p121 bra 	$L__BB3_152;
	shl.b32 	%r479, %r532, 8;
	add.s32 	%r480, %r479, %r1;
	mul.wide.u32 	%rd55, %r480, 4;
	add.s64 	%rd56, %rd2, %rd55;
	atom.global.add.u32 	%r481, [%rd56+512], %r182;
$L__BB3_152:
	bar.sync 	0;
	add.s32 	%r482, %r482, 1;
	setp.ne.s32 	%p122, %r482, %r24;
	@%p122 bra 	$L__BB3_2;
$L__BB3_153:
	ret;

}
	// .globl	_ZN3cub18CUB_300001_SM_10006detail10radix_sort33DeviceRadixSortExclusiveSumKernelINS1_5radix10policy_hubIfijE10Policy1000EjEEvPT0_
.visible .entry _ZN3cub18CUB_300001_SM_10006detail10radix_sort33DeviceRadixSortExclusiveSumKernelINS1_5radix10policy_hubIfijE10Policy1000EjEEvPT0_(
	.param .u64 .ptr .align 1 _ZN3cub18CUB_300001_SM_10006detail10radix_sort33DeviceRadixSortExclusiveSumKernelINS1_5radix10policy_hubIfijE10Policy1000EjEEvPT0__param_0
)
{
	.reg .pred 	%p<4>;
	.reg .b32 	%r<77>;
	.reg .b64 	%rd<5>;
	// demoted variable
	.shared .align 16 .b8 _ZZN3cub18CUB_300001_SM_10006detail10radix_sort33DeviceRadixSortExclusiveSumKernelINS1_5radix10policy_hubIfijE10Policy1000EjEEvPT0_E12temp_storage[1184];
	ld.param.u64 	%rd2, [_ZN3cub18CUB_300001_SM_10006detail10radix_sort33DeviceRadixSortExclusiveSumKernelINS1_5radix10policy_hubIfijE10Policy1000EjEEvPT0__param_0];
	cvta.to.global.u64 	%rd3, %rd2;
	mov.u32 	%r6, %ctaid.x;
	shl.b32 	%r7, %r6, 8;
	mov.u32 	%r1, %tid.x;
	setp.gt.u32 	%p1, %r1, 255;
	add.s32 	%r8, %r7, %r1;
	mul.wide.s32 	%rd4, %r8, 4;
	add.s64 	%rd1, %rd3, %rd4;
	@%p1 bra 	$L__BB4_2;
	ld.global.u32 	%r76, [%rd1];
$L__BB4_2:
	shr.u32 	%r9, %r1, 3;
	add.s32 	%r10, %r9, %r1;
	shl.b32 	%r11, %r10, 2;
	mov.u32 	%r12, _ZZN3cub18CUB_300001_SM_10006detail10radix_sort33DeviceRadixSortExclusiveSumKernelINS1_5radix10policy_hubIfijE10Policy1000EjEEvPT0_E12temp_storage;
	add.s32 	%r13, %r12, %r11;
	add.s32 	%r4, %r13, 16;
	st.shared.u32 	[%r13+16], %r76;
	bar.sync 	0;
	setp.gt.u32 	%p2, %r1, 31;
	@%p2 bra 	$L__BB4_4;
	mad.lo.s32 	%r45, %r1, 36, %r12;
	ld.shared.u32 	%r46, [%r45+16];
	ld.shared.u32 	%r47, [%r45+20];
	ld.shared.u32 	%r48, [%r45+24];
	ld.shared.u32 	%r49, [%r45+28];
	ld.shared.u32 	%r50, [%r45+32];
	ld.shared.u32 	%r51, [%r45+36];
	ld.shared.u32 	%r52, [%r45+40];
	ld.shared.u32 	%r53, [%r45+44];
	add.s32 	%r54, %r47, %r46;
	add.s32 	%r55, %r54, %r48;
	add.s32 	%r56, %r55, %r49;
	add.s32 	%r57, %r56, %r50;
	add.s32 	%r58, %r57, %r51;
	add.s32 	%r59, %r58, %r52;
	add.s32 	%r18, %r59, %r53;
	mov.b32 	%r16, 1;
	mov.b32 	%r41, 0;
	mov.b32 	%r43, -1;
	// begin inline asm
	{  .reg .u32 r0;  .reg .pred p;  shfl.sync.up.b32 r0|p, %r18, %r16, %r41, %r43;  @p add.u32 r0, r0, %r18;  mov.u32 %r14, r0;}
	// end inline asm
	mov.b32 	%r22, 2;
	// begin inline asm
	{  .reg .u32 r0;  .reg .pred p;  shfl.sync.up.b32 r0|p, %r14, %r22, %r41, %r43;  @p add.u32 r0, r0, %r14;  mov.u32 %r20, r0;}
	// end inline asm
	mov.b32 	%r28, 4;
	// begin inline asm
	{  .reg .u32 r0;  .reg .pred p;  shfl.sync.up.b32 r0|p, %r20, %r28, %r41, %r43;  @p add.u32 r0, r0, %r20;  mov.u32 %r26, r0;}
	// end inline asm
	mov.b32 	%r34, 8;
	// begin inline asm
	{  .reg .u32 r0;  .reg .pred p;  shfl.sync.up.b32 r0|p, %r26, %r34, %r41, %r43;  @p add.u32 r0, r0, %r26;  mov.u32 %r32, r0;}
	// end inline asm
	mov.b32 	%r40, 16;
	// begin inline asm
	{  .reg .u32 r0;  .reg .pred p;  shfl.sync.up.b32 r0|p, %r32, %r40, %r41, %r43;  @p add.u32 r0, r0, %r32;  mov.u32 %r38, r0;}
	// end inline asm
	sub.s32 	%r60, %r38, %r18;
	ld.shared.u32 	%r61, [%r45+16];
	ld.shared.u32 	%r62, [%r45+20];
	ld.shared.u32 	%r63, [%r45+24];
	ld.shared.u32 	%r64, [%r45+28];
	ld.shared.u32 	%r65, [%r45+32];
	ld.shared.u32 	%r66, [%r45+36];
	ld.shared.u32 	%r67, [%r45+40];
	add.s32 	%r68, %r61, %r60;
	add.s32 	%r69, %r62, %r68;
	add.s32 	%r70, %r63, %r69;
	add.s32 	%r71, %r64, %r70;
	add.s32 	%r72, %r65, %r71;
	add.s32 	%r73, %r66, %r72;
	add.s32 	%r74, %r67, %r73;
	st.shared.u32 	[%r45+16], %r60;
	st.shared.u32 	[%r45+20], %r68;
	st.shared.u32 	[%r45+24], %r69;
	st.shared.u32 	[%r45+28], %r70;
	st.shared.u32 	[%r45+32], %r71;
	st.shared.u32 	[%r45+36], %r72;
	st.shared.u32 	[%r45+40], %r73;
	st.shared.u32 	[%r45+44], %r74;
$L__BB4_4:
	setp.gt.u32 	%p3, %r1, 255;
	bar.sync 	0;
	@%p3 bra 	$L__BB4_6;
	ld.shared.u32 	%r75, [%r4];
	st.global.u32 	[%rd1], %r75;
$L__BB4_6:
	ret;

}
	// .globl	_ZN3cub18CUB_300001_SM_10006detail10radix_sort29DeviceRadixSortOnesweepKernelINS1_5radix10policy_hubIfijE10Policy1000ELNS0_9SortOrderE1EfijiiNS1_21identity_decomposer_tEEEvPT5_SB_PT3_PKSC_PT1_PKSG_PT2_PKSK_T4_iiT6_
.visible .entry _ZN3cub18CUB_300001_SM_10006detail10radix_sort29DeviceRadixSortOnesweepKernelINS1_5radix10policy_hubIfijE10Policy1000ELNS0_9SortOrderE1EfijiiNS1_21identity_decomposer_tEEEvPT5_SB_PT3_PKSC_PT1_PKSG_PT2_PKSK_T4_iiT6_(
	.param .u64 .ptr .align 1 _ZN3cub18CUB_300001_SM_10006detail10radix_sort29DeviceRadixSortOnesweepKernelINS1_5radix10policy_hubIfijE10Policy1000ELNS0_9SortOrderE1EfijiiNS1_21identity_decomposer_tEEEvPT5_SB_PT3_PKSC_PT1_PKSG_PT2_PKSK_T4_iiT6__param_0,
	.param .u64 .ptr .align 1 _ZN3cub18CUB_300001_SM_10006detail10radix_sort29DeviceRadixSortOnesweepKernelINS1_5radix10policy_hubIfijE10Policy1000ELNS0_9SortOrderE1EfijiiNS1_21identity_decomposer_tEEEvPT5_SB_PT3_PKSC_PT1_PKSG_PT2_PKSK_T4_iiT6__param_1,
	.param .u64 .ptr .align 1 _ZN3cub18CUB_300001_SM_10006detail10radix_sort29DeviceRadixSortOnesweepKernelINS1_5radix10policy_hubIfijE10Policy1000ELNS0_9SortOrderE1EfijiiNS1_21identity_decomposer_tEEEvPT5_SB_PT3_PKSC_PT1_PKSG_PT2_PKSK_T4_iiT6__param_2,
	.param .u64 .ptr .align 1 _ZN3cub18CUB_300001_SM_10006detail10radix_sort29DeviceRadixSortOnesweepKernelINS1_5radix10policy_hubIfijE10Policy1000ELNS0_9SortOrderE1EfijiiNS1_21identity_decomposer_tEEEvPT5_SB_PT3_PKSC_PT1_PKSG_PT2_PKSK_T4_iiT6__param_3,
	.param .u64 .ptr .align 1 _ZN3cub18CUB_300001_SM_10006detail10radix_sort29DeviceRadixSortOnesweepKernelINS1_5radix10policy_hubIfijE10Policy1000ELNS0_9SortOrderE1EfijiiNS1_21identity_decomposer_tEEEvPT5_SB_PT3_PKSC_PT1_PKSG_PT2_PKSK_T4_iiT6__param_4,
	.param .u64 .ptr .align 1 _ZN3cub18CUB_300001_SM_10006detail10radix_sort29DeviceRadixSortOnesweepKernelINS1_5radix10policy_hubIfijE10Policy1000ELNS0_9SortOrderE1EfijiiNS1_21identity_decomposer_tEEEvPT5_SB_PT3_PKSC_PT1_PKSG_PT2_PKSK_T4_iiT6__param_5,
	.param .u64 .ptr .align 1 _ZN3cub18CUB_300001_SM_10006detail10radix_sort29DeviceRadixSortOnesweepKernelINS1_5radix10policy_hubIfijE10Policy1000ELNS0_9SortOrderE1EfijiiNS1_21identity_decomposer_tEEEvPT5_SB_PT3_PKSC_PT1_PKSG_PT2_PKSK_T4_iiT6__param_6,
	.param .u64 .ptr .align 1 _ZN3cub18CUB_300001_SM_10006detail10radix_sort29DeviceRadixSortOnesweepKernelINS1_5radix10policy_hubIfijE10Policy1000ELNS0_9SortOrderE1EfijiiNS1_21identity_decomposer_tEEEvPT5_SB_PT3_PKSC_PT1_PKSG_PT2_PKSK_T4_iiT6__param_7,
	.param .u32 _ZN3cub18CUB_300001_SM_10006detail10radix_sort29DeviceRadixSortOnesweepKernelINS1_5radix10policy_hubIfijE10Policy1000ELNS0_9SortOrderE1EfijiiNS1_21identity_decomposer_tEEEvPT5_SB_PT3_PKSC_PT1_PKSG_PT2_PKSK_T4_iiT6__param_8,
	.param .u32 _ZN3cub18CUB_300001_SM_10006detail10radix_sort29DeviceRadixSortOnesweepKernelINS1_5radix10policy_hubIfijE10Policy1000ELNS0_9SortOrderE1EfijiiNS1_21identity_decomposer_tEEEvPT5_SB_PT3_PKSC_PT1_PKSG_PT2_PKSK_T4_iiT6__param_9,
	.param .u32 _ZN3cub18CUB_300001_SM_10006detail10radix_sort29DeviceRadixSortOnesweepKernelINS1_5radix10policy_hubIfijE10Policy1000ELNS0_9SortOrderE1EfijiiNS1_21identity_decomposer_tEEEvPT5_SB_PT3_PKSC_PT1_PKSG_PT2_PKSK_T4_iiT6__param_10,
	.param .align 1 .b8 _ZN3cub18CUB_300001_SM_10006detail10radix_sort29DeviceRadixSortOnesweepKernelINS1_5radix10policy_hubIfijE10Policy1000ELNS0_9SortOrderE1EfijiiNS1_21identity_decomposer_tEEEvPT5_SB_PT3_PKSC_PT1_PKSG_PT2_PKSK_T4_iiT6__param_11[1]
)
.maxntid 384
{
	.reg .pred 	%p<450>;
	.reg .b32 	%r<3233>;
	.reg .b64 	%rd<250>;
	// demoted variable
	.shared .align 16 .b8 _ZZN3cub18CUB_300001_SM_10006detail10radix_sort29DeviceRadixSortOnesweepKernelINS1_5radix10policy_hubIfijE10Policy1000ELNS0_9SortOrderE1EfijiiNS1_21identity_decomposer_tEEEvPT5_SB_PT3_PKSC_PT1_PKSG_PT2_PKSK_T4_iiT6_E1s[36352];
	ld.param.u64 	%rd17, [_ZN3cub18CUB_300001_SM_10006detail10radix_sort29DeviceRadixSortOnesweepKernelINS1_5radix10policy_hubIfijE10Policy1000ELNS0_9SortOrderE1EfijiiNS1_21identity_decomposer_tEEEvPT5_SB_PT3_PKSC_PT1_PKSG_PT2_PKSK_T4_iiT6__param_0];
	ld.param.u64 	%rd18, [_ZN3cub18CUB_300001_SM_10006detail10radix_sort29DeviceRadixSortOnesweepKernelINS1_5radix10policy_hubIfijE10Policy1000ELNS0_9SortOrderE1EfijiiNS1_21identity_decomposer_tEEEvPT5_SB_PT3_PKSC_PT1_PKSG_PT2_PKSK_T4_iiT6__param_1];
	ld.param.u64 	%rd22, [_ZN3cub18CUB_300001_SM_10006detail10radix_sort29DeviceRadixSortOnesweepKernelINS1_5radix10policy_hubIfijE10Policy1000ELNS0_9SortOrderE1EfijiiNS1_21identity_decomposer_tEEEvPT5_SB_PT3_PKSC_PT1_PKSG_PT2_PKSK_T4_iiT6__param_4];
	ld.param.u64 	%rd23, [_ZN3cub18CUB_300001_SM_10006detail10radix_sort29DeviceRadixSortOnesweepKernelINS1_5radix10policy_hubIfijE10Policy1000ELNS0_9SortOrderE1EfijiiNS1_21identity_decomposer_tEEEvPT5_SB_PT3_PKSC_PT1_PKSG_PT2_PKSK_T4_iiT6__param_5];
	ld.param.u64 	%rd24, [_ZN3cub18CUB_300001_SM_10006detail10radix_sort29DeviceRadixSortOnesweepKernelINS1_5radix10policy_hubIfijE10Policy1000ELNS0_9SortOrderE1EfijiiNS1_21identity_decomposer_tEEEvPT5_SB_PT3_PKSC_PT1_PKSG_PT2_PKSK_T4_iiT6__param_6];
	ld.param.u32 	%r642, [_ZN3cub18CUB_300001_SM_10006detail10radix_sort29DeviceRadixSortOnesweepKernelINS1_5radix10policy_hubIfijE10Policy1000ELNS0_9SortOrderE1EfijiiNS1_21identity_decomposer_tEEEvPT5_SB_PT3_PKSC_PT1_PKSG_PT2_PKSK_T4_iiT6__param_9];
	ld.param.u32 	%r643, [_ZN3cub18CUB_300001_SM_10006detail10radix_sort29DeviceRadixSortOnesweepKernelINS1_5radix10policy_hubIfijE10Policy1000ELNS0_9SortOrderE1EfijiiNS1_21identity_decomposer_tEEEvPT5_SB_PT3_PKSC_PT1_PKSG_PT2_PKSK_T4_iiT6__param_10];
	cvta.to.global.u64 	%rd1, %rd24;
	cvta.to.global.u64 	%rd2, %rd22;
	cvta.to.global.u64 	%rd3, %rd17;
	cvta.to.global.u64 	%rd4, %rd23;
	mov.u32 	%r1, %tid.x;
	shr.u32 	%r2, %r1, 5;
	// begin inline asm
	mov.u32 %r644, %laneid;
	// end inline asm
	setp.ne.s32 	%p1, %r1, 0;
	@%p1 bra 	$L__BB5_2;
	cvta.to.global.u64 	%rd25, %rd18;
	atom.global.add.u32 	%r645, [%rd25], 1;
	st.shared.u32 	[_ZZN3cub18CUB_300001_SM_10006detail10radix_sort29DeviceRadixSortOnesweepKernelINS1_5radix10policy_hubIfijE10Policy1000ELNS0_9SortOrderE1EfijiiNS1_21identity_decomposer_tEEEvPT5_SB_PT3_PKSC_PT1_PKSG_PT2_PKSK_T4_iiT6_E1s+35328], %r645;
$L__BB5_2:
	ld.param.u32 	%r3017, [_ZN3cub18CUB_300001_SM_10006detail10radix_sort29DeviceRadixSortOnesweepKernelINS1_5radix10policy_hubIfijE10Policy1000ELNS0_9SortOrderE1EfijiiNS1_21identity_decomposer_tEEEvPT5_SB_PT3_PKSC_PT1_PKSG_PT2_PKSK_T4_iiT6__param_8];
	bar.sync 	0;
	ld.shared.u32 	%r4, [_ZZN3cub18CUB_300001_SM_10006detail10radix_sort29DeviceRadixSortOnesweepKernelINS1_5radix10policy_hubIfijE10Policy1000ELNS0_9SortOrderE1EfijiiNS1_21identity_decomposer_tEEEvPT5_SB_PT3_PKSC_PT1_PKSG_PT2_PKSK_T4_iiT6_E1s+35328];
	mul.lo.s32 	%r5, %r4, 8832;
	add.s32 	%r6, %r5, 8832;
	setp.gt.s32 	%p2, %r6, %r3017;
	@%p2 bra 	$L__BB5_4;
	and.b32  	%r646, %r1, 31;
	and.b32  	%r647, %r1, 992;
	mul.lo.s32 	%r648, %r647, 23;
	or.b32  	%r649, %r648, %r646;
	cvt.u64.u32 	%rd26, %r5;
	cvt.u64.u32 	%rd27, %r649;
	add.s64 	%rd28, %rd27, %rd26;
	shl.b64 	%rd29, %rd28, 2;
	add.s64 	%rd30, %rd4, %rd29;
	ld.global.u32 	%r3077, [%rd30];
	ld.global.u32 	%r3076, [%rd30+128];
	ld.global.u32 	%r3075, [%rd30+256];
	ld.global.u32 	%r3074, [%rd30+384];
	ld.global.u32 	%r3073, [%rd30+512];
	ld.global.u32 	%r3072, [%rd30+640];
	ld.global.u32 	%r3071, [%rd30+768];
	ld.global.u32 	%r3070, [%rd30+896];
	ld.global.u32 	%r3069, [%rd30+1024];
	ld.global.u32 	%r3068, [%rd30+1152];
	ld.global.u32 	%r3067, [%rd30+1280];
	ld.global.u32 	%r3066, [%rd30+1408];
	ld.global.u32 	%r3065, [%rd30+1536];
	ld.global.u32 	%r3064, [%rd30+1664];
	ld.global.u32 	%r3063, [%rd30+1792];
	ld.global.u32 	%r3062, [%rd30+1920];
	ld.global.u32 	%r3061, [%rd30+2048];
	ld.global.u32 	%r3060, [%rd30+2176];
	ld.global.u32 	%r3059, [%rd30+2304];
	ld.global.u32 	%r3058, [%rd30+2432];
	ld.global.u32 	%r3057, [%rd30+2560];
	ld.global.u32 	%r3056, [%rd30+2688];
	ld.global.u32 	%r3055, [%rd30+2816];
	bra.uni 	$L__BB5_50;
$L__BB5_4:
	ld.param.u32 	%r3018, [_ZN3cub18CUB_300001_SM_10006detail10radix_sort29DeviceRadixSortOnesweepKernelINS1_5radix10policy_hubIfijE10Policy1000ELNS0_9SortOrderE1EfijiiNS1_21identity_decomposer_tEEEvPT5_SB_PT3_PKSC_PT1_PKSG_PT2_PKSK_T4_iiT6__param_8];
	cvt.u64.u32 	%rd31, %r5;
	sub.s32 	%r30, %r3018, %r5;
	and.b32  	%r651, %r1, 31;
	and.b32  	%r652, %r1, 992;
	mul.lo.s32 	%r653, %r652, 23;
	or.b32  	%r31, %r653, %r651;
	setp.ge.s32 	%p3, %r31, %r30;
	cvt.u64.u32 	%rd32, %r31;
	add.s64 	%rd33, %rd32, %rd31;
	shl.b64 	%rd34, %rd33, 2;
	add.s64 	%rd5, %rd4, %rd34;
	mov.b32 	%r3077, -1;
	@%p3 bra 	$L__BB5_6;
	ld.global.u32 	%r3077, [%rd5];
$L__BB5_6:
	add.s32 	%r655, %r31, 32;
	setp.ge.s32 	%p4, %r655, %r30;
	mov.b32 	%r3076, -1;
	@%p4 bra 	$L__BB5_8;
	ld.global.u32 	%r3076, [%rd5+128];
$L__BB5_8:
	add.s32 	%r657, %r31, 64;
	setp.ge.s32 	%p5, %r657, %r30;
	mov.b32 	%r3075, -1;
	@%p5 bra 	$L__BB5_10;
	ld.global.u32 	%r3075, [%rd5+256];
$L__BB5_10:
	add.s32 	%r659, %r31, 96;
	setp.ge.s32 	%p6, %r659, %r30;
	mov.b32 	%r3074, -1;
	@%p6 bra 	$L__BB5_12;
	ld.global.u32 	%r3074, [%rd5+384];
$L__BB5_12:
	add.s32 	%r661, %r31, 128;
	setp.ge.s32 	%p7, %r661, %r30;
	mov.b32 	%r3073, -1;
	@%p7 bra 	$L__BB5_14;
	ld.global.u32 	%r3073, [%rd5+512];
$L__BB5_14:
	add.s32 	%r663, %r31, 160;
	setp.ge.s32 	%p8, %r663, %r30;
	mov.b32 	%r3072, -1;
	@%p8 bra 	$L__BB5_16;
	ld.global.u32 	%r3072, [%rd5+640];
$L__BB5_16:
	add.s32 	%r665, %r31, 192;
	setp.ge.s32 	%p9, %r665, %r30;
	mov.b32 	%r3071, -1;
	@%p9 bra 	$L__BB5_18;
	ld.global.u32 	%r3071, [%rd5+768];
$L__BB5_18:
	add.s32 	%r667, %r31, 224;
	setp.ge.s32 	%p10, %r667, %r30;
	mov.b32 	%r3070, -1;
	@%p10 bra 	$L__BB5_20;
	ld.global.u32 	%r3070, [%rd5+896];
$L__BB5_20:
	add.s32 	%r669, %r31, 256;
	setp.ge.s32 	%p11, %r669, %r30;
	mov.b32 	%r3069, -1;
	@%p11 bra 	$L__BB5_22;
	ld.global.u32 	%r3069, [%rd5+1024];
$L__BB5_22:
	add.s32 	%r671, %r31, 288;
	setp.ge.s32 	%p12, %r671, %r30;
	mov.b32 	%r3068, -1;
	@%p12 bra 	$L__BB5_24;
	ld.global.u32 	%r3068, [%rd5+1152];
$L__BB5_24:
	add.s32 	%r673, %r31, 320;
	setp.ge.s32 	%p13, %r673, %r30;
	mov.b32 	%r3067, -1;
	@%p13 bra 	$L__BB5_26;
	ld.global.u32 	%r3067, [%rd5+1280];
$L__BB5_26:
	add.s32 	%r675, %r31, 352;
	setp.ge.s32 	%p14, %r675, %r30;
	mov.b32 	%r3066, -1;
	@%p14 bra 	$L__BB5_28;
	ld.global.u32 	%r3066, [%rd5+1408];
$L__BB5_28:
	add.s32 	%r677, %r31, 384;
	setp.ge.s32 	%p15, %r677, %r30;
	mov.b32 	%r3065, -1;
	@%p15 bra 	$L__BB5_30;
	ld.global.u32 	%r3065, [%rd5+1536];
$L__BB5_30:
	add.s32 	%r679, %r31, 416;
	setp.ge.s32 	%p16, %r679, %r30;
	mov.b32 	%r3064, -1;
	@%p16 bra 	$L__BB5_32;
	ld.global.u32 	%r3064, [%rd5+1664];
$L__BB5_32:
	add.s32 	%r681, %r31, 448;
	setp.ge.s32 	%p17, %r681, %r30;
	mov.b32 	%r3063, -1;
	@%p17 bra 	$L__BB5_34;
	ld.global.u32 	%r3063, [%rd5+1792];
$L__BB5_34:
	add.s32 	%r683, %r31, 480;
	setp.ge.s32 	%p18, %r683, %r30;
	mov.b32 	%r3062, -1;
	@%p18 bra 	$L__BB5_36;
	ld.global.u32 	%r3062, [%rd5+1920];
$L__BB5_36:
	add.s32 	%r685, %r31, 512;
	setp.ge.s32 	%p19, %r685, %r30;
	mov.b32 	%r3061, -1;
	@%p19 bra 	$L__BB5_38;
	ld.global.u32 	%r3061, [%rd5+2048];
$L__BB5_38:
	add.s32 	%r687, %r31, 544;
	setp.ge.s32 	%p20, %r687, %r30;
	mov.b32 	%r3060, -1;
	@%p20 bra 	$L__BB5_40;
	ld.global.u32 	%r3060, [%rd5+2176];
$L__BB5_40:
	add.s32 	%r689, %r31, 576;
	setp.ge.s32 	%p21, %r689, %r30;
	mov.b32 	%r3059, -1;
	@%p21 bra 	$L__BB5_42;
	ld.global.u32 	%r3059, [%rd5+2304];
$L__BB5_42:
	add.s32 	%r691, %r31, 608;
	setp.ge.s32 	%p22, %r691, %r30;
	mov.b32 	%r3058, -1;
	@%p22 bra 	$L__BB5_44;
	ld.global.u32 	%r3058, [%rd5+2432];
$L__BB5_44:
	add.s32 	%r693, %r31, 640;
	setp.ge.s32 	%p23, %r693, %r30;
	mov.b32 	%r3057, -1;
	@%p23 bra 	$L__BB5_46;
	ld.global.u32 	%r3057, [%rd5+2560];
$L__BB5_46:
	add.s32 	%r695, %r31, 672;
	setp.ge.s32 	%p24, %r695, %r30;
	mov.b32 	%r3056, -1;
	@%p24 bra 	$L__BB5_48;
	ld.global.u32 	%r3056, [%rd5+2688];
$L__BB5_48:
	add.s32 	%r697, %r31, 704;
	setp.ge.s32 	%p25, %r697, %r30;
	mov.b32 	%r3055, -1;
	@%p25 bra 	$L__BB5_50;
	ld.global.u32 	%r3055, [%rd5+2816];
$L__BB5_50:
	setp.lt.s32 	%p26, %r3077, 0;
	selp.b32 	%r698, 0, 2147483647, %p26;
	xor.b32  	%r3159, %r698, %r3077;
	setp.lt.s32 	%p27, %r3071, 0;
	selp.b32 	%r699, 0, 2147483647, %p27;
	xor.b32  	%r3153, %r699, %r3071;
	setp.lt.s32 	%p28, %r3070, 0;
	selp.b32 	%r700, 0, 2147483647, %p28;
	xor.b32  	%r3152, %r700, %r3070;
	setp.lt.s32 	%p29, %r3069, 0;
	selp.b32 	%r701, 0, 2147483647, %p29;
	xor.b32  	%r3151, %r701, %r3069;
	setp.lt.s32 	%p30, %r3068, 0;
	selp.b32 	%r702, 0, 2147483647, %p30;
	xor.b32  	%r3150, %r702, %r3068;
	setp.lt.s32 	%p31, %r3067, 0;
	selp.b32 	%r703, 0, 2147483647, %p31;
	xor.b32  	%r3149, %r703, %r3067;
	setp.lt.s32 	%p32, %r3055, 0;
	selp.b32 	%r704, 0, 2147483647, %p32;
	xor.b32  	%r3137, %r704, %r3055;
	mov.b32 	%r705, -1;
	shl.b32 	%r706, %r705, %r643;
	not.b32 	%r107, %r706;
	shl.b32 	%r707, %r2, 10;
	mov.u32 	%r708, _ZZN3cub18CUB_300001_SM_10006detail10radix_sort29DeviceRadixSortOnesweepKernelINS1_5radix10policy_hubIfijE10Policy1000ELNS0_9SortOrderE1EfijiiNS1_21identity_decomposer_tEEEvPT5_SB_PT3_PKSC_PT1_PKSG_PT2_PKSK_T4_iiT6_E1s;
	add.s32 	%r108, %r708, %r707;
	setp.gt.s32 	%p33, %r644, 255;
	@%p33 bra 	$L__BB5_63;
	max.s32 	%r709, %r644, 224;
	sub.s32 	%r710, %r709, %r644;
	add.s32 	%r711, %r710, 31;
	shr.u32 	%r712, %r711, 5;
	add.s32 	%r109, %r712, 1;
	and.b32  	%r110, %r109, 15;
	setp.lt.u32 	%p34, %r711, 480;
	mov.u32 	%r3081, %r644;
	@%p34 bra 	$L__BB5_54;
	and.b32  	%r713, %r109, 268435440;
	neg.s32 	%r3079, %r713;
	shl.b32 	%r715, %r644, 2;
	add.s32 	%r716, %r707, %r715;
	add.s32 	%r718, %r716, %r708;
	add.s32 	%r3078, %r718, 1024;
	mov.u32 	%r3081, %r644;
$L__BB5_53:
	.pragma "nounroll";
	mov.b32 	%r719, 0;
	st.shared.u32 	[%r3078+-1024], %r719;
	st.shared.u32 	[%r3078+-896], %r719;
	st.shared.u32 	[%r3078+-768], %r719;
	st.shared.u32 	[%r3078+-640], %r719;
	st.shared.u32 	[%r3078+-512], %r719;
	st.shared.u32 	[%r3078+-384], %r719;
	st.shared.u32 	[%r3078+-256], %r719;
	st.shared.u32 	[%r3078+-128], %r719;
	st.shared.u32 	[%r3078], %r719;
	st.shared.u32 	[%r3078+128], %r719;
	st.shared.u32 	[%r3078+256], %r719;
	st.shared.u32 	[%r3078+384], %r719;
	st.shared.u32 	[%r3078+512], %r719;
	st.shared.u32 	[%r3078+640], %r719;
	st.shared.u32 	[%r3078+768], %r719;
	st.shared.u32 	[%r3078+896], %r719;
	add.s32 	%r3081, %r3081, 512;
	add.s32 	%r3079, %r3079, 16;
	add.s32 	%r3078, %r3078, 2048;
	setp.ne.s32 	%p35, %r3079, 0;
	@%p35 bra 	$L__BB5_53;
$L__BB5_54:
	setp.eq.s32 	%p36, %r110, 0;
	@%p36 bra 	$L__BB5_63;
	and.b32  	%r120, %r109, 7;
	setp.lt.u32 	%p37, %r110, 8;
	@%p37 bra 	$L__BB5_57;
	shl.b32 	%r720, %r3081, 2;
	add.s32 	%r721, %r108, %r720;
	mov.b32 	%r722, 0;
	st.shared.u32 	[%r721], %r722;
	st.shared.u32 	[%r721+128], %r722;
	st.shared.u32 	[%r721+256], %r722;
	st.shared.u32 	[%r721+384], %r722;
	st.shared.u32 	[%r721+512], %r722;
	st.shared.u32 	[%r721+640], %r722;
	st.shared.u32 	[%r721+768], %r722;
	st.shared.u32 	[%r721+896], %r722;
	add.s32 	%r3081, %r3081, 256;
$L__BB5_57:
	setp.eq.s32 	%p38, %r120, 0;
	@%p38 bra 	$L__BB5_63;
	and.b32  	%r123, %r109, 3;
	setp.lt.u32 	%p39, %r120, 4;
	@%p39 bra 	$L__BB5_60;
	shl.b32 	%r723, %r3081, 2;
	add.s32 	%r724, %r108, %r723;
	mov.b32 	%r725, 0;
	st.shared.u32 	[%r724], %r725;
	st.shared.u32 	[%r724+128], %r725;
	st.shared.u32 	[%r724+256], %r725;
	st.shared.u32 	[%r724+384], %r725;
	add.s32 	%r3081, %r3081, 128;
$L__BB5_60:
	setp.eq.s32 	%p40, %r123, 0;
	@%p40 bra 	$L__BB5_63;
	shl.b32 	%r727, %r3081, 2;
	add.s32 	%r728, %r707, %r727;
	add.s32 	%r3085, %r708, %r728;
	neg.s32 	%r3084, %r123;
$L__BB5_62:
	.pragma "nounroll";
	mov.b32 	%r730, 0;
	st.shared.u32 	[%r3085], %r730;
	add.s32 	%r3085, %r3085, 128;
	add.s32 	%r3084, %r3084, 1;
	setp.ne.s32 	%p41, %r3084, 0;
	@%p41 bra 	$L__BB5_62;
$L__BB5_63:
	bar.warp.sync 	-1;
	setp.eq.s32 	%p42, %r3159, 2147483647;
	selp.b32 	%r732, -2147483648, %r3159, %p42;
	shr.u32 	%r733, %r732, %r642;
	and.b32  	%r132, %r733, %r107;
	shl.b32 	%r734, %r132, 2;
	add.s32 	%r735, %r108, %r734;
	atom.shared.add.u32 	%r736, [%r735], 1;
	setp.lt.s32 	%p43, %r3076, 0;
	selp.b32 	%r737, 0, 2147483647, %p43;
	xor.b32  	%r3158, %r737, %r3076;
	setp.eq.s32 	%p44, %r3158, 2147483647;
	selp.b32 	%r738, -2147483648, %r3158, %p44;
	shr.u32 	%r739, %r738, %r642;
	and.b32  	%r740, %r739, %r107;
	shl.b32 	%r741, %r740, 2;
	add.s32 	%r742, %r108, %r741;
	atom.shared.add.u32 	%r743, [%r742], 1;
	setp.lt.s32 	%p45, %r3075, 0;
	selp.b32 	%r744, 0, 2147483647, %p45;
	xor.b32  	%r3157, %r744, %r3075;
	setp.eq.s32 	%p46, %r3157, 2147483647;
	selp.b32 	%r745, -2147483648, %r3157, %p46;
	shr.u32 	%r746, %r745, %r642;
	and.b32  	%r747, %r746, %r107;
	shl.b32 	%r748, %r747, 2;
	add.s32 	%r749, %r108, %r748;
	atom.shared.add.u32 	%r750, [%r749], 1;
	setp.lt.s32 	%p47, %r3074, 0;
	selp.b32 	%r751, 0, 2147483647, %p47;
	xor.b32  	%r752, %r751, %r3074;
	setp.eq.s32 	%p48, %r752, 2147483647;
	selp.b32 	%r753, -2147483648, %r752, %p48;
	shr.u32 	%r754, %r753, %r642;
	and.b32  	%r755, %r754, %r107;
	shl.b32 	%r756, %r755, 2;
	add.s32 	%r757, %r108, %r756;
	atom.shared.add.u32 	%r758, [%r757], 1;
	setp.lt.s32 	%p49, %r3073, 0;
	selp.b32 	%r759, 0, 2147483647, %p49;
	xor.b32  	%r760, %r759, %r3073;
	setp.eq.s32 	%p50, %r760, 2147483647;
	selp.b32 	%r761, -2147483648, %r760, %p50;
	shr.u32 	%r762, %r761, %r642;
	and.b32  	%r763, %r762, %r107;
	shl.b32 	%r764, %r763, 2;
	add.s32 	%r765, %r108, %r764;
	atom.shared.add.u32 	%r766, [%r765], 1;
	setp.lt.s32 	%p51, %r3072, 0;
	selp.b32 	%r767, 0, 2147483647, %p51;
	xor.b32  	%r768, %r767, %r3072;
	setp.eq.s32 	%p52, %r768, 2147483647;
	selp.b32 	%r769, -2147483648, %r768, %p52;
	shr.u32 	%r770, %r769, %r642;
	and.b32  	%r771, %r770, %r107;
	shl.b32 	%r772, %r771, 2;
	add.s32 	%r773, %r108, %r772;
	atom.shared.add.u32 	%r774, [%r773], 1;
	setp.eq.s32 	%p53, %r3153, 2147483647;
	selp.b32 	%r775, -2147483648, %r3153, %p53;
	shr.u32 	%r776, %r775, %r642;
	and.b32  	%r777, %r776, %r107;
	shl.b32 	%r778, %r777, 2;
	add.s32 	%r779, %r108, %r778;
	atom.shared.add.u32 	%r780, [%r779], 1;
	setp.eq.s32 	%p54, %r3152, 2147483647;
	selp.b32 	%r781, -2147483648, %r3152, %p54;
	shr.u32 	%r782, %r781, %r642;
	and.b32  	%r783, %r782, %r107;
	shl.b32 	%r784, %r783, 2;
	add.s32 	%r785, %r108, %r784;
	atom.shared.add.u32 	%r786, [%r785], 1;
	setp.eq.s32 	%p55, %r3151, 2147483647;
	selp.b32 	%r787, -2147483648, %r3151, %p55;
	shr.u32 	%r788, %r787, %r642;
	and.b32  	%r789, %r788, %r107;
	shl.b32 	%r790, %r789, 2;
	add.s32 	%r791, %r108, %r790;
	atom.shared.add.u32 	%r792, [%r791], 1;
	setp.eq.s32 	%p56, %r3150, 2147483647;
	selp.b32 	%r793, -2147483648, %r3150, %p56;
	shr.u32 	%r794, %r793, %r642;
	and.b32  	%r795, %r794, %r107;
	shl.b32 	%r796, %r795, 2;
	add.s32 	%r797, %r108, %r796;
	atom.shared.add.u32 	%r798, [%r797], 1;
	setp.eq.s32 	%p57, %r3149, 2147483647;
	selp.b32 	%r799, -2147483648, %r3149, %p57;
	shr.u32 	%r800, %r799, %r642;
	and.b32  	%r801, %r800, %r107;
	shl.b32 	%r802, %r801, 2;
	add.s32 	%r803, %r108, %r802;
	atom.shared.add.u32 	%r804, [%r803], 1;
	setp.lt.s32 	%p58, %r3066, 0;
	selp.b32 	%r805, 0, 2147483647, %p58;
	xor.b32  	%r3148, %r805, %r3066;
	setp.eq.s32 	%p59, %r3148, 2147483647;
	selp.b32 	%r806, -2147483648, %r3148, %p59;
	shr.u32 	%r807, %r806, %r642;
	and.b32  	%r808, %r807, %r107;
	shl.b32 	%r809, %r808, 2;
	add.s32 	%r810, %r108, %r809;
	atom.shared.add.u32 	%r811, [%r810], 1;
	setp.lt.s32 	%p60, %r3065, 0;
	selp.b32 	%r812, 0, 2147483647, %p60;
	xor.b32  	%r3147, %r812, %r3065;
	setp.eq.s32 	%p61, %r3147, 2147483647;
	selp.b32 	%r813, -2147483648, %r3147, %p61;
	shr.u32 	%r814, %r813, %r642;
	and.b32  	%r815, %r814, %r107;
	shl.b32 	%r816, %r815, 2;
	add.s32 	%r817, %r108, %r816;
	atom.shared.add.u32 	%r818, [%r817], 1;
	setp.lt.s32 	%p62, %r3064, 0;
	selp.b32 	%r819, 0, 2147483647, %p62;
	xor.b32  	%r3146, %r819, %r3064;
	setp.eq.s32 	%p63, %r3146, 2147483647;
	selp.b32 	%r820, -2147483648, %r3146, %p63;
	shr.u32 	%r821, %r820, %r642;
	and.b32  	%r822, %r821, %r107;
	shl.b32 	%r823, %r822, 2;
	add.s32 	%r824, %r108, %r823;
	atom.shared.add.u32 	%r825, [%r824], 1;
	setp.lt.s32 	%p64, %r3063, 0;
	selp.b32 	%r826, 0, 2147483647, %p64;
	xor.b32  	%r3145, %r826, %r3063;
	setp.eq.s32 	%p65, %r3145, 2147483647;
	selp.b32 	%r827, -2147483648, %r3145, %p65;
	shr.u32 	%r828, %r827, %r642;
	and.b32  	%r829, %r828, %r107;
	shl.b32 	%r830, %r829, 2;
	add.s32 	%r831, %r108, %r830;
	atom.shared.add.u32 	%r832, [%r831], 1;
	setp.lt.s32 	%p66, %r3062, 0;
	selp.b32 	%r833, 0, 2147483647, %p66;
	xor.b32  	%r3144, %r833, %r3062;
	setp.eq.s32 	%p67, %r3144, 2147483647;
	selp.b32 	%r834, -2147483648, %r3144, %p67;
	shr.u32 	%r835, %r834, %r642;
	and.b32  	%r836, %r835, %r107;
	shl.b32 	%r837, %r836, 2;
	add.s32 	%r838, %r108, %r837;
	atom.shared.add.u32 	%r839, [%r838], 1;
	setp.lt.s32 	%p68, %r3061, 0;
	selp.b32 	%r840, 0, 2147483647, %p68;
	xor.b32  	%r3143, %r840, %r3061;
	setp.eq.s32 	%p69, %r3143, 2147483647;
	selp.b32 	%r841, -2147483648, %r3143, %p69;
	shr.u32 	%r842, %r841, %r642;
	and.b32  	%r843, %r842, %r107;
	shl.b32 	%r844, %r843, 2;
	add.s32 	%r845, %r108, %r844;
	atom.shared.add.u32 	%r846, [%r845], 1;
	setp.lt.s32 	%p70, %r3060, 0;
	selp.b32 	%r847, 0, 2147483647, %p70;
	xor.b32  	%r848, %r847, %r3060;
	setp.eq.s32 	%p71, %r848, 2147483647;
	selp.b32 	%r849, -2147483648, %r848, %p71;
	shr.u32 	%r850, %r849, %r642;
	and.b32  	%r851, %r850, %r107;
	shl.b32 	%r852, %r851, 2;
	add.s32 	%r853, %r108, %r852;
	atom.shared.add.u32 	%r854, [%r853], 1;
	setp.lt.s32 	%p72, %r3059, 0;
	selp.b32 	%r855, 0, 2147483647, %p72;
	xor.b32  	%r856, %r855, %r3059;
	setp.eq.s32 	%p73, %r856, 2147483647;
	selp.b32 	%r857, -2147483648, %r856, %p73;
	shr.u32 	%r858, %r857, %r642;
	and.b32  	%r859, %r858, %r107;
	shl.b32 	%r860, %r859, 2;
	add.s32 	%r861, %r108, %r860;
	atom.shared.add.u32 	%r862, [%r861], 1;
	setp.lt.s32 	%p74, %r3058, 0;
	selp.b32 	%r863, 0, 2147483647, %p74;
	xor.b32  	%r864, %r863, %r3058;
	setp.eq.s32 	%p75, %r864, 2147483647;
	selp.b32 	%r865, -2147483648, %r864, %p75;
	shr.u32 	%r866, %r865, %r642;
	and.b32  	%r867, %r866, %r107;
	shl.b32 	%r868, %r867, 2;
	add.s32 	%r869, %r108, %r868;
	atom.shared.add.u32 	%r870, [%r869], 1;
	setp.lt.s32 	%p76, %r3057, 0;
	selp.b32 	%r871, 0, 2147483647, %p76;
	xor.b32  	%r872, %r871, %r3057;
	setp.eq.s32 	%p77, %r872, 2147483647;
	selp.b32 	%r873, -2147483648, %r872, %p77;
	shr.u32 	%r874, %r873, %r642;
	and.b32  	%r875, %r874, %r107;
	shl.b32 	%r876, %r875, 2;
	add.s32 	%r877, %r108, %r876;
	atom.shared.add.u32 	%r878, [%r877], 1;
	setp.lt.s32 	%p78, %r3056, 0;
	selp.b32 	%r879, 0, 2147483647, %p78;
	xor.b32  	%r880, %r879, %r3056;
	setp.eq.s32 	%p79, %r880, 2147483647;
	selp.b32 	%r881, -2147483648, %r880, %p79;
	shr.u32 	%r882, %r881, %r642;
	and.b32  	%r883, %r882, %r107;
	shl.b32 	%r884, %r883, 2;
	add.s32 	%r885, %r108, %r884;
	atom.shared.add.u32 	%r886, [%r885], 1;
	setp.eq.s32 	%p80, %r3137, 2147483647;
	selp.b32 	%r887, -2147483648, %r3137, %p80;
	shr.u32 	%r888, %r887, %r642;
	and.b32  	%r889, %r888, %r107;
	shl.b32 	%r890, %r889, 2;
	add.s32 	%r891, %r108, %r890;
	atom.shared.add.u32 	%r892, [%r891], 1;
	bar.sync 	0;
	setp.gt.u32 	%p81, %r1, 255;
	shl.b32 	%r893, %r1, 2;
	add.s32 	%r141, %r708, %r893;
	mov.b32 	%r3086, 0;
	@%p81 bra 	$L__BB5_65;
	ld.shared.u32 	%r895, [%r141];
	mov.b32 	%r896, 0;
	st.shared.u32 	[%r141], %r896;
	ld.shared.u32 	%r897, [%r141+1024];
	st.shared.u32 	[%r141+1024], %r895;
	add.s32 	%r898, %r897, %r895;
	ld.shared.u32 	%r899, [%r141+2048];
	st.shared.u32 	[%r141+2048], %r898;
	add.s32 	%r900, %r899, %r898;
	ld.shared.u32 	%r901, [%r141+3072];
	st.shared.u32 	[%r141+3072], %r900;
	add.s32 	%r902, %r901, %r900;
	ld.shared.u32 	%r903, [%r141+4096];
	st.shared.u32 	[%r141+4096], %r902;
	add.s32 	%r904, %r903, %r902;
	ld.shared.u32 	%r905, [%r141+5120];
	st.shared.u32 	[%r141+5120], %r904;
	add.s32 	%r906, %r905, %r904;
	ld.shared.u32 	%r907, [%r141+6144];
	st.shared.u32 	[%r141+6144], %r906;
	add.s32 	%r908, %r907, %r906;
	ld.shared.u32 	%r909, [%r141+7168];
	st.shared.u32 	[%r141+7168], %r908;
	add.s32 	%r910, %r909, %r908;
	ld.shared.u32 	%r911, [%r141+8192];
	st.shared.u32 	[%r141+8192], %r910;
	add.s32 	%r912, %r911, %r910;
	ld.shared.u32 	%r913, [%r141+9216];
	st.shared.u32 	[%r141+9216], %r912;
	add.s32 	%r914, %r913, %r912;
	ld.shared.u32 	%r915, [%r141+10240];
	st.shared.u32 	[%r141+10240], %r914;
	add.s32 	%r916, %r915, %r914;
	ld.shared.u32 	%r917, [%r141+11264];
	st.shared.u32 	[%r141+11264], %r916;
	add.s32 	%r3086, %r917, %r916;
$L__BB5_65:
	setp.gt.u32 	%p82, %r1, 255;
	shl.b32 	%r918, %r4, 8;
	add.s32 	%r919, %r918, %r1;
	mul.wide.s32 	%rd35, %r919, 4;
	add.s64 	%rd6, %rd3, %rd35;
	@%p82 bra 	$L__BB5_67;
	or.b32  	%r920, %r3086, 1073741824;
	st.volatile.global.u32 	[%rd6], %r920;
$L__BB5_67:
	ld.param.u64 	%rd249, [_ZN3cub18CUB_300001_SM_10006detail10radix_sort29DeviceRadixSortOnesweepKernelINS1_5radix10policy_hubIfijE10Policy1000ELNS0_9SortOrderE1EfijiiNS1_21identity_decomposer_tEEEvPT5_SB_PT3_PKSC_PT1_PKSG_PT2_PKSK_T4_iiT6__param_7];
	ld.param.u64 	%rd248, [_ZN3cub18CUB_300001_SM_10006detail10radix_sort29DeviceRadixSortOnesweepKernelINS1_5radix10policy_hubIfijE10Policy1000ELNS0_9SortOrderE1EfijiiNS1_21identity_decomposer_tEEEvPT5_SB_PT3_PKSC_PT1_PKSG_PT2_PKSK_T4_iiT6__param_3];
	ld.param.u64 	%rd245, [_ZN3cub18CUB_300001_SM_10006detail10radix_sort29DeviceRadixSortOnesweepKernelINS1_5radix10policy_hubIfijE10Policy1000ELNS0_9SortOrderE1EfijiiNS1_21identity_decomposer_tEEEvPT5_SB_PT3_PKSC_PT1_PKSG_PT2_PKSK_T4_iiT6__param_2];
	setp.lt.s32 	%p83, %r3074, 0;
	selp.b32 	%r921, 0, 2147483647, %p83;
	xor.b32  	%r3156, %r921, %r3074;
	setp.lt.s32 	%p84, %r3060, 0;
	selp.b32 	%r922, 0, 2147483647, %p84;
	xor.b32  	%r3142, %r922, %r3060;
	setp.lt.s32 	%p85, %r3058, 0;
	selp.b32 	%r923, 0, 2147483647, %p85;
	xor.b32  	%r3140, %r923, %r3058;
	setp.lt.s32 	%p86, %r3059, 0;
	selp.b32 	%r924, 0, 2147483647, %p86;
	xor.b32  	%r3141, %r924, %r3059;
	setp.lt.s32 	%p87, %r3057, 0;
	selp.b32 	%r925, 0, 2147483647, %p87;
	xor.b32  	%r3139, %r925, %r3057;
	setp.lt.s32 	%p88, %r3056, 0;
	selp.b32 	%r926, 0, 2147483647, %p88;
	xor.b32  	%r3138, %r926, %r3056;
	setp.lt.s32 	%p89, %r3072, 0;
	selp.b32 	%r927, 0, 2147483647, %p89;
	xor.b32  	%r3154, %r927, %r3072;
	setp.lt.s32 	%p90, %r3073, 0;
	selp.b32 	%r928, 0, 2147483647, %p90;
	xor.b32  	%r3155, %r928, %r3073;
	setp.lt.u32 	%p91, %r1, 256;
	setp.eq.s32 	%p92, %r3086, 8832;
	and.pred  	%p93, %p91, %p92;
	selp.u32 	%r929, 1, 0, %p93;
	{ 
	.reg .pred 	%p1; 
	.reg .pred 	%p2; 
	setp.ne.u32 	%p1, %r929, 0; 
	bar.red.or.pred 	%p2, 0, %p1; 
	selp.u32 	%r930, 1, 0, %p2; 
	}
	setp.eq.s32 	%p94, %r930, 0;
	and.b32  	%r931, %r1, 992;
	and.b32  	%r932, %r1, 31;
	mul.lo.s32 	%r933, %r931, 23;
	or.b32  	%r934, %r933, %r932;
	cvt.u64.u32 	%rd36, %r5;
	cvt.u64.u32 	%rd7, %r934;
	add.s64 	%rd37, %rd7, %rd36;
	cvta.to.global.u64 	%rd38, %rd249;
	shl.b64 	%rd39, %rd37, 2;
	add.s64 	%rd8, %rd38, %rd39;
	cvta.to.global.u64 	%rd40, %rd245;
	mul.wide.u32 	%rd41, %r1, 4;
	add.s64 	%rd9, %rd40, %rd41;
	cvta.to.global.u64 	%rd42, %rd248;
	add.s64 	%rd10, %rd42, %rd41;
	@%p94 bra 	$L__BB5_223;
	setp.gt.u32 	%p95, %r1, 255;
	setp.gt.u32 	%p96, %r1, %r132;
	selp.b32 	%r152, 8832, 0, %p96;
	@%p95 bra 	$L__BB5_76;
	ld.global.u32 	%r935, [%rd10];
	sub.s32 	%r3090, %r935, %r152;
	st.shared.u32 	[%r141+35328], %r3090;
	setp.lt.s32 	%p97, %r4, 1;
	mov.u32 	%r3091, %r3086;
	@%p97 bra 	$L__BB5_75;
	mov.b32 	%r3088, -1;
	mov.u32 	%r3087, %r4;
	mov.u32 	%r3091, %r3086;
$L__BB5_71:
	add.s32 	%r157, %r3087, -1;
	shl.b32 	%r937, %r157, 8;
	add.s32 	%r938, %r937, %r1;
	mul.wide.s32 	%rd43, %r938, 4;
	add.s64 	%rd11, %rd3, %rd43;
$L__BB5_72:
	membar.cta;
	ld.volatile.global.u32 	%r158, [%rd11];
	setp.eq.s32 	%p98, %r158, 0;
	@%p98 bra 	$L__BB5_72;
	and.b32  	%r939, %r158, 1073741823;
	add.s32 	%r3091, %r939, %r3091;
	setp.gt.s32 	%p99, %r158, -1;
	vote.sync.ballot.b32 	%r3088, %p99, %r3088;
	setp.gt.u32 	%p101, %r3087, 1;
	and.pred  	%p102, %p99, %p101;
	mov.u32 	%r3087, %r157;
	@%p102 bra 	$L__BB5_71;
	ld.shared.u32 	%r3090, [%r141+35328];
$L__BB5_75:
	or.b32  	%r940, %r3091, -2147483648;
	st.volatile.global.u32 	[%rd6], %r940;
	sub.s32 	%r941, %r3091, %r3086;
	add.s32 	%r942, %r941, %r3090;
	st.shared.u32 	[%r141+35328], %r942;
$L__BB5_76:
	ld.param.u32 	%r3019, [_ZN3cub18CUB_300001_SM_10006detail10radix_sort29DeviceRadixSortOnesweepKernelINS1_5radix10policy_hubIfijE10Policy1000ELNS0_9SortOrderE1EfijiiNS1_21identity_decomposer_tEEEvPT5_SB_PT3_PKSC_PT1_PKSG_PT2_PKSK_T4_iiT6__param_8];
	ld.param.u64 	%rd246, [_ZN3cub18CUB_300001_SM_10006detail10radix_sort29DeviceRadixSortOnesweepKernelINS1_5radix10policy_hubIfijE10Policy1000ELNS0_9SortOrderE1EfijiiNS1_21identity_decomposer_tEEEvPT5_SB_PT3_PKSC_PT1_PKSG_PT2_PKSK_T4_iiT6__param_2];
	setp.gt.u32 	%p103, %r1, 255;
	setp.lt.s32 	%p104, %r6, %r3019;
	setp.eq.s64 	%p105, %rd246, 0;
	or.pred  	%p106, %p105, %p104;
	or.pred  	%p107, %p103, %p106;
	@%p107 bra 	$L__BB5_78;
	ld.shared.u32 	%r943, [%r141+35328];
	add.s32 	%r944, %r152, %r3086;
	add.s32 	%r945, %r944, %r943;
	st.global.u32 	[%rd9], %r945;
$L__BB5_78:
	ld.param.u32 	%r3020, [_ZN3cub18CUB_300001_SM_10006detail10radix_sort29DeviceRadixSortOnesweepKernelINS1_5radix10policy_hubIfijE10Policy1000ELNS0_9SortOrderE1EfijiiNS1_21identity_decomposer_tEEEvPT5_SB_PT3_PKSC_PT1_PKSG_PT2_PKSK_T4_iiT6__param_8];
	setp.gt.s32 	%p108, %r6, %r3020;
	bar.sync 	0;
	mov.u32 	%r947, _ZZN3cub18CUB_300001_SM_10006detail10radix_sort29DeviceRadixSortOnesweepKernelINS1_5radix10policy_hubIfijE10Policy1000ELNS0_9SortOrderE1EfijiiNS1_21identity_decomposer_tEEEvPT5_SB_PT3_PKSC_PT1_PKSG_PT2_PKSK_T4_iiT6_E1s;
	add.s32 	%r948, %r947, %r734;
	ld.shared.u32 	%rd13, [%r948+35328];
	@%p108 bra 	$L__BB5_80;
	add.s64 	%rd44, %rd7, %rd13;
	shl.b64 	%rd45, %rd44, 2;
	add.s64 	%rd46, %rd2, %rd45;
	st.global.u32 	[%rd46], %r3077;
	st.global.u32 	[%rd46+128], %r3076;
	st.global.u32 	[%rd46+256], %r3075;
	st.global.u32 	[%rd46+384], %r3074;
	st.global.u32 	[%rd46+512], %r3073;
	st.global.u32 	[%rd46+640], %r3072;
	st.global.u32 	[%rd46+768], %r3071;
	st.global.u32 	[%rd46+896], %r3070;
	st.global.u32 	[%rd46+1024], %r3069;
	st.global.u32 	[%rd46+1152], %r3068;
	st.global.u32 	[%rd46+1280], %r3067;
	st.global.u32 	[%rd46+1408], %r3066;
	st.global.u32 	[%rd46+1536], %r3065;
	st.global.u32 	[%rd46+1664], %r3064;
	st.global.u32 	[%rd46+1792], %r3063;
	st.global.u32 	[%rd46+1920], %r3062;
	st.global.u32 	[%rd46+2048], %r3061;
	st.global.u32 	[%rd46+2176], %r3060;
	st.global.u32 	[%rd46+2304], %r3059;
	st.global.u32 	[%rd46+2432], %r3058;
	st.global.u32 	[%rd46+2560], %r3057;
	st.global.u32 	[%rd46+2688], %r3056;
	st.global.u32 	[%rd46+2816], %r3055;
	bra.uni 	$L__BB5_126;
$L__BB5_80:
	ld.param.u32 	%r3021, [_ZN3cub18CUB_300001_SM_10006detail10radix_sort29DeviceRadixSortOnesweepKernelINS1_5radix10policy_hubIfijE10Policy1000ELNS0_9SortOrderE1EfijiiNS1_21identity_decomposer_tEEEvPT5_SB_PT3_PKSC_PT1_PKSG_PT2_PKSK_T4_iiT6__param_8];
	cvt.u32.u64 	%r949, %rd7;
	mad.lo.s32 	%r164, %r4, -8832, %r3021;
	setp.ge.s32 	%p109, %r949, %r164;
	add.s64 	%rd47, %rd7, %rd13;
	shl.b64 	%rd48, %rd47, 2;
	add.s64 	%rd14, %rd2, %rd48;
	@%p109 bra 	$L__BB5_82;
	st.global.u32 	[%rd14], %r3077;
$L__BB5_82:
	add.s32 	%r951, %r949, 32;
	setp.ge.s32 	%p110, %r951, %r164;
	@%p110 bra 	$L__BB5_84;
	st.global.u32 	[%rd14+128], %r3076;
$L__BB5_84:
	add.s32 	%r953, %r949, 64;
	setp.ge.s32 	%p111, %r953, %r164;
	@%p111 bra 	$L__BB5_86;
	st.global.u32 	[%rd14+256], %r3075;
$L__BB5_86:
	add.s32 	%r955, %r949, 96;
	setp.ge.s32 	%p112, %r955, %r164;
	@%p112 bra 	$L__BB5_88;
	st.global.u32 	[%rd14+384], %r3074;
$L__BB5_88:
	add.s32 	%r957, %r949, 128;
	setp.ge.s32 	%p113, %r957, %r164;
	@%p113 bra 	$L__BB5_90;
	st.global.u32 	[%rd14+512], %r3073;
$L__BB5_90:
	add.s32 	%r959, %r949, 160;
	setp.ge.s32 	%p114, %r959, %r164;
	@%p114 bra 	$L__BB5_92;
	st.global.u32 	[%rd14+640], %r3072;
$L__BB5_92:
	add.s32 	%r961, %r949, 192;
	setp.ge.s32 	%p115, %r961, %r164;
	@%p115 bra 	$L__BB5_94;
	st.global.u32 	[%rd14+768], %r3071;
$L__BB5_94:
	add.s32 	%r963, %r949, 224;
	setp.ge.s32 	%p116, %r963, %r164;
	@%p116 bra 	$L__BB5_96;
	st.global.u32 	[%rd14+896], %r3070;
$L__BB5_96:
	add.s32 	%r965, %r949, 256;
	setp.ge.s32 	%p117, %r965, %r164;
	@%p117 bra 	$L__BB5_98;
	st.global.u32 	[%rd14+1024], %r3069;
$L__BB5_98:
	add.s32 	%r967, %r949, 288;
	setp.ge.s32 	%p118, %r967, %r164;
	@%p118 bra 	$L__BB5_100;
	st.global.u32 	[%rd14+1152], %r3068;
$L__BB5_100:
	add.s32 	%r969, %r949, 320;
	setp.ge.s32 	%p119, %r969, %r164;
	@%p119 bra 	$L__BB5_102;
	st.global.u32 	[%rd14+1280], %r3067;
$L__BB5_102:
	add.s32 	%r971, %r949, 352;
	setp.ge.s32 	%p120, %r971, %r164;
	@%p120 bra 	$L__BB5_104;
	st.global.u32 	[%rd14+1408], %r3066;
$L__BB5_104:
	add.s32 	%r973, %r949, 384;
	setp.ge.s32 	%p121, %r973, %r164;
	@%p121 bra 	$L__BB5_106;
	st.global.u32 	[%rd14+1536], %r3065;
$L__BB5_106:
	add.s32 	%r975, %r949, 416;
	setp.ge.s32 	%p122, %r975, %r164;
	@%p122 bra 	$L__BB5_108;
	st.global.u32 	[%rd14+1664], %r3064;
$L__BB5_108:
	add.s32 	%r977, %r949, 448;
	setp.ge.s32 	%p123, %r977, %r164;
	@%p123 bra 	$L__BB5_110;
	st.global.u32 	[%rd14+1792], %r3063;
$L__BB5_110:
	add.s32 	%r979, %r949, 480;
	setp.ge.s32 	%p124, %r979, %r164;
	@%p124 bra 	$L__BB5_112;
	st.global.u32 	[%rd14+1920], %r3062;
$L__BB5_112:
	add.s32 	%r981, %r949, 512;
	setp.ge.s32 	%p125, %r981, %r164;
	@%p125 bra 	$L__BB5_114;
	st.global.u32 	[%rd14+2048], %r3061;
$L__BB5_114:
	add.s32 	%r983, %r949, 544;
	setp.ge.s32 	%p126, %r983, %r164;
	@%p126 bra 	$L__BB5_116;
	st.global.u32 	[%rd14+2176], %r3060;
$L__BB5_116:
	add.s32 	%r985, %r949, 576;
	setp.ge.s32 	%p127, %r985, %r164;
	@%p127 bra 	$L__BB5_118;
	st.global.u32 	[%rd14+2304], %r3059;
$L__BB5_118:
	add.s32 	%r987, %r949, 608;
	setp.ge.s32 	%p128, %r987, %r164;
	@%p128 bra 	$L__BB5_120;
	st.global.u32 	[%rd14+2432], %r3058;
$L__BB5_120:
	add.s32 	%r989, %r949, 640;
	setp.ge.s32 	%p129, %r989, %r164;
	@%p129 bra 	$L__BB5_122;
	st.global.u32 	[%rd14+2560], %r3057;
$L__BB5_122:
	add.s32 	%r991, %r949, 672;
	setp.ge.s32 	%p130, %r991, %r164;
	@%p130 bra 	$L__BB5_124;
	st.global.u32 	[%rd14+2688], %r3056;
$L__BB5_124:
	add.s32 	%r993, %r949, 704;
	setp.ge.s32 	%p131, %r993, %r164;
	@%p131 bra 	$L__BB5_126;
	st.global.u32 	[%rd14+2816], %r3055;
$L__BB5_126:
	ld.param.u32 	%r3022, [_ZN3cub18CUB_300001_SM_10006detail10radix_sort29DeviceRadixSortOnesweepKernelINS1_5radix10policy_hubIfijE10Policy1000ELNS0_9SortOrderE1EfijiiNS1_21identity_decomposer_tEEEvPT5_SB_PT3_PKSC_PT1_PKSG_PT2_PKSK_T4_iiT6__param_8];
	setp.gt.s32 	%p132, %r6, %r3022;
	@%p132 bra 	$L__BB5_128;
	ld.global.u32 	%r3136, [%rd8];
	ld.global.u32 	%r3135, [%rd8+128];
	ld.global.u32 	%r3134, [%rd8+256];
	ld.global.u32 	%r3133, [%rd8+384];
	ld.global.u32 	%r3132, [%rd8+512];
	ld.global.u32 	%r3131, [%rd8+640];
	ld.global.u32 	%r3130, [%rd8+768];
	ld.global.u32 	%r3129, [%rd8+896];
	ld.global.u32 	%r3128, [%rd8+1024];
	ld.global.u32 	%r3127, [%rd8+1152];
	ld.global.u32 	%r3126, [%rd8+1280];
	ld.global.u32 	%r3125, [%rd8+1408];
	ld.global.u32 	%r3124, [%rd8+1536];
	ld.global.u32 	%r3123, [%rd8+1664];
	ld.global.u32 	%r3122, [%rd8+1792];
	ld.global.u32 	%r3121, [%rd8+1920];
	ld.global.u32 	%r3120, [%rd8+2048];
	ld.global.u32 	%r3119, [%rd8+2176];
	ld.global.u32 	%r3118, [%rd8+2304];
	ld.global.u32 	%r3117, [%rd8+2432];
	ld.global.u32 	%r3116, [%rd8+2560];
	ld.global.u32 	%r3115, [%rd8+2688];
	ld.global.u32 	%r3114, [%rd8+2816];
	bra.uni 	$L__BB5_174;
$L__BB5_128:
	ld.param.u32 	%r3023, [_ZN3cub18CUB_300001_SM_10006detail10radix_sort29DeviceRadixSortOnesweepKernelINS1_5radix10policy_hubIfijE10Policy1000ELNS0_9SortOrderE1EfijiiNS1_21identity_decomposer_tEEEvPT5_SB_PT3_PKSC_PT1_PKSG_PT2_PKSK_T4_iiT6__param_8];
	cvt.u32.u64 	%r995, %rd7;
	sub.s32 	%r188, %r3023, %r5;
	setp.ge.s32 	%p133, %r995, %r188;
	@%p133 bra 	$L__BB5_130;
	ld.global.u32 	%r3136, [%rd8];
$L__BB5_130:
	add.s32 	%r998, %r995, 32;
	setp.ge.s32 	%p134, %r998, %r188;
	@%p134 bra 	$L__BB5_132;
	ld.global.u32 	%r3135, [%rd8+128];
$L__BB5_132:
	add.s32 	%r1001, %r995, 64;
	setp.ge.s32 	%p135, %r1001, %r188;
	@%p135 bra 	$L__BB5_134;
	ld.global.u32 	%r3134, [%rd8+256];
$L__BB5_134:
	add.s32 	%r1004, %r995, 96;
	setp.ge.s32 	%p136, %r1004, %r188;
	@%p136 bra 	$L__BB5_136;
	ld.global.u32 	%r3133, [%rd8+384];
$L__BB5_136:
	add.s32 	%r1007, %r995, 128;
	setp.ge.s32 	%p137, %r1007, %r188;
	@%p137 bra 	$L__BB5_138;
	ld.global.u32 	%r3132, [%rd8+512];
$L__BB5_138:
	add.s32 	%r1010, %r995, 160;
	setp.ge.s32 	%p138, %r1010, %r188;
	@%p138 bra 	$L__BB5_140;
	ld.global.u32 	%r3131, [%rd8+640];
$L__BB5_140:
	add.s32 	%r1013, %r995, 192;
	setp.ge.s32 	%p139, %r1013, %r188;
	@%p139 bra 	$L__BB5_142;
	ld.global.u32 	%r3130, [%rd8+768];
$L__BB5_142:
	add.s32 	%r1016, %r995, 224;
	setp.ge.s32 	%p140, %r1016, %r188;
	@%p140 bra 	$L__BB5_144;
	ld.global.u32 	%r3129, [%rd8+896];
$L__BB5_144:
	add.s32 	%r1019, %r995, 256;
	setp.ge.s32 	%p141, %r1019, %r188;
	@%p141 bra 	$L__BB5_146;
	ld.global.u32 	%r3128, [%rd8+1024];
$L__BB5_146:
	add.s32 	%r1022, %r995, 288;
	setp.ge.s32 	%p142, %r1022, %r188;
	@%p142 bra 	$L__BB5_148;
	ld.global.u32 	%r3127, [%rd8+1152];
$L__BB5_148:
	add.s32 	%r1025, %r995, 320;
	setp.ge.s32 	%p143, %r1025, %r188;
	@%p143 bra 	$L__BB5_150;
	ld.global.u32 	%r3126, [%rd8+1280];
$L__BB5_150:
	add.s32 	%r1028, %r995, 352;
	setp.ge.s32 	%p144, %r1028, %r188;
	@%p144 bra 	$L__BB5_152;
	ld.global.u32 	%r3125, [%rd8+1408];
$L__BB5_152:
	add.s32 	%r1031, %r995, 384;
	setp.ge.s32 	%p145, %r1031, %r188;
	@%p145 bra 	$L__BB5_154;
	ld.global.u32 	%r3124, [%rd8+1536];
$L__BB5_154:
	add.s32 	%r1034, %r995, 416;
	setp.ge.s32 	%p146, %r1034, %r188;
	@%p146 bra 	$L__BB5_156;
	ld.global.u32 	%r3123, [%rd8+1664];
$L__BB5_156:
	add.s32 	%r1037, %r995, 448;
	setp.ge.s32 	%p147, %r1037, %r188;
	@%p147 bra 	$L__BB5_158;
	ld.global.u32 	%r3122, [%rd8+1792];
$L__BB5_158:
	add.s32 	%r1040, %r995, 480;
	setp.ge.s32 	%p148, %r1040, %r188;
	@%p148 bra 	$L__BB5_160;
	ld.global.u32 	%r3121, [%rd8+1920];
$L__BB5_160:
	add.s32 	%r1043, %r995, 512;
	setp.ge.s32 	%p149, %r1043, %r188;
	@%p149 bra 	$L__BB5_162;
	ld.global.u32 	%r3120, [%rd8+2048];
$L__BB5_162:
	add.s32 	%r1046, %r995, 544;
	setp.ge.s32 	%p150, %r1046, %r188;
	@%p150 bra 	$L__BB5_164;
	ld.global.u32 	%r3119, [%rd8+2176];
$L__BB5_164:
	add.s32 	%r1049, %r995, 576;
	setp.ge.s32 	%p151, %r1049, %r188;
	@%p151 bra 	$L__BB5_166;
	ld.global.u32 	%r3118, [%rd8+2304];
$L__BB5_166:
	add.s32 	%r1052, %r995, 608;
	setp.ge.s32 	%p152, %r1052, %r188;
	@%p152 bra 	$L__BB5_168;
	ld.global.u32 	%r3117, [%rd8+2432];
$L__BB5_168:
	add.s32 	%r1055, %r995, 640;
	setp.ge.s32 	%p153, %r1055, %r188;
	@%p153 bra 	$L__BB5_170;
	ld.global.u32 	%r3116, [%rd8+2560];
$L__BB5_170:
	add.s32 	%r1058, %r995, 672;
	setp.ge.s32 	%p154, %r1058, %r188;
	@%p154 bra 	$L__BB5_172;
	ld.global.u32 	%r3115, [%rd8+2688];
$L__BB5_172:
	add.s32 	%r1061, %r995, 704;
	setp.ge.s32 	%p155, %r1061, %r188;
	@%p155 bra 	$L__BB5_174;
	ld.global.u32 	%r3114, [%rd8+2816];
$L__BB5_174:
	ld.param.u32 	%r3024, [_ZN3cub18CUB_300001_SM_10006detail10radix_sort29DeviceRadixSortOnesweepKernelINS1_5radix10policy_hubIfijE10Policy1000ELNS0_9SortOrderE1EfijiiNS1_21identity_decomposer_tEEEvPT5_SB_PT3_PKSC_PT1_PKSG_PT2_PKSK_T4_iiT6__param_8];
	setp.gt.s32 	%p156, %r6, %r3024;
	@%p156 bra 	$L__BB5_176;
	add.s64 	%rd49, %rd7, %rd13;
	shl.b64 	%rd50, %rd49, 2;
	add.s64 	%rd51, %rd1, %rd50;
	st.global.u32 	[%rd51], %r3136;
	st.global.u32 	[%rd51+128], %r3135;
	st.global.u32 	[%rd51+256], %r3134;
	st.global.u32 	[%rd51+384], %r3133;
	st.global.u32 	[%rd51+512], %r3132;
	st.global.u32 	[%rd51+640], %r3131;
	st.global.u32 	[%rd51+768], %r3130;
	st.global.u32 	[%rd51+896], %r3129;
	st.global.u32 	[%rd51+1024], %r3128;
	st.global.u32 	[%rd51+1152], %r3127;
	st.global.u32 	[%rd51+1280], %r3126;
	st.global.u32 	[%rd51+1408], %r3125;
	st.global.u32 	[%rd51+1536], %r3124;
	st.global.u32 	[%rd51+1664], %r3123;
	st.global.u32 	[%rd51+1792], %r3122;
	st.global.u32 	[%rd51+1920], %r3121;
	st.global.u32 	[%rd51+2048], %r3120;
	st.global.u32 	[%rd51+2176], %r3119;
	st.global.u32 	[%rd51+2304], %r3118;
	st.global.u32 	[%rd51+2432], %r3117;
	st.global.u32 	[%rd51+2560], %r3116;
	st.global.u32 	[%rd51+2688], %r3115;
	st.global.u32 	[%rd51+2816], %r3114;
	bra.uni 	$L__BB5_222;
$L__BB5_176:
	ld.param.u32 	%r3025, [_ZN3cub18CUB_300001_SM_10006detail10radix_sort29DeviceRadixSortOnesweepKernelINS1_5radix10policy_hubIfijE10Policy1000ELNS0_9SortOrderE1EfijiiNS1_21identity_decomposer_tEEEvPT5_SB_PT3_PKSC_PT1_PKSG_PT2_PKSK_T4_iiT6__param_8];
	cvt.u32.u64 	%r1063, %rd7;
	mad.lo.s32 	%r257, %r4, -8832, %r3025;
	setp.ge.s32 	%p157, %r1063, %r257;
	add.s64 	%rd52, %rd7, %rd13;
	shl.b64 	%rd53, %rd52, 2;
	add.s64 	%rd15, %rd1, %rd53;
	@%p157 bra 	$L__BB5_178;
	st.global.u32 	[%rd15], %r3136;
$L__BB5_178:
	add.s32 	%r1065, %r1063, 32;
	setp.ge.s32 	%p158, %r1065, %r257;
	@%p158 bra 	$L__BB5_180;
	st.global.u32 	[%rd15+128], %r3135;
$L__BB5_180:
	add.s32 	%r1067, %r1063, 64;
	setp.ge.s32 	%p159, %r1067, %r257;
	@%p159 bra 	$L__BB5_182;
	st.global.u32 	[%rd15+256], %r3134;
$L__BB5_182:
	add.s32 	%r1069, %r1063, 96;
	setp.ge.s32 	%p160, %r1069, %r257;
	@%p160 bra 	$L__BB5_184;
	st.global.u32 	[%rd15+384], %r3133;
$L__BB5_184:
	add.s32 	%r1071, %r1063, 128;
	setp.ge.s32 	%p161, %r1071, %r257;
	@%p161 bra 	$L__BB5_186;
	st.global.u32 	[%rd15+512], %r3132;
$L__BB5_186:
	add.s32 	%r1073, %r1063, 160;
	setp.ge.s32 	%p162, %r1073, %r257;
	@%p162 bra 	$L__BB5_188;
	st.global.u32 	[%rd15+640], %r3131;
$L__BB5_188:
	add.s32 	%r1075, %r1063, 192;
	setp.ge.s32 	%p163, %r1075, %r257;
	@%p163 bra 	$L__BB5_190;
	st.global.u32 	[%rd15+768], %r3130;
$L__BB5_190:
	add.s32 	%r1077, %r1063, 224;
	setp.ge.s32 	%p164, %r1077, %r257;
	@%p164 bra 	$L__BB5_192;
	st.global.u32 	[%rd15+896], %r3129;
$L__BB5_192:
	add.s32 	%r1079, %r1063, 256;
	setp.ge.s32 	%p165, %r1079, %r257;
	@%p165 bra 	$L__BB5_194;
	st.global.u32 	[%rd15+1024], %r3128;
$L__BB5_194:
	add.s32 	%r1081, %r1063, 288;
	setp.ge.s32 	%p166, %r1081, %r257;
	@%p166 bra 	$L__BB5_196;
	st.global.u32 	[%rd15+1152], %r3127;
$L__BB5_196:
	add.s32 	%r1083, %r1063, 320;
	setp.ge.s32 	%p167, %r1083, %r257;
	@%p167 bra 	$L__BB5_198;
	st.global.u32 	[%rd15+1280], %r3126;
$L__BB5_198:
	add.s32 	%r1085, %r1063, 352;
	setp.ge.s32 	%p168, %r1085, %r257;
	@%p168 bra 	$L__BB5_200;
	st.global.u32 	[%rd15+1408], %r3125;
$L__BB5_200:
	add.s32 	%r1087, %r1063, 384;
	setp.ge.s32 	%p169, %r1087, %r257;
	@%p169 bra 	$L__BB5_202;
	st.global.u32 	[%rd15+1536], %r3124;
$L__BB5_202:
	add.s32 	%r1089, %r1063, 416;
	setp.ge.s32 	%p170, %r1089, %r257;
	@%p170 bra 	$L__BB5_204;
	st.global.u32 	[%rd15+1664], %r3123;
$L__BB5_204:
	add.s32 	%r1091, %r1063, 448;
	setp.ge.s32 	%p171, %r1091, %r257;
	@%p171 bra 	$L__BB5_206;
	st.global.u32 	[%rd15+1792], %r3122;
$L__BB5_206:
	add.s32 	%r1093, %r1063, 480;
	setp.ge.s32 	%p172, %r1093, %r257;
	@%p172 bra 	$L__BB5_208;
	st.global.u32 	[%rd15+1920], %r3121;
$L__BB5_208:
	add.s32 	%r1095, %r1063, 512;
	setp.ge.s32 	%p173, %r1095, %r257;
	@%p173 bra 	$L__BB5_210;
	st.global.u32 	[%rd15+2048], %r3120;
$L__BB5_210:
	add.s32 	%r1097, %r1063, 544;
	setp.ge.s32 	%p174, %r1097, %r257;
	@%p174 bra 	$L__BB5_212;
	st.global.u32 	[%rd15+2176], %r3119;
$L__BB5_212:
	add.s32 	%r1099, %r1063, 576;
	setp.ge.s32 	%p175, %r1099, %r257;
	@%p175 bra 	$L__BB5_214;
	st.global.u32 	[%rd15+2304], %r3118;
$L__BB5_214:
	add.s32 	%r1101, %r1063, 608;
	setp.ge.s32 	%p176, %r1101, %r257;
	@%p176 bra 	$L__BB5_216;
	st.global.u32 	[%rd15+2432], %r3117;
$L__BB5_216:
	add.s32 	%r1103, %r1063, 640;
	setp.ge.s32 	%p177, %r1103, %r257;
	@%p177 bra 	$L__BB5_218;
	st.global.u32 	[%rd15+2560], %r3116;
$L__BB5_218:
	add.s32 	%r1105, %r1063, 672;
	setp.ge.s32 	%p178, %r1105, %r257;
	@%p178 bra 	$L__BB5_220;
	st.global.u32 	[%rd15+2688], %r3115;
$L__BB5_220:
	add.s32 	%r1107, %r1063, 704;
	setp.ge.s32 	%p179, %r1107, %r257;
	@%p179 bra 	$L__BB5_222;
	st.global.u32 	[%rd15+2816], %r3114;
$L__BB5_222:
	// begin inline asm
	exit;
	// end inline asm
	mov.u32 	%r3137, %r3055;
	mov.u32 	%r3138, %r3056;
	mov.u32 	%r3139, %r3057;
	mov.u32 	%r3140, %r3058;
	mov.u32 	%r3141, %r3059;
	mov.u32 	%r3142, %r3060;
	mov.u32 	%r3143, %r3061;
	mov.u32 	%r3144, %r3062;
	mov.u32 	%r3145, %r3063;
	mov.u32 	%r3146, %r3064;
	mov.u32 	%r3147, %r3065;
	mov.u32 	%r3148, %r3066;
	mov.u32 	%r3149, %r3067;
	mov.u32 	%r3150, %r3068;
	mov.u32 	%r3151, %r3069;
	mov.u32 	%r3152, %r3070;
	mov.u32 	%r3153, %r3071;
	mov.u32 	%r3154, %r3072;
	mov.u32 	%r3155, %r3073;
	mov.u32 	%r3156, %r3074;
	mov.u32 	%r3157, %r3075;
	mov.u32 	%r3158, %r3076;
	mov.u32 	%r3159, %r3077;
$L__BB5_223:
	mul.hi.u32 	%r1108, %r1, 357913942;
	add.s32 	%r1109, %r1108, %r1;
	shl.b32 	%r1110, %r1109, 2;
	add.s32 	%r1112, %r708, %r1110;
	add.s32 	%r281, %r1112, 13328;
	st.shared.u32 	[%r1112+13328], %r3086;
	bar.sync 	0;
	setp.gt.u32 	%p180, %r1, 31;
	@%p180 bra 	$L__BB5_225;
	mad.lo.s32 	%r1144, %r1, 52, %r708;
	ld.shared.u32 	%r1145, [%r1144+13328];
	ld.shared.u32 	%r1146, [%r1144+13332];
	ld.shared.u32 	%r1147, [%r1144+13336];
	ld.shared.u32 	%r1148, [%r1144+13340];
	ld.shared.u32 	%r1149, [%r1144+13344];
	ld.shared.u32 	%r1150, [%r1144+13348];
	ld.shared.u32 	%r1151, [%r1144+13352];
	ld.shared.u32 	%r1152, [%r1144+13356];
	ld.shared.u32 	%r1153, [%r1144+13360];
	ld.shared.u32 	%r1154, [%r1144+13364];
	ld.shared.u32 	%r1155, [%r1144+13368];
	ld.shared.u32 	%r1156, [%r1144+13372];
	add.s32 	%r1157, %r1146, %r1145;
	add.s32 	%r1158, %r1157, %r1147;
	add.s32 	%r1159, %r1158, %r1148;
	add.s32 	%r1160, %r1159, %r1149;
	add.s32 	%r1161, %r1160, %r1150;
	add.s32 	%r1162, %r1161, %r1151;
	add.s32 	%r1163, %r1162, %r1152;
	add.s32 	%r1164, %r1163, %r1153;
	add.s32 	%r1165, %r1164, %r1154;
	add.s32 	%r1166, %r1165, %r1155;
	add.s32 	%r1117, %r1166, %r1156;
	mov.b32 	%r1115, 1;
	mov.b32 	%r1140, 0;
	mov.b32 	%r1142, -1;
	// begin inline asm
	{  .reg .s32 r0;  .reg .pred p;  shfl.sync.up.b32 r0|p, %r1117, %r1115, %r1140, %r1142;  @p add.s32 r0, r0, %r1117;  mov.s32 %r1113, r0;}
	// end inline asm
	mov.b32 	%r1121, 2;
	// begin inline asm
	{  .reg .s32 r0;  .reg .pred p;  shfl.sync.up.b32 r0|p, %r1113, %r1121, %r1140, %r1142;  @p add.s32 r0, r0, %r1113;  mov.s32 %r1119, r0;}
	// end inline asm
	mov.b32 	%r1127, 4;
	// begin inline asm
	{  .reg .s32 r0;  .reg .pred p;  shfl.sync.up.b32 r0|p, %r1119, %r1127, %r1140, %r1142;  @p add.s32 r0, r0, %r1119;  mov.s32 %r1125, r0;}
	// end inline asm
	mov.b32 	%r1133, 8;
	// begin inline asm
	{  .reg .s32 r0;  .reg .pred p;  shfl.sync.up.b32 r0|p, %r1125, %r1133, %r1140, %r1142;  @p add.s32 r0, r0, %r1125;  mov.s32 %r1131, r0;}
	// end inline asm
	mov.b32 	%r1139, 16;
	// begin inline asm
	{  .reg .s32 r0;  .reg .pred p;  shfl.sync.up.b32 r0|p, %r1131, %r1139, %r1140, %r1142;  @p add.s32 r0, r0, %r1131;  mov.s32 %r1137, r0;}
	// end inline asm
	sub.s32 	%r1167, %r1137, %r1117;
	add.s32 	%r1168, %r1145, %r1167;
	add.s32 	%r1169, %r1146, %r1168;
	add.s32 	%r1170, %r1147, %r1169;
	add.s32 	%r1171, %r1148, %r1170;
	add.s32 	%r1172, %r1149, %r1171;
	add.s32 	%r1173, %r1150, %r1172;
	add.s32 	%r1174, %r1151, %r1173;
	add.s32 	%r1175, %r1152, %r1174;
	add.s32 	%r1176, %r1153, %r1175;
	add.s32 	%r1177, %r1154, %r1176;
	add.s32 	%r1178, %r1155, %r1177;
	st.shared.u32 	[%r1144+13328], %r1167;
	st.shared.u32 	[%r1144+13332], %r1168;
	st.shared.u32 	[%r1144+13336], %r1169;
	st.shared.u32 	[%r1144+13340], %r1170;
	st.shared.u32 	[%r1144+13344], %r1171;
	st.shared.u32 	[%r1144+13348], %r1172;
	st.shared.u32 	[%r1144+13352], %r1173;
	st.shared.u32 	[%r1144+13356], %r1174;
	st.shared.u32 	[%r1144+13360], %r1175;
	st.shared.u32 	[%r1144+13364], %r1176;
	st.shared.u32 	[%r1144+13368], %r1177;
	st.shared.u32 	[%r1144+13372], %r1178;
$L__BB5_225:
	setp.gt.u32 	%p181, %r1, 255;
	bar.sync 	0;
	ld.shared.u32 	%r282, [%r281];
	@%p181 bra 	$L__BB5_227;
	ld.shared.u32 	%r1179, [%r141];
	add.s32 	%r1180, %r1179, %r282;
	st.shared.u32 	[%r141], %r1180;
	ld.shared.u32 	%r1181, [%r141+1024];
	add.s32 	%r1182, %r1181, %r282;
	st.shared.u32 	[%r141+1024], %r1182;
	ld.shared.u32 	%r1183, [%r141+2048];
	add.s32 	%r1184, %r1183, %r282;
	st.shared.u32 	[%r141+2048], %r1184;
	ld.shared.u32 	%r1185, [%r141+3072];
	add.s32 	%r1186, %r1185, %r282;
	st.shared.u32 	[%r141+3072], %r1186;
	ld.shared.u32 	%r1187, [%r141+4096];
	add.s32 	%r1188, %r1187, %r282;
	st.shared.u32 	[%r141+4096], %r1188;
	ld.shared.u32 	%r1189, [%r141+5120];
	add.s32 	%r1190, %r1189, %r282;
	st.shared.u32 	[%r141+5120], %r1190;
	ld.shared.u32 	%r1191, [%r141+6144];
	add.s32 	%r1192, %r1191, %r282;
	st.shared.u32 	[%r141+6144], %r1192;
	ld.shared.u32 	%r1193, [%r141+7168];
	add.s32 	%r1194, %r1193, %r282;
	st.shared.u32 	[%r141+7168], %r1194;
	ld.shared.u32 	%r1195, [%r141+8192];
	add.s32 	%r1196, %r1195, %r282;
	st.shared.u32 	[%r141+8192], %r1196;
	ld.shared.u32 	%r1197, [%r141+9216];
	add.s32 	%r1198, %r1197, %r282;
	st.shared.u32 	[%r141+9216], %r1198;
	ld.shared.u32 	%r1199, [%r141+10240];
	add.s32 	%r1200, %r1199, %r282;
	st.shared.u32 	[%r141+10240], %r1200;
	ld.shared.u32 	%r1201, [%r141+11264];
	add.s32 	%r1202, %r1201, %r282;
	st.shared.u32 	[%r141+11264], %r1202;
$L__BB5_227:
	bar.sync 	0;
	// begin inline asm
	mov.u32 %r1203, %lanemask_le;
	// end inline asm
	setp.eq.s32 	%p182, %r3159, 2147483647;
	selp.b32 	%r1229, -2147483648, %r3159, %p182;
	shr.u32 	%r1230, %r1229, %r642;
	and.b32  	%r1226, %r1230, %r107;
	mov.b32 	%r1206, 1;
	// begin inline asm
	{
    .reg .pred p;
    and.b32 %r1204, %r1226, %r1206;    setp.ne.u32 p, %r1204, 0;
    vote.ballot.sync.b32 %r1204, p, 0xffffffff;
    @!p not.b32 %r1204, %r1204;
}

	// end inline asm
	mov.b32 	%r1209, 2;
	// begin inline asm
	{
    .reg .pred p;
    and.b32 %r1207, %r1226, %r1209;    setp.ne.u32 p, %r1207, 0;
    vote.ballot.sync.b32 %r1207, p, 0xffffffff;
    @!p not.b32 %r1207, %r1207;
}

	// end inline asm
	and.b32  	%r1231, %r1207, %r1204;
	mov.b32 	%r1212, 4;
	// begin inline asm
	{
    .reg .pred p;
    and.b32 %r1210, %r1226, %r1212;    setp.ne.u32 p, %r1210, 0;
    vote.ballot.sync.b32 %r1210, p, 0xffffffff;
    @!p not.b32 %r1210, %r1210;
}

	// end inline asm
	and.b32  	%r1232, %r1210, %r1231;
	mov.b32 	%r1215, 8;
	// begin inline asm
	{
    .reg .pred p;
    and.b32 %r1213, %r1226, %r1215;    setp.ne.u32 p, %r1213, 0;
    vote.ballot.sync.b32 %r1213, p, 0xffffffff;
    @!p not.b32 %r1213, %r1213;
}

	// end inline asm
	and.b32  	%r1233, %r1213, %r1232;
	mov.b32 	%r1218, 16;
	// begin inline asm
	{
    .reg .pred p;
    and.b32 %r1216, %r1226, %r1218;    setp.ne.u32 p, %r1216, 0;
    vote.ballot.sync.b32 %r1216, p, 0xffffffff;
    @!p not.b32 %r1216, %r1216;
}

	// end inline asm
	and.b32  	%r1234, %r1216, %r1233;
	mov.b32 	%r1221, 32;
	// begin inline asm
	{
    .reg .pred p;
    and.b32 %r1219, %r1226, %r1221;    setp.ne.u32 p, %r1219, 0;
    vote.ballot.sync.b32 %r1219, p, 0xffffffff;
    @!p not.b32 %r1219, %r1219;
}

	// end inline asm
	and.b32  	%r1235, %r1219, %r1234;
	mov.b32 	%r1224, 64;
	// begin inline asm
	{
    .reg .pred p;
    and.b32 %r1222, %r1226, %r1224;    setp.ne.u32 p, %r1222, 0;
    vote.ballot.sync.b32 %r1222, p, 0xffffffff;
    @!p not.b32 %r1222, %r1222;
}

	// end inline asm
	and.b32  	%r1236, %r1222, %r1235;
	mov.b32 	%r1227, 128;
	// begin inline asm
	{
    .reg .pred p;
    and.b32 %r1225, %r1226, %r1227;    setp.ne.u32 p, %r1225, 0;
    vote.ballot.sync.b32 %r1225, p, 0xffffffff;
    @!p not.b32 %r1225, %r1225;
}

	// end inline asm
	and.b32  	%r1237, %r1225, %r1236;
	clz.b32 	%r1238, %r1237;
	sub.s32 	%r285, 31, %r1238;
	and.b32  	%r1239, %r1203, %r1237;
	popc.b32 	%r286, %r1239;
	setp.ne.s32 	%p183, %r644, %r285;
	mov.b32 	%r3160, 0;
	@%p183 bra 	$L__BB5_229;
	shl.b32 	%r1240, %r1226, 2;
	add.s32 	%r1241, %r108, %r1240;
	atom.shared.add.u32 	%r3160, [%r1241], %r286;
$L__BB5_229:
	shfl.sync.idx.b32	%r1267|%p184, %r3160, %r285, 31, -1;
	add.s32 	%r289, %r286, %r1267;
	setp.eq.s32 	%p185, %r3158, 2147483647;
	selp.b32 	%r1268, -2147483648, %r3158, %p185;
	shr.u32 	%r1269, %r1268, %r642;
	and.b32  	%r1264, %r1269, %r107;
	mov.b32 	%r1244, 1;
	// begin inline asm
	{
    .reg .pred p;
    and.b32 %r1242, %r1264, %r1244;    setp.ne.u32 p, %r1242, 0;
    vote.ballot.sync.b32 %r1242, p, 0xffffffff;
    @!p not.b32 %r1242, %r1242;
}

	// end inline asm
	mov.b32 	%r1247, 2;
	// begin inline asm
	{
    .reg .pred p;
    and.b32 %r1245, %r1264, %r1247;    setp.ne.u32 p, %r1245, 0;
    vote.ballot.sync.b32 %r1245, p, 0xffffffff;
    @!p not.b32 %r1245, %r1245;
}

	// end inline asm
	and.b32  	%r1270, %r1245, %r1242;
	mov.b32 	%r1250, 4;
	// begin inline asm
	{
    .reg .pred p;
    and.b32 %r1248, %r1264, %r1250;    setp.ne.u32 p, %r1248, 0;
    vote.ballot.sync.b32 %r1248, p, 0xffffffff;
    @!p not.b32 %r1248, %r1248;
}

	// end inline asm
	and.b32  	%r1271, %r1248, %r1270;
	mov.b32 	%r1253, 8;
	// begin inline asm
	{
    .reg .pred p;
    and.b32 %r1251, %r1264, %r1253;    setp.ne.u32 p, %r1251, 0;
    vote.ballot.sync.b32 %r1251, p, 0xffffffff;
    @!p not.b32 %r1251, %r1251;
}

	// end inline asm
	and.b32  	%r1272, %r1251, %r1271;
	mov.b32 	%r1256, 16;
	// begin inline asm
	{
    .reg .pred p;
    and.b32 %r1254, %r1264, %r1256;    setp.ne.u32 p, %r1254, 0;
    vote.ballot.sync.b32 %r1254, p, 0xffffffff;
    @!p not.b32 %r1254, %r1254;
}

	// end inline asm
	and.b32  	%r1273, %r1254, %r1272;
	mov.b32 	%r1259, 32;
	// begin inline asm
	{
    .reg .pred p;
    and.b32 %r1257, %r1264, %r1259;    setp.ne.u32 p, %r1257, 0;
    vote.ballot.sync.b32 %r1257, p, 0xffffffff;
    @!p not.b32 %r1257, %r1257;
}

	// end inline asm
	and.b32  	%r1274, %r1257, %r1273;
	mov.b32 	%r1262, 64;
	// begin inline asm
	{
    .reg .pred p;
    and.b32 %r1260, %r1264, %r1262;    setp.ne.u32 p, %r1260, 0;
    vote.ballot.sync.b32 %r1260, p, 0xffffffff;
    @!p not.b32 %r1260, %r1260;
}

	// end inline asm
	and.b32  	%r1275, %r1260, %r1274;
	mov.b32 	%r1265, 128;
	// begin inline asm
	{
    .reg .pred p;
    and.b32 %r1263, %r1264, %r1265;    setp.ne.u32 p, %r1263, 0;
    vote.ballot.sync.b32 %r1263, p, 0xffffffff;
    @!p not.b32 %r1263, %r1263;
}

	// end inline asm
	and.b32  	%r1276, %r1263, %r1275;
	clz.b32 	%r1277, %r1276;
	sub.s32 	%r291, 31, %r1277;
	and.b32  	%r1278, %r1203, %r1276;
	popc.b32 	%r292, %r1278;
	setp.ne.s32 	%p186, %r644, %r291;
	mov.b32 	%r3161, 0;
	@%p186 bra 	$L__BB5_231;
	shl.b32 	%r1279, %r1264, 2;
	add.s32 	%r1280, %r108, %r1279;
	atom.shared.add.u32 	%r3161, [%r1280], %r292;
$L__BB5_231:
	shfl.sync.idx.b32	%r1306|%p187, %r3161, %r291, 31, -1;
	add.s32 	%r295, %r292, %r1306;
	setp.eq.s32 	%p188, %r3157, 2147483647;
	selp.b32 	%r1307, -2147483648, %r3157, %p188;
	shr.u32 	%r1308, %r1307, %r642;
	and.b32  	%r1303, %r1308, %r107;
	mov.b32 	%r1283, 1;
	// begin inline asm
	{
    .reg .pred p;
    and.b32 %r1281, %r1303, %r1283;    setp.ne.u32 p, %r1281, 0;
    vote.ballot.sync.b32 %r1281, p, 0xffffffff;
    @!p not.b32 %r1281, %r1281;
}

	// end inline asm
	mov.b32 	%r1286, 2;
	// begin inline asm
	{
    .reg .pred p;
    and.b32 %r1284, %r1303, %r1286;    setp.ne.u32 p, %r1284, 0;
    vote.ballot.sync.b32 %r1284, p, 0xffffffff;
    @!p not.b32 %r1284, %r1284;
}

	// end inline asm
	and.b32  	%r1309, %r1284, %r1281;
	mov.b32 	%r1289, 4;
	// begin inline asm
	{
    .reg .pred p;
    and.b32 %r1287, %r1303, %r1289;    setp.ne.u32 p, %r1287, 0;
    vote.ballot.sync.b32 %r1287, p, 0xffffffff;
    @!p not.b32 %r1287, %r1287;
}

	// end inline asm
	and.b32  	%r1310, %r1287, %r1309;
	mov.b32 	%r1292, 8;
	// begin inline asm
	{
    .reg .pred p;
    and.b32 %r1290, %r1303, %r1292;    setp.ne.u32 p, %r1290, 0;
    vote.ballot.sync.b32 %r1290, p, 0xffffffff;
    @!p not.b32 %r1290, %r1290;
}

	// end inline asm
	and.b32  	%r1311, %r1290, %r1310;
	mov.b32 	%r1295, 16;
	// begin inline asm
	{
    .reg .pred p;
    and.b32 %r1293, %r1303, %r1295;    setp.ne.u32 p, %r1293, 0;
    vote.ballot.sync.b32 %r1293, p, 0xffffffff;
    @!p not.b32 %r1293, %r1293;
}

	// end inline asm
	and.b32  	%r1312, %r1293, %r1311;
	mov.b32 	%r1298, 32;
	// begin inline asm
	{
    .reg .pred p;
    and.b32 %r1296, %r1303, %r1298;    setp.ne.u32 p, %r1296, 0;
    vote.ballot.sync.b32 %r1296, p, 0xffffffff;
    @!p not.b32 %r1296, %r1296;
}

	// end inline asm
	and.b32  	%r1313, %r1296, %r1312;
	mov.b32 	%r1301, 64;
	// begin inline asm
	{
    .reg .pred p;
    and.b32 %r1299, %r1303, %r1301;    setp.ne.u32 p, %r1299, 0;
    vote.ballot.sync.b32 %r1299, p, 0xffffffff;
    @!p not.b32 %r1299, %r1299;
}

	// end inline asm
	and.b32  	%r1314, %r1299, %r1313;
	mov.b32 	%r1304, 128;
	// begin inline asm
	{
    .reg .pred p;
    and.b32 %r1302, %r1303, %r1304;    setp.ne.u32 p, %r1302, 0;
    vote.ballot.sync.b32 %r1302, p, 0xffffffff;
    @!p not.b32 %r1302, %r1302;
}

	// end inline asm
	and.b32  	%r1315, %r1302, %r1314;
	clz.b32 	%r1316, %r1315;
	sub.s32 	%r297, 31, %r1316;
	and.b32  	%r1317, %r1203, %r1315;
	popc.b32 	%r298, %r1317;
	setp.ne.s32 	%p189, %r644, %r297;
	mov.b32 	%r3162, 0;
	@%p189 bra 	$L__BB5_233;
	shl.b32 	%r1318, %r1303, 2;
	add.s32 	%r1319, %r108, %r1318;
	atom.shared.add.u32 	%r3162, [%r1319], %r298;
$L__BB5_233:
	shfl.sync.idx.b32	%r1345|%p190, %r3162, %r297, 31, -1;
	add.s32 	%r301, %r298, %r1345;
	setp.eq.s32 	%p191, %r3156, 2147483647;
	selp.b32 	%r1346, -2147483648, %r3156, %p191;
	shr.u32 	%r1347, %r1346, %r642;
	and.b32  	%r1342, %r1347, %r107;
	mov.b32 	%r1322, 1;
	// begin inline asm
	{
    .reg .pred p;
    and.b32 %r1320, %r1342, %r1322;    setp.ne.u32 p, %r1320, 0;
    vote.ballot.sync.b32 %r1320, p, 0xffffffff;
    @!p not.b32 %r1320, %r1320;
}

	// end inline asm
	mov.b32 	%r1325, 2;
	// begin inline asm
	{
    .reg .pred p;
    and.b32 %r1323, %r1342, %r1325;    setp.ne.u32 p, %r1323, 0;
    vote.ballot.sync.b32 %r1323, p, 0xffffffff;
    @!p not.b32 %r1323, %r1323;
}

	// end inline asm
	and.b32  	%r1348, %r1323, %r1320;
	mov.b32 	%r1328, 4;
	// begin inline asm
	{
    .reg .pred p;
    and.b32 %r1326, %r1342, %r1328;    setp.ne.u32 p, %r1326, 0;
    vote.ballot.sync.b32 %r1326, p, 0xffffffff;
    @!p not.b32 %r1326, %r1326;
}

	// end inline asm
	and.b32  	%r1349, %r1326, %r1348;
	mov.b32 	%r1331, 8;
	// begin inline asm
	{
    .reg .pred p;
    and.b32 %r1329, %r1342, %r1331;    setp.ne.u32 p, %r1329, 0;
    vote.ballot.sync.b32 %r1329, p, 0xffffffff;
    @!p not.b32 %r1329, %r1329;
}

	// end inline asm
	and.b32  	%r1350, %r1329, %r1349;
	mov.b32 	%r1334, 16;
	// begin inline asm
	{
    .reg .pred p;
    and.b32 %r1332, %r1342, %r1334;    setp.ne.u32 p, %r1332, 0;
    vote.ballot.sync.b32 %r1332, p, 0xffffffff;
    @!p not.b32 %r1332, %r1332;
}

	// end inline asm
	and.b32  	%r1351, %r1332, %r1350;
	mov.b32 	%r1337, 32;
	// begin inline asm
	{
    .reg .pred p;
    and.b32 %r1335, %r1342, %r1337;    setp.ne.u32 p, %r1335, 0;
    vote.ballot.sync.b32 %r1335, p, 0xffffffff;
    @!p not.b32 %r1335, %r1335;
}

	// end inline asm
	and.b32  	%r1352, %r1335, %r1351;
	mov.b32 	%r1340, 64;
	// begin inline asm
	{
    .reg .pred p;
    and.b32 %r1338, %r1342, %r1340;    setp.ne.u32 p, %r1338, 0;
    vote.ballot.sync.b32 %r1338, p, 0xffffffff;
    @!p not.b32 %r1338, %r1338;
}

	// end inline asm
	and.b32  	%r1353, %r1338, %r1352;
	mov.b32 	%r1343, 128;
	// begin inline asm
	{
    .reg .pred p;
    and.b32 %r1341, %r1342, %r1343;    setp.ne.u32 p, %r1341, 0;
    vote.ballot.sync.b32 %r1341, p, 0xffffffff;
    @!p not.b32 %r1341, %r1341;
}

	// end inline asm
	and.b32  	%r1354, %r1341, %r1353;
	clz.b32 	%r1355, %r1354;
	sub.s32 	%r303, 31, %r1355;
	and.b32  	%r1356, %r1203, %r1354;
	popc.b32 	%r304, %r1356;
	setp.ne.s32 	%p192, %r644, %r303;
	mov.b32 	%r3163, 0;
	@%p192 bra 	$L__BB5_235;
	shl.b32 	%r1357, %r1342, 2;
	add.s32 	%r1358, %r108, %r1357;
	atom.shared.add.u32 	%r3163, [%r1358], %r304;
$L__BB5_235:
	shfl.sync.idx.b32	%r1384|%p193, %r3163, %r303, 31, -1;
	add.s32 	%r307, %r304, %r1384;
	setp.eq.s32 	%p194, %r3155, 2147483647;
	selp.b32 	%r1385, -2147483648, %r3155, %p194;
	shr.u32 	%r1386, %r1385, %r642;
	and.b32  	%r1381, %r1386, %r107;
	mov.b32 	%r1361, 1;
	// begin inline asm
	{
    .reg .pred p;
    and.b32 %r1359, %r1381, %r1361;    setp.ne.u32 p, %r1359, 0;
    vote.ballot.sync.b32 %r1359, p, 0xffffffff;
    @!p not.b32 %r1359, %r1359;
}

	// end inline asm
	mov.b32 	%r1364, 2;
	// begin inline asm
	{
    .reg .pred p;
    and.b32 %r1362, %r1381, %r1364;    setp.ne.u32 p, %r1362, 0;
    vote.ballot.sync.b32 %r1362, p, 0xffffffff;
    @!p not.b32 %r1362, %r1362;
}

	// end inline asm
	and.b32  	%r1387, %r1362, %r1359;
	mov.b32 	%r1367, 4;
	// begin inline asm
	{
    .reg .pred p;
    and.b32 %r1365, %r1381, %r1367;    setp.ne.u32 p, %r1365, 0;
    vote.ballot.sync.b32 %r1365, p, 0xffffffff;
    @!p not.b32 %r1365, %r1365;
}

	// end inline asm
	and.b32  	%r1388, %r1365, %r1387;
	mov.b32 	%r1370, 8;
	// begin inline asm
	{
    .reg .pred p;
    and.b32 %r1368, %r1381, %r1370;    setp.ne.u32 p, %r1368, 0;
    vote.ballot.sync.b32 %r1368, p, 0xffffffff;
    @!p not.b32 %r1368, %r1368;
}

	// end inline asm
	and.b32  	%r1389, %r1368, %r1388;
	mov.b32 	%r1373, 16;
	// begin inline asm
	{
    .reg .pred p;
    and.b32 %r1371, %r1381, %r1373;    setp.ne.u32 p, %r1371, 0;
    vote.ballot.sync.b32 %r1371, p, 0xffffffff;
    @!p not.b32 %r1371, %r1371;
}

	// end inline asm
	and.b32  	%r1390, %r1371, %r1389;
	mov.b32 	%r1376, 32;
	// begin inline asm
	{
    .reg .pred p;
    and.b32 %r1374, %r1381, %r1376;    setp.ne.u32 p, %r1374, 0;
    vote.ballot.sync.b32 %r1374, p, 0xffffffff;
    @!p not.b32 %r1374, %r1374;
}

	// end inline asm
	and.b32  	%r1391, %r1374, %r1390;
	mov.b32 	%r1379, 64;
	// begin inline asm
	{
    .reg .pred p;
    and.b32 %r1377, %r1381, %r1379;    setp.ne.u32 p, %r1377, 0;
    vote.ballot.sync.b32 %r1377, p, 0xffffffff;
    @!p not.b32 %r1377, %r1377;
}

	// end inline asm
	and.b32  	%r1392, %r1377, %r1391;
	mov.b32 	%r1382, 128;
	// begin inline asm
	{
    .reg .pred p;
    and.b32 %r1380, %r1381, %r1382;    setp.ne.u32 p, %r1380, 0;
    vote.ballot.sync.b32 %r1380, p, 0xffffffff;
    @!p not.b32 %r1380, %r1380;
}

	// end inline asm
	and.b32  	%r1393, %r1380, %r1392;
	clz.b32 	%r1394, %r1393;
	sub.s32 	%r309, 31, %r1394;
	and.b32  	%r1395, %r1203, %r1393;
	popc.b32 	%r310, %r1395;
	setp.ne.s32 	%p195, %r644, %r309;
	mov.b32 	%r3164, 0;
	@%p195 bra 	$L__BB5_237;
	shl.b32 	%r1396, %r1381, 2;
	add.s32 	%r1397, %r108, %r1396;
	atom.shared.add.u32 	%r3164, [%r1397], %r310;
$L__BB5_237:
	shfl.sync.idx.b32	%r1423|%p196, %r3164, %r309, 31, -1;
	add.s32 	%r313, %r310, %r1423;
	setp.eq.s32 	%p197, %r3154, 2147483647;
	selp.b32 	%r1424, -2147483648, %r3154, %p197;
	shr.u32 	%r1425, %r1424, %r642;
	and.b32  	%r1420, %r1425, %r107;
	mov.b32 	%r1400, 1;
	// begin inline asm
	{
    .reg .pred p;
    and.b32 %r1398, %r1420, %r1400;    setp.ne.u32 p, %r1398, 0;
    vote.ballot.sync.b32 %r1398, p, 0xffffffff;
    @!p not.b32 %r1398, %r1398;
}

	// end inline asm
	mov.b32 	%r1403, 2;
	// begin inline asm
	{
    .reg .pred p;
    and.b32 %r1401, %r1420, %r1403;    setp.ne.u32 p, %r1401, 0;
    vote.ballot.sync.b32 %r1401, p, 0xffffffff;
    @!p not.b32 %r1401, %r1401;
}

	// end inline asm
	and.b32  	%r1426, %r1401, %r1398;
	mov.b32 	%r1406, 4;
	// begin inline asm
	{
    .reg .pred p;
    and.b32 %r1404, %r1420, %r1406;    setp.ne.u32 p, %r1404, 0;
    vote.ballot.sync.b32 %r1404, p, 0xffffffff;
    @!p not.b32 %r1404, %r1404;
}

	// end inline asm
	and.b32  	%r1427, %r1404, %r1426;
	mov.b32 	%r1409, 8;
	// begin inline asm
	{
    .reg .pred p;
    and.b32 %r1407, %r1420, %r1409;    setp.ne.u32 p, %r1407, 0;
    vote.ballot.sync.b32 %r1407, p, 0xffffffff;
    @!p not.b32 %r1407, %r1407;
}

	// end inline asm
	and.b32  	%r1428, %r1407, %r1427;
	mov.b32 	%r1412, 16;
	// begin inline asm
	{
    .reg .pred p;
    and.b32 %r1410, %r1420, %r1412;    setp.ne.u32 p, %r1410, 0;
    vote.ballot.sync.b32 %r1410, p, 0xffffffff;
    @!p not.b32 %r1410, %r1410;
}

	// end inline asm
	and.b32  	%r1429, %r1410, %r1428;
	mov.b32 	%r1415, 32;
	// begin inline asm
	{
    .reg .pred p;
    and.b32 %r1413, %r1420, %r1415;    setp.ne.u32 p, %r1413, 0;
    vote.ballot.sync.b32 %r1413, p, 0xffffffff;
    @!p not.b32 %r1413, %r1413;
}

	// end inline asm
	and.b32  	%r1430, %r1413, %r1429;
	mov.b32 	%r1418, 64;
	// begin inline asm
	{
    .reg .pred p;
    and.b32 %r1416, %r1420, %r1418;    setp.ne.u32 p, %r1416, 0;
    vote.ballot.sync.b32 %r1416, p, 0xffffffff;
    @!p not.b32 %r1416, %r1416;
}

	// end inline asm
	and.b32  	%r1431, %r1416, %r1430;
	mov.b32 	%r1421, 128;
	// begin inline asm
	{
    .reg .pred p;
    and.b32 %r1419, %r1420, %r1421;    setp.ne.u32 p, %r1419, 0;
    vote.ballot.sync.b32 %r1419, p, 0xffffffff;
    @!p not.b32 %r1419, %r1419;
}

	// end inline asm
	and.b32  	%r1432, %r1419, %r1431;
	clz.b32 	%r1433, %r1432;
	sub.s32 	%r315, 31, %r1433;
	and.b32  	%r1434, %r1203, %r1432;
	popc.b32 	%r316, %r1434;
	setp.ne.s32 	%p198, %r644, %r315;
	mov.b32 	%r3165, 0;
	@%p198 bra 	$L__BB5_239;
	shl.b32 	%r1435, %r1420, 2;
	add.s32 	%r1436, %r108, %r1435;
	atom.shared.add.u32 	%r3165, [%r1436], %r316;
$L__BB5_239:
	shfl.sync.idx.b32	%r1462|%p199, %r3165, %r315, 31, -1;
	add.s32 	%r319, %r316, %r1462;
	setp.eq.s32 	%p200, %r3153, 2147483647;
	selp.b32 	%r1463, -2147483648, %r3153, %p200;
	shr.u32 	%r1464, %r1463, %r642;
	and.b32  	%r1459, %r1464, %r107;
	mov.b32 	%r1439, 1;
	// begin inline asm
	{
    .reg .pred p;
    and.b32 %r1437, %r1459, %r1439;    setp.ne.u32 p, %r1437, 0;
    vote.ballot.sync.b32 %r1437, p, 0xffffffff;
    @!p not.b32 %r1437, %r1437;
}

	// end inline asm
	mov.b32 	%r1442, 2;
	// begin inline asm
	{
    .reg .pred p;
    and.b32 %r1440, %r1459, %r1442;    setp.ne.u32 p, %r1440, 0;
    vote.ballot.sync.b32 %r1440, p, 0xffffffff;
    @!p not.b32 %r1440, %r1440;
}

	// end inline asm
	and.b32  	%r1465, %r1440, %r1437;
	mov.b32 	%r1445, 4;
	// begin inline asm
	{
    .reg .pred p;
    and.b32 %r1443, %r1459, %r1445;    setp.ne.u32 p, %r1443, 0;
    vote.ballot.sync.b32 %r1443, p, 0xffffffff;
    @!p not.b32 %r1443, %r1443;
}

	// end inline asm
	and.b32  	%r1466, %r1443, %r1465;
	mov.b32 	%r1448, 8;
	// begin inline asm
	{
    .reg .pred p;
    and.b32 %r1446, %r1459, %r1448;    setp.ne.u32 p, %r1446, 0;
    vote.ballot.sync.b32 %r1446, p, 0xffffffff;
    @!p not.b32 %r1446, %r1446;
}

	// end inline asm
	and.b32  	%r1467, %r1446, %r1466;
	mov.b32 	%r1451, 16;
	// begin inline asm
	{
    .reg .pred p;
    and.b32 %r1449, %r1459, %r1451;    setp.ne.u32 p, %r1449, 0;
    vote.ballot.sync.b32 %r1449, p, 0xffffffff;
    @!p not.b32 %r1449, %r1449;
}

	// end inline asm
	and.b32  	%r1468, %r1449, %r1467;
	mov.b32 	%r1454, 32;
	// begin inline asm
	{
    .reg .pred p;
    and.b32 %r1452, %r1459, %r1454;    setp.ne.u32 p, %r1452, 0;
    vote.ballot.sync.b32 %r1452, p, 0xffffffff;
    @!p not.b32 %r1452, %r1452;
}

	// end inline asm
	and.b32  	%r1469, %r1452, %r1468;
	mov.b32 	%r1457, 64;
	// begin inline asm
	{
    .reg .pred p;
    and.b32 %r1455, %r1459, %r1457;    setp.ne.u32 p, %r1455, 0;
    vote.ballot.sync.b32 %r1455, p, 0xffffffff;
    @!p not.b32 %r1455, %r1455;
}

	// end inline asm
	and.b32  	%r1470, %r1455, %r1469;
	mov.b32 	%r1460, 128;
	// begin inline asm
	{
    .reg .pred p;
    and.b32 %r1458, %r1459, %r1460;    setp.ne.u32 p, %r1458, 0;
    vote.ballot.sync.b32 %r1458, p, 0xffffffff;
    @!p not.b32 %r1458, %r1458;
}

	// end inline asm
	and.b32  	%r1471, %r1458, %r1470;
	clz.b32 	%r1472, %r1471;
	sub.s32 	%r321, 31, %r1472;
	and.b32  	%r1473, %r1203, %r1471;
	popc.b32 	%r322, %r1473;
	setp.ne.s32 	%p201, %r644, %r321;
	mov.b32 	%r3166, 0;
	@%p201 bra 	$L__BB5_241;
	shl.b32 	%r1474, %r1459, 2;
	add.s32 	%r1475, %r108, %r1474;
	atom.shared.add.u32 	%r3166, [%r1475], %r322;
$L__BB5_241:
	shfl.sync.idx.b32	%r1501|%p202, %r3166, %r321, 31, -1;
	add.s32 	%r325, %r322, %r1501;
	setp.eq.s32 	%p203, %r3152, 2147483647;
	selp.b32 	%r1502, -2147483648, %r3152, %p203;
	shr.u32 	%r1503, %r1502, %r642;
	and.b32  	%r1498, %r1503, %r107;
	mov.b32 	%r1478, 1;
	// begin inline asm
	{
    .reg .pred p;
    and.b32 %r1476, %r1498, %r1478;    setp.ne.u32 p, %r1476, 0;
    vote.ballot.sync.b32 %r1476, p, 0xffffffff;
    @!p not.b32 %r1476, %r1476;
}

	// end inline asm
	mov.b32 	%r1481, 2;
	// begin inline asm
	{
    .reg .pred p;
    and.b32 %r1479, %r1498, %r1481;    setp.ne.u32 p, %r1479, 0;
    vote.ballot.sync.b32 %r1479, p, 0xffffffff;
    @!p not.b32 %r1479, %r1479;
}

	// end inline asm
	and.b32  	%r1504, %r1479, %r1476;
	mov.b32 	%r1484, 4;
	// begin inline asm
	{
    .reg .pred p;
    and.b32 %r1482, %r1498, %r1484;    setp.ne.u32 p, %r1482, 0;
    vote.ballot.sync.b32 %r1482, p, 0xffffffff;
    @!p not.b32 %r1482, %r1482;
}

	// end inline asm
	and.b32  	%r1505, %r1482, %r1504;
	mov.b32 	%r1487, 8;
	// begin inline asm
	{
    .reg .pred p;
    and.b32 %r1485, %r1498, %r1487;    setp.ne.u32 p, %r1485, 0;
    vote.ballot.sync.b32 %r1485, p, 0xffffffff;
    @!p not.b32 %r1485, %r1485;
}

	// end inline asm
	and.b32  	%r1506, %r1485, %r1505;
	mov.b32 	%r1490, 16;
	// begin inline asm
	{
    .reg .pred p;
    and.b32 %r1488, %r1498, %r1490;    setp.ne.u32 p, %r1488, 0;
    vote.ballot.sync.b32 %r1488, p, 0xffffffff;
    @!p not.b32 %r1488, %r1488;
}

	// end inline asm
	and.b32  	%r1507, %r1488, %r1506;
	mov.b32 	%r1493, 32;
	// begin inline asm
	{
    .reg .pred p;
    and.b32 %r1491, %r1498, %r1493;    setp.ne.u32 p, %r1491, 0;
    vote.ballot.sync.b32 %r1491, p, 0xffffffff;
    @!p not.b32 %r1491, %r1491;
}

	// end inline asm
	and.b32  	%r1508, %r1491, %r1507;
	mov.b32 	%r1496, 64;
	// begin inline asm
	{
    .reg .pred p;
    and.b32 %r1494, %r1498, %r1496;    setp.ne.u32 p, %r1494, 0;
    vote.ballot.sync.b32 %r1494, p, 0xffffffff;
    @!p not.b32 %r1494, %r1494;
}

	// end inline asm
	and.b32  	%r1509, %r1494, %r1508;
	mov.b32 	%r1499, 128;
	// begin inline asm
	{
    .reg .pred p;
    and.b32 %r1497, %r1498, %r1499;    setp.ne.u32 p, %r1497, 0;
    vote.ballot.sync.b32 %r1497, p, 0xffffffff;
    @!p not.b32 %r1497, %r1497;
}

	// end inline asm
	and.b32  	%r1510, %r1497, %r1509;
	clz.b32 	%r1511, %r1510;
	sub.s32 	%r327, 31, %r1511;
	and.b32  	%r1512, %r1203, %r1510;
	popc.b32 	%r328, %r1512;
	setp.ne.s32 	%p204, %r644, %r327;
	mov.b32 	%r3167, 0;
	@%p204 bra 	$L__BB5_243;
	shl.b32 	%r1513, %r1498, 2;
	add.s32 	%r1514, %r108, %r1513;
	atom.shared.add.u32 	%r3167, [%r1514], %r328;
$L__BB5_243:
	shfl.sync.idx.b32	%r1540|%p205, %r3167, %r327, 31, -1;
	add.s32 	%r331, %r328, %r1540;
	setp.eq.s32 	%p206, %r3151, 2147483647;
	selp.b32 	%r1541, -2147483648, %r3151, %p206;
	shr.u32 	%r1542, %r1541, %r642;
	and.b32  	%r1537, %r1542, %r107;
	mov.b32 	%r1517, 1;
	// begin inline asm
	{
    .reg .pred p;
    and.b32 %r1515, %r1537, %r1517;    setp.ne.u32 p, %r1515, 0;
    vote.ballot.sync.b32 %r1515, p, 0xffffffff;
    @!p not.b32 %r1515, %r1515;
}

	// end inline asm
	mov.b32 	%r1520, 2;
	// begin inline asm
	{
    .reg .pred p;
    and.b32 %r1518, %r1537, %r1520;    setp.ne.u32 p, %r1518, 0;
    vote.ballot.sync.b32 %r1518, p, 0xffffffff;
    @!p not.b32 %r1518, %r1518;
}

	// end inline asm
	and.b32  	%r1543, %r1518, %r1515;
	mov.b32 	%r1523, 4;
	// begin inline asm
	{
    .reg .pred p;
    and.b32 %r1521, %r1537, %r1523;    setp.ne.u32 p, %r1521, 0;
    vote.ballot.sync.b32 %r1521, p, 0xffffffff;
    @!p not.b32 %r1521, %r1521;
}

	// end inline asm
	and.b32  	%r1544, %r1521, %r1543;
	mov.b32 	%r1526, 8;
	// begin inline asm
	{
    .reg .pred p;
    and.b32 %r1524, %r1537, %r1526;    setp.ne.u32 p, %r1524, 0;
    vote.ballot.sync.b32 %r1524, p, 0xffffffff;
    @!p not.b32 %r1524, %r1524;
}

	// end inline asm
	and.b32  	%r1545, %r1524, %r1544;
	mov.b32 	%r1529, 16;
	// begin inline asm
	{
    .reg .pred p;
    and.b32 %r1527, %r1537, %r1529;    setp.ne.u32 p, %r1527, 0;
    vote.ballot.sync.b32 %r1527, p, 0xffffffff;
    @!p not.b32 %r1527, %r1527;
}

	// end inline asm
	and.b32  	%r1546, %r1527, %r1545;
	mov.b32 	%r1532, 32;
	// begin inline asm
	{
    .reg .pred p;
    and.b32 %r1530, %r1537, %r1532;    setp.ne.u32 p, %r1530, 0;
    vote.ballot.sync.b32 %r1530, p, 0xffffffff;
    @!p not.b32 %r1530, %r1530;
}

	// end inline asm
	and.b32  	%r1547, %r1530, %r1546;
	mov.b32 	%r1535, 64;
	// begin inline asm
	{
    .reg .pred p;
    and.b32 %r1533, %r1537, %r1535;    setp.ne.u32 p, %r1533, 0;
    vote.ballot.sync.b32 %r1533, p, 0xffffffff;
    @!p not.b32 %r1533, %r1533;
}

	// end inline asm
	and.b32  	%r1548, %r1533, %r1547;
	mov.b32 	%r1538, 128;
	// begin inline asm
	{
    .reg .pred p;
    and.b32 %r1536, %r1537, %r1538;    setp.ne.u32 p, %r1536, 0;
    vote.ballot.sync.b32 %r1536, p, 0xffffffff;
    @!p not.b32 %r1536, %r1536;
}

	// end inline asm
	and.b32  	%r1549, %r1536, %r1548;
	clz.b32 	%r1550, %r1549;
	sub.s32 	%r333, 31, %r1550;
	and.b32  	%r1551, %r1203, %r1549;
	popc.b32 	%r334, %r1551;
	setp.ne.s32 	%p207, %r644, %r333;
	mov.b32 	%r3168, 0;
	@%p207 bra 	$L__BB5_245;
	shl.b32 	%r1552, %r1537, 2;
	add.s32 	%r1553, %r108, %r1552;
	atom.shared.add.u32 	%r3168, [%r1553], %r334;
$L__BB5_245:
	shfl.sync.idx.b32	%r1579|%p208, %r3168, %r333, 31, -1;
	add.s32 	%r337, %r334, %r1579;
	setp.eq.s32 	%p209, %r3150, 2147483647;
	selp.b32 	%r1580, -2147483648, %r3150, %p209;
	shr.u32 	%r1581, %r1580, %r642;
	and.b32  	%r1576, %r1581, %r107;
	mov.b32 	%r1556, 1;
	// begin inline asm
	{
    .reg .pred p;
    and.b32 %r1554, %r1576, %r1556;    setp.ne.u32 p, %r1554, 0;
    vote.ballot.sync.b32 %r1554, p, 0xffffffff;
    @!p not.b32 %r1554, %r1554;
}

	// end inline asm
	mov.b32 	%r1559, 2;
	// begin inline asm
	{
    .reg .pred p;
    and.b32 %r1557, %r1576, %r1559;    setp.ne.u32 p, %r1557, 0;
    vote.ballot.sync.b32 %r1557, p, 0xffffffff;
    @!p not.b32 %r1557, %r1557;
}

	// end inline asm
	and.b32  	%r1582, %r1557, %r1554;
	mov.b32 	%r1562, 4;
	// begin inline asm
	{
    .reg .pred p;
    and.b32 %r1560, %r1576, %r1562;    setp.ne.u32 p, %r1560, 0;
    vote.ballot.sync.b32 %r1560, p, 0xffffffff;
    @!p not.b32 %r1560, %r1560;
}

	// end inline asm
	and.b32  	%r1583, %r1560, %r1582;
	mov.b32 	%r1565, 8;
	// begin inline asm
	{
    .reg .pred p;
    and.b32 %r1563, %r1576, %r1565;    setp.ne.u32 p, %r1563, 0;
    vote.ballot.sync.b32 %r1563, p, 0xffffffff;
    @!p not.b32 %r1563, %r1563;
}

	// end inline asm
	and.b32  	%r1584, %r1563, %r1583;
	mov.b32 	%r1568, 16;
	// begin inline asm
	{
    .reg .pred p;
    and.b32 %r1566, %r1576, %r1568;    setp.ne.u32 p, %r1566, 0;
    vote.ballot.sync.b32 %r1566, p, 0xffffffff;
    @!p not.b32 %r1566, %r1566;
}

	// end inline asm
	and.b32  	%r1585, %r1566, %r1584;
	mov.b32 	%r1571, 32;
	// begin inline asm
	{
    .reg .pred p;
    and.b32 %r1569, %r1576, %r1571;    setp.ne.u32 p, %r1569, 0;
    vote.ballot.sync.b32 %r1569, p, 0xffffffff;
    @!p not.b32 %r1569, %r1569;
}

	// end inline asm
	and.b32  	%r1586, %r1569, %r1585;
	mov.b32 	%r1574, 64;
	// begin inline asm
	{
    .reg .pred p;
    and.b32 %r1572, %r1576, %r1574;    setp.ne.u32 p, %r1572, 0;
    vote.ballot.sync.b32 %r1572, p, 0xffffffff;
    @!p not.b32 %r1572, %r1572;
}

	// end inline asm
	and.b32  	%r1587, %r1572, %r1586;
	mov.b32 	%r1577, 128;
	// begin inline asm
	{
    .reg .pred p;
    and.b32 %r1575, %r1576, %r1577;    setp.ne.u32 p, %r1575, 0;
    vote.ballot.sync.b32 %r1575, p, 0xffffffff;
    @!p not.b32 %r1575, %r1575;
}

	// end inline asm
	and.b32  	%r1588, %r1575, %r1587;
	clz.b32 	%r1589, %r1588;
	sub.s32 	%r339, 31, %r1589;
	and.b32  	%r1590, %r1203, %r1588;
	popc.b32 	%r340, %r1590;
	setp.ne.s32 	%p210, %r644, %r339;
	mov.b32 	%r3169, 0;
	@%p210 bra 	$L__BB5_247;
	shl.b32 	%r1591, %r1576, 2;
	add.s32 	%r1592, %r108, %r1591;
	atom.shared.add.u32 	%r3169, [%r1592], %r340;
$L__BB5_247:
	shfl.sync.idx.b32	%r1618|%p211, %r3169, %r339, 31, -1;
	add.s32 	%r343, %r340, %r1618;
	setp.eq.s32 	%p212, %r3149, 2147483647;
	selp.b32 	%r1619, -2147483648, %r3149, %p212;
	shr.u32 	%r1620, %r1619, %r642;
	and.b32  	%r1615, %r1620, %r107;
	mov.b32 	%r1595, 1;
	// begin inline asm
	{
    .reg .pred p;
    and.b32 %r1593, %r1615, %r1595;    setp.ne.u32 p, %r1593, 0;
    vote.ballot.sync.b32 %r1593, p, 0xffffffff;
    @!p not.b32 %r1593, %r1593;
}

	// end inline asm
	mov.b32 	%r1598, 2;
	// begin inline asm
	{
    .reg .pred p;
    and.b32 %r1596, %r1615, %r1598;    setp.ne.u32 p, %r1596, 0;
    vote.ballot.sync.b32 %r1596, p, 0xffffffff;
    @!p not.b32 %r1596, %r1596;
}

	// end inline asm
	and.b32  	%r1621, %r1596, %r1593;
	mov.b32 	%r1601, 4;
	// begin inline asm
	{
    .reg .pred p;
    and.b32 %r1599, %r1615, %r1601;    setp.ne.u32 p, %r1599, 0;
    vote.ballot.sync.b32 %r1599, p, 0xffffffff;
    @!p not.b32 %r1599, %r1599;
}

	// end inline asm
	and.b32  	%r1622, %r1599, %r1621;
	mov.b32 	%r1604, 8;
	// begin inline asm
	{
    .reg .pred p;
    and.b32 %r1602, %r1615, %r1604;    setp.ne.u32 p, %r1602, 0;
    vote.ballot.sync.b32 %r1602, p, 0xffffffff;
    @!p not.b32 %r1602, %r1602;
}

	// end inline asm
	and.b32  	%r1623, %r1602, %r1622;
	mov.b32 	%r1607, 16;
	// begin inline asm
	{
    .reg .pred p;
    and.b32 %r1605, %r1615, %r1607;    setp.ne.u32 p, %r1605, 0;
    vote.ballot.sync.b32 %r1605, p, 0xffffffff;
    @!p not.b32 %r1605, %r1605;
}

	// end inline asm
	and.b32  	%r1624, %r1605, %r1623;
	mov.b32 	%r1610, 32;
	// begin inline asm
	{
    .reg .pred p;
    and.b32 %r1608, %r1615, %r1610;    setp.ne.u32 p, %r1608, 0;
    vote.ballot.sync.b32 %r1608, p, 0xffffffff;
    @!p not.b32 %r1608, %r1608;
}

	// end inline asm
	and.b32  	%r1625, %r1608, %r1624;
	mov.b32 	%r1613, 64;
	// begin inline asm
	{
    .reg .pred p;
    and.b32 %r1611, %r1615, %r1613;    setp.ne.u32 p, %r1611, 0;
    vote.ballot.sync.b32 %r1611, p, 0xffffffff;
    @!p not.b32 %r1611, %r1611;
}

	// end inline asm
	and.b32  	%r1626, %r1611, %r1625;
	mov.b32 	%r1616, 128;
	// begin inline asm
	{
    .reg .pred p;
    and.b32 %r1614, %r1615, %r1616;    setp.ne.u32 p, %r1614, 0;
    vote.ballot.sync.b32 %r1614, p, 0xffffffff;
    @!p not.b32 %r1614, %r1614;
}

	// end inline asm
	and.b32  	%r1627, %r1614, %r1626;
	clz.b32 	%r1628, %r1627;
	sub.s32 	%r345, 31, %r1628;
	and.b32  	%r1629, %r1203, %r1627;
	popc.b32 	%r346, %r1629;
	setp.ne.s32 	%p213, %r644, %r345;
	mov.b32 	%r3170, 0;
	@%p213 bra 	$L__BB5_249;
	shl.b32 	%r1630, %r1615, 2;
	add.s32 	%r1631, %r108, %r1630;
	atom.shared.add.u32 	%r3170, [%r1631], %r346;
$L__BB5_249:
	shfl.sync.idx.b32	%r1657|%p214, %r3170, %r345, 31, -1;
	add.s32 	%r349, %r346, %r1657;
	setp.eq.s32 	%p215, %r3148, 2147483647;
	selp.b32 	%r1658, -2147483648, %r3148, %p215;
	shr.u32 	%r1659, %r1658, %r642;
	and.b32  	%r1654, %r1659, %r107;
	mov.b32 	%r1634, 1;
	// begin inline asm
	{
    .reg .pred p;
    and.b32 %r1632, %r1654, %r1634;    setp.ne.u32 p, %r1632, 0;
    vote.ballot.sync.b32 %r1632, p, 0xffffffff;
    @!p not.b32 %r1632, %r1632;
}

	// end inline asm
	mov.b32 	%r1637, 2;
	// begin inline asm
	{
    .reg .pred p;
    and.b32 %r1635, %r1654, %r1637;    setp.ne.u32 p, %r1635, 0;
    vote.ballot.sync.b32 %r1635, p, 0xffffffff;
    @!p not.b32 %r1635, %r1635;
}

	// end inline asm
	and.b32  	%r1660, %r1635, %r1632;
	mov.b32 	%r1640, 4;
	// begin inline asm
	{
    .reg .pred p;
    and.b32 %r1638, %r1654, %r1640;    setp.ne.u32 p, %r1638, 0;
    vote.ballot.sync.b32 %r1638, p, 0xffffffff;
    @!p not.b32 %r1638, %r1638;
}

	// end inline asm
	and.b32  	%r1661, %r1638, %r1660;
	mov.b32 	%r1643, 8;
	// begin inline asm
	{
    .reg .pred p;
    and.b32 %r1641, %r1654, %r1643;    setp.ne.u32 p, %r1641, 0;
    vote.ballot.sync.b32 %r1641, p, 0xffffffff;
    @!p not.b32 %r1641, %r1641;
}

	// end inline asm
	and.b32  	%r1662, %r1641, %r1661;
	mov.b32 	%r1646, 16;
	// begin inline asm
	{
    .reg .pred p;
    and.b32 %r1644, %r1654, %r1646;    setp.ne.u32 p, %r1644, 0;
    vote.ballot.sync.b32 %r1644, p, 0xffffffff;
    @!p not.b32 %r1644, %r1644;
}

	// end inline asm
	and.b32  	%r1663, %r1644, %r1662;
	mov.b32 	%r1649, 32;
	// begin inline asm
	{
    .reg .pred p;
    and.b32 %r1647, %r1654, %r1649;    setp.ne.u32 p, %r1647, 0;
    vote.ballot.sync.b32 %r1647, p, 0xffffffff;
    @!p not.b32 %r1647, %r1647;
}

	// end inline asm
	and.b32  	%r1664, %r1647, %r1663;
	mov.b32 	%r1652, 64;
	// begin inline asm
	{
    .reg .pred p;
    and.b32 %r1650, %r1654, %r1652;    setp.ne.u32 p, %r1650, 0;
    vote.ballot.sync.b32 %r1650, p, 0xffffffff;
    @!p not.b32 %r1650, %r1650;
}

	// end inline asm
	and.b32  	%r1665, %r1650, %r1664;
	mov.b32 	%r1655, 128;
	// begin inline asm
	{
    .reg .pred p;
    and.b32 %r1653, %r1654, %r1655;    setp.ne.u32 p, %r1653, 0;
    vote.ballot.sync.b32 %r1653, p, 0xffffffff;
    @!p not.b32 %r1653, %r1653;
}

	// end inline asm
	and.b32  	%r1666, %r1653, %r1665;
	clz.b32 	%r1667, %r1666;
	sub.s32 	%r351, 31, %r1667;
	and.b32  	%r1668, %r1203, %r1666;
	popc.b32 	%r352, %r1668;
	setp.ne.s32 	%p216, %r644, %r351;
	mov.b32 	%r3171, 0;
	@%p216 bra 	$L__BB5_251;
	shl.b32 	%r1669, %r1654, 2;
	add.s32 	%r1670, %r108, %r1669;
	atom.shared.add.u32 	%r3171, [%r1670], %r352;
$L__BB5_251:
	shfl.sync.idx.b32	%r1696|%p217, %r3171, %r351, 31, -1;
	add.s32 	%r355, %r352, %r1696;
	setp.eq.s32 	%p218, %r3147, 2147483647;
	selp.b32 	%r1697, -2147483648, %r3147, %p218;
	shr.u32 	%r1698, %r1697, %r642;
	and.b32  	%r1693, %r1698, %r107;
	mov.b32 	%r1673, 1;
	// begin inline asm
	{
    .reg .pred p;
    and.b32 %r1671, %r1693, %r1673;    setp.ne.u32 p, %r1671, 0;
    vote.ballot.sync.b32 %r1671, p, 0xffffffff;
    @!p not.b32 %r1671, %r1671;
}

	// end inline asm
	mov.b32 	%r1676, 2;
	// begin inline asm
	{
    .reg .pred p;
    and.b32 %r1674, %r1693, %r1676;    setp.ne.u32 p, %r1674, 0;
    vote.ballot.sync.b32 %r1674, p, 0xffffffff;
    @!p not.b32 %r1674, %r1674;
}

	// end inline asm
	and.b32  	%r1699, %r1674, %r1671;
	mov.b32 	%r1679, 4;
	// begin inline asm
	{
    .reg .pred p;
    and.b32 %r1677, %r1693, %r1679;    setp.ne.u32 p, %r1677, 0;
    vote.ballot.sync.b32 %r1677, p, 0xffffffff;
    @!p not.b32 %r1677, %r1677;
}

	// end inline asm
	and.b32  	%r1700, %r1677, %r1699;
	mov.b32 	%r1682, 8;
	// begin inline asm
	{
    .reg .pred p;
    and.b32 %r1680, %r1693, %r1682;    setp.ne.u32 p, %r1680, 0;
    vote.ballot.sync.b32 %r1680, p, 0xffffffff;
    @!p not.b32 %r1680, %r1680;
}

	// end inline asm
	and.b32  	%r1701, %r1680, %r1700;
	mov.b32 	%r1685, 16;
	// begin inline asm
	{
    .reg .pred p;
    and.b32 %r1683, %r1693, %r1685;    setp.ne.u32 p, %r1683, 0;
    vote.ballot.sync.b32 %r1683, p, 0xffffffff;
    @!p not.b32 %r1683, %r1683;
}

	// end inline asm
	and.b32  	%r1702, %r1683, %r1701;
	mov.b32 	%r1688, 32;
	// begin inline asm
	{
    .reg .pred p;
    and.b32 %r1686, %r1693, %r1688;    setp.ne.u32 p, %r1686, 0;
    vote.ballot.sync.b32 %r1686, p, 0xffffffff;
    @!p not.b32 %r1686, %r1686;
}

	// end inline asm
	and.b32  	%r1703, %r1686, %r1702;
	mov.b32 	%r1691, 64;
	// begin inline asm
	{
    .reg .pred p;
    and.b32 %r1689, %r1693, %r1691;    setp.ne.u32 p, %r1689, 0;
    vote.ballot.sync.b32 %r1689, p, 0xffffffff;
    @!p not.b32 %r1689, %r1689;
}

	// end inline asm
	and.b32  	%r1704, %r1689, %r1703;
	mov.b32 	%r1694, 128;
	// begin inline asm
	{
    .reg .pred p;
    and.b32 %r1692, %r1693, %r1694;    setp.ne.u32 p, %r1692, 0;
    vote.ballot.sync.b32 %r1692, p, 0xffffffff;
    @!p not.b32 %r1692, %r1692;
}

	// end inline asm
	and.b32  	%r1705, %r1692, %r1704;
	clz.b32 	%r1706, %r1705;
	sub.s32 	%r357, 31, %r1706;
	and.b32  	%r1707, %r1203, %r1705;
	popc.b32 	%r358, %r1707;
	setp.ne.s32 	%p219, %r644, %r357;
	mov.b32 	%r3172, 0;
	@%p219 bra 	$L__BB5_253;
	shl.b32 	%r1708, %r1693, 2;
	add.s32 	%r1709, %r108, %r1708;
	atom.shared.add.u32 	%r3172, [%r1709], %r358;
$L__BB5_253:
	shfl.sync.idx.b32	%r1735|%p220, %r3172, %r357, 31, -1;
	add.s32 	%r361, %r358, %r1735;
	setp.eq.s32 	%p221, %r3146, 2147483647;
	selp.b32 	%r1736, -2147483648, %r3146, %p221;
	shr.u32 	%r1737, %r1736, %r642;
	and.b32  	%r1732, %r1737, %r107;
	mov.b32 	%r1712, 1;
	// begin inline asm
	{
    .reg .pred p;
    and.b32 %r1710, %r1732, %r1712;    setp.ne.u32 p, %r1710, 0;
    vote.ballot.sync.b32 %r1710, p, 0xffffffff;
    @!p not.b32 %r1710, %r1710;
}

	// end inline asm
	mov.b32 	%r1715, 2;
	// begin inline asm
	{
    .reg .pred p;
    and.b32 %r1713, %r1732, %r1715;    setp.ne.u32 p, %r1713, 0;
    vote.ballot.sync.b32 %r1713, p, 0xffffffff;
    @!p not.b32 %r1713, %r1713;
}

	// end inline asm
	and.b32  	%r1738, %r1713, %r1710;
	mov.b32 	%r1718, 4;
	// begin inline asm
	{
    .reg .pred p;
    and.b32 %r1716, %r1732, %r1718;    setp.ne.u32 p, %r1716, 0;
    vote.ballot.sync.b32 %r1716, p, 0xffffffff;
    @!p not.b32 %r1716, %r1716;
}

	// end inline asm
	and.b32  	%r1739, %r1716, %r1738;
	mov.b32 	%r1721, 8;
	// begin inline asm
	{
    .reg .pred p;
    and.b32 %r1719, %r1732, %r1721;    setp.ne.u32 p, %r1719, 0;
    vote.ballot.sync.b32 %r1719, p, 0xffffffff;
    @!p not.b32 %r1719, %r1719;
}

	// end inline asm
	and.b32  	%r1740, %r1719, %r1739;
	mov.b32 	%r1724, 16;
	// begin inline asm
	{
    .reg .pred p;
    and.b32 %r1722, %r1732, %r1724;    setp.ne.u32 p, %r1722, 0;
    vote.ballot.sync.b32 %r1722, p, 0xffffffff;
    @!p not.b32 %r1722, %r1722;
}

	// end inline asm
	and.b32  	%r1741, %r1722, %r1740;
	mov.b32 	%r1727, 32;
	// begin inline asm
	{
    .reg .pred p;
    and.b32 %r1725, %r1732, %r1727;    setp.ne.u32 p, %r1725, 0;
    vote.ballot.sync.b32 %r1725, p, 0xffffffff;
    @!p not.b32 %r1725, %r1725;
}

	// end inline asm
	and.b32  	%r1742, %r1725, %r1741;
	mov.b32 	%r1730, 64;
	// begin inline asm
	{
    .reg .pred p;
    and.b32 %r1728, %r1732, %r1730;    setp.ne.u32 p, %r1728, 0;
    vote.ballot.sync.b32 %r1728, p, 0xffffffff;
    @!p not.b32 %r1728, %r1728;
}

	// end inline asm
	and.b32  	%r1743, %r1728, %r1742;
	mov.b32 	%r1733, 128;
	// begin inline asm
	{
    .reg .pred p;
    and.b32 %r1731, %r1732, %r1733;    setp.ne.u32 p, %r1731, 0;
    vote.ballot.sync.b32 %r1731, p, 0xffffffff;
    @!p not.b32 %r1731, %r1731;
}

	// end inline asm
	and.b32  	%r1744, %r1731, %r1743;
	clz.b32 	%r1745, %r1744;
	sub.s32 	%r363, 31, %r1745;
	and.b32  	%r1746, %r1203, %r1744;
	popc.b32 	%r364, %r1746;
	setp.ne.s32 	%p222, %r644, %r363;
	mov.b32 	%r3173, 0;
	@%p222 bra 	$L__BB5_255;
	shl.b32 	%r1747, %r1732, 2;
	add.s32 	%r1748, %r108, %r1747;
	atom.shared.add.u32 	%r3173, [%r1748], %r364;
$L__BB5_255:
	shfl.sync.idx.b32	%r1774|%p223, %r3173, %r363, 31, -1;
	add.s32 	%r367, %r364, %r1774;
	setp.eq.s32 	%p224, %r3145, 2147483647;
	selp.b32 	%r1775, -2147483648, %r3145, %p224;
	shr.u32 	%r1776, %r1775, %r642;
	and.b32  	%r1771, %r1776, %r107;
	mov.b32 	%r1751, 1;
	// begin inline asm
	{
    .reg .pred p;
    and.b32 %r1749, %r1771, %r1751;    setp.ne.u32 p, %r1749, 0;
    vote.ballot.sync.b32 %r1749, p, 0xffffffff;
    @!p not.b32 %r1749, %r1749;
}

	// end inline asm
	mov.b32 	%r1754, 2;
	// begin inline asm
	{
    .reg .pred p;
    and.b32 %r1752, %r1771, %r1754;    setp.ne.u32 p, %r1752, 0;
    vote.ballot.sync.b32 %r1752, p, 0xffffffff;
    @!p not.b32 %r1752, %r1752;
}

	// end inline asm
	and.b32  	%r1777, %r1752, %r1749;
	mov.b32 	%r1757, 4;
	// begin inline asm
	{
    .reg .pred p;
    and.b32 %r1755, %r1771, %r1757;    setp.ne.u32 p, %r1755, 0;
    vote.ballot.sync.b32 %r1755, p, 0xffffffff;
    @!p not.b32 %r1755, %r1755;
}

	// end inline asm
	and.b32  	%r1778, %r1755, %r1777;
	mov.b32 	%r1760, 8;
	// begin inline asm
	{
    .reg .pred p;
    and.b32 %r1758, %r1771, %r1760;    setp.ne.u32 p, %r1758, 0;
    vote.ballot.sync.b32 %r1758, p, 0xffffffff;
    @!p not.b32 %r1758, %r1758;
}

	// end inline asm
	and.b32  	%r1779, %r1758, %r1778;
	mov.b32 	%r1763, 16;
	// begin inline asm
	{
    .reg .pred p;
    and.b32 %r1761, %r1771, %r1763;    setp.ne.u32 p, %r1761, 0;
    vote.ballot.sync.b32 %r1761, p, 0xffffffff;
    @!p not.b32 %r1761, %r1761;
}

	// end inline asm
	and.b32  	%r1780, %r1761, %r1779;
	mov.b32 	%r1766, 32;
	// begin inline asm
	{
    .reg .pred p;
    and.b32 %r1764, %r1771, %r1766;    setp.ne.u32 p, %r1764, 0;
    vote.ballot.sync.b32 %r1764, p, 0xffffffff;
    @!p not.b32 %r1764, %r1764;
}

	// end inline asm
	and.b32  	%r1781, %r1764, %r1780;
	mov.b32 	%r1769, 64;
	// begin inline asm
	{
    .reg .pred p;
    and.b32 %r1767, %r1771, %r1769;    setp.ne.u32 p, %r1767, 0;
    vote.ballot.sync.b32 %r1767, p, 0xffffffff;
    @!p not.b32 %r1767, %r1767;
}

	// end inline asm
	and.b32  	%r1782, %r1767, %r1781;
	mov.b32 	%r1772, 128;
	// begin inline asm
	{
    .reg .pred p;
    and.b32 %r1770, %r1771, %r1772;    setp.ne.u32 p, %r1770, 0;
    vote.ballot.sync.b32 %r1770, p, 0xffffffff;
    @!p not.b32 %r1770, %r1770;
}

	// end inline asm
	and.b32  	%r1783, %r1770, %r1782;
	clz.b32 	%r1784, %r1783;
	sub.s32 	%r369, 31, %r1784;
	and.b32  	%r1785, %r1203, %r1783;
	popc.b32 	%r370, %r1785;
	setp.ne.s32 	%p225, %r644, %r369;
	mov.b32 	%r3174, 0;
	@%p225 bra 	$L__BB5_257;
	shl.b32 	%r1786, %r1771, 2;
	add.s32 	%r1787, %r108, %r1786;
	atom.shared.add.u32 	%r3174, [%r1787], %r370;
$L__BB5_257:
	shfl.sync.idx.b32	%r1813|%p226, %r3174, %r369, 31, -1;
	add.s32 	%r373, %r370, %r1813;
	setp.eq.s32 	%p227, %r3144, 2147483647;
	selp.b32 	%r1814, -2147483648, %r3144, %p227;
	shr.u32 	%r1815, %r1814, %r642;
	and.b32  	%r1810, %r1815, %r107;
	mov.b32 	%r1790, 1;
	// begin inline asm
	{
    .reg .pred p;
    and.b32 %r1788, %r1810, %r1790;    setp.ne.u32 p, %r1788, 0;
    vote.ballot.sync.b32 %r1788, p, 0xffffffff;
    @!p not.b32 %r1788, %r1788;
}

	// end inline asm
	mov.b32 	%r1793, 2;
	// begin inline asm
	{
    .reg .pred p;
    and.b32 %r1791, %r1810, %r1793;    setp.ne.u32 p, %r1791, 0;
    vote.ballot.sync.b32 %r1791, p, 0xffffffff;
    @!p not.b32 %r1791, %r1791;
}

	// end inline asm
	and.b32  	%r1816, %r1791, %r1788;
	mov.b32 	%r1796, 4;
	// begin inline asm
	{
    .reg .pred p;
    and.b32 %r1794, %r1810, %r1796;    setp.ne.u32 p, %r1794, 0;
    vote.ballot.sync.b32 %r1794, p, 0xffffffff;
    @!p not.b32 %r1794, %r1794;
}

	// end inline asm
	and.b32  	%r1817, %r1794, %r1816;
	mov.b32 	%r1799, 8;
	// begin inline asm
	{
    .reg .pred p;
    and.b32 %r1797, %r1810, %r1799;    setp.ne.u32 p, %r1797, 0;
    vote.ballot.sync.b32 %r1797, p, 0xffffffff;
    @!p not.b32 %r1797, %r1797;
}

	// end inline asm
	and.b32  	%r1818, %r1797, %r1817;
	mov.b32 	%r1802, 16;
	// begin inline asm
	{
    .reg .pred p;
    and.b32 %r1800, %r1810, %r1802;    setp.ne.u32 p, %r1800, 0;
    vote.ballot.sync.b32 %r1800, p, 0xffffffff;
    @!p not.b32 %r1800, %r1800;
}

	// end inline asm
	and.b32  	%r1819, %r1800, %r1818;
	mov.b32 	%r1805, 32;
	// begin inline asm
	{
    .reg .pred p;
    and.b32 %r1803, %r1810, %r1805;    setp.ne.u32 p, %r1803, 0;
    vote.ballot.sync.b32 %r1803, p, 0xffffffff;
    @!p not.b32 %r1803, %r1803;
}

	// end inline asm
	and.b32  	%r1820, %r1803, %r1819;
	mov.b32 	%r1808, 64;
	// begin inline asm
	{
    .reg .pred p;
    and.b32 %r1806, %r1810, %r1808;    setp.ne.u32 p, %r1806, 0;
    vote.ballot.sync.b32 %r1806, p, 0xffffffff;
    @!p not.b32 %r1806, %r1806;
}

	// end inline asm
	and.b32  	%r1821, %r1806, %r1820;
	mov.b32 	%r1811, 128;
	// begin inline asm
	{
    .reg .pred p;
    and.b32 %r1809, %r1810, %r1811;    setp.ne.u32 p, %r1809, 0;
    vote.ballot.sync.b32 %r1809, p, 0xffffffff;
    @!p not.b32 %r1809, %r1809;
}

	// end inline asm
	and.b32  	%r1822, %r1809, %r1821;
	clz.b32 	%r1823, %r1822;
	sub.s32 	%r375, 31, %r1823;
	and.b32  	%r1824, %r1203, %r1822;
	popc.b32 	%r376, %r1824;
	setp.ne.s32 	%p228, %r644, %r375;
	mov.b32 	%r3175, 0;
	@%p228 bra 	$L__BB5_259;
	shl.b32 	%r1825, %r1810, 2;
	add.s32 	%r1826, %r108, %r1825;
	atom.shared.add.u32 	%r3175, [%r1826], %r376;
$L__BB5_259:
	shfl.sync.idx.b32	%r1852|%p229, %r3175, %r375, 31, -1;
	add.s32 	%r379, %r376, %r1852;
	setp.eq.s32 	%p230, %r3143, 2147483647;
	selp.b32 	%r1853, -2147483648, %r3143, %p230;
	shr.u32 	%r1854, %r1853, %r642;
	and.b32  	%r1849, %r1854, %r107;
	mov.b32 	%r1829, 1;
	// begin inline asm
	{
    .reg .pred p;
    and.b32 %r1827, %r1849, %r1829;    setp.ne.u32 p, %r1827, 0;
    vote.ballot.sync.b32 %r1827, p, 0xffffffff;
    @!p not.b32 %r1827, %r1827;
}

	// end inline asm
	mov.b32 	%r1832, 2;
	// begin inline asm
	{
    .reg .pred p;
    and.b32 %r1830, %r1849, %r1832;    setp.ne.u32 p, %r1830, 0;
    vote.ballot.sync.b32 %r1830, p, 0xffffffff;
    @!p not.b32 %r1830, %r1830;
}

	// end inline asm
	and.b32  	%r1855, %r1830, %r1827;
	mov.b32 	%r1835, 4;
	// begin inline asm
	{
    .reg .pred p;
    and.b32 %r1833, %r1849, %r1835;    setp.ne.u32 p, %r1833, 0;
    vote.ballot.sync.b32 %r1833, p, 0xffffffff;
    @!p not.b32 %r1833, %r1833;
}

	// end inline asm
	and.b32  	%r1856, %r1833, %r1855;
	mov.b32 	%r1838, 8;
	// begin inline asm
	{
    .reg .pred p;
    and.b32 %r1836, %r1849, %r1838;    setp.ne.u32 p, %r1836, 0;
    vote.ballot.sync.b32 %r1836, p, 0xffffffff;
    @!p not.b32 %r1836, %r1836;
}

	// end inline asm
	and.b32  	%r1857, %r1836, %r1856;
	mov.b32 	%r1841, 16;
	// begin inline asm
	{
    .reg .pred p;
    and.b32 %r1839, %r1849, %r1841;    setp.ne.u32 p, %r1839, 0;
    vote.ballot.sync.b32 %r1839, p, 0xffffffff;
    @!p not.b32 %r1839, %r1839;
}

	// end inline asm
	and.b32  	%r1858, %r1839, %r1857;
	mov.b32 	%r1844, 32;
	// begin inline asm
	{
    .reg .pred p;
    and.b32 %r1842, %r1849, %r1844;    setp.ne.u32 p, %r1842, 0;
    vote.ballot.sync.b32 %r1842, p, 0xffffffff;
    @!p not.b32 %r1842, %r1842;
}

	// end inline asm
	and.b32  	%r1859, %r1842, %r1858;
	mov.b32 	%r1847, 64;
	// begin inline asm
	{
    .reg .pred p;
    and.b32 %r1845, %r1849, %r1847;    setp.ne.u32 p, %r1845, 0;
    vote.ballot.sync.b32 %r1845, p, 0xffffffff;
    @!p not.b32 %r1845, %r1845;
}

	// end inline asm
	and.b32  	%r1860, %r1845, %r1859;
	mov.b32 	%r1850, 128;
	// begin inline asm
	{
    .reg .pred p;
    and.b32 %r1848, %r1849, %r1850;    setp.ne.u32 p, %r1848, 0;
    vote.ballot.sync.b32 %r1848, p, 0xffffffff;
    @!p not.b32 %r1848, %r1848;
}

	// end inline asm
	and.b32  	%r1861, %r1848, %r1860;
	clz.b32 	%r1862, %r1861;
	sub.s32 	%r381, 31, %r1862;
	and.b32  	%r1863, %r1203, %r1861;
	popc.b32 	%r382, %r1863;
	setp.ne.s32 	%p231, %r644, %r381;
	mov.b32 	%r3176, 0;
	@%p231 bra 	$L__BB5_261;
	shl.b32 	%r1864, %r1849, 2;
	add.s32 	%r1865, %r108, %r1864;
	atom.shared.add.u32 	%r3176, [%r1865], %r382;
$L__BB5_261:
	shfl.sync.idx.b32	%r1891|%p232, %r3176, %r381, 31, -1;
	add.s32 	%r385, %r382, %r1891;
	setp.eq.s32 	%p233, %r3142, 2147483647;
	selp.b32 	%r1892, -2147483648, %r3142, %p233;
	shr.u32 	%r1893, %r1892, %r642;
	and.b32  	%r1888, %r1893, %r107;
	mov.b32 	%r1868, 1;
	// begin inline asm
	{
    .reg .pred p;
    and.b32 %r1866, %r1888, %r1868;    setp.ne.u32 p, %r1866, 0;
    vote.ballot.sync.b32 %r1866, p, 0xffffffff;
    @!p not.b32 %r1866, %r1866;
}

	// end inline asm
	mov.b32 	%r1871, 2;
	// begin inline asm
	{
    .reg .pred p;
    and.b32 %r1869, %r1888, %r1871;    setp.ne.u32 p, %r1869, 0;
    vote.ballot.sync.b32 %r1869, p, 0xffffffff;
    @!p not.b32 %r1869, %r1869;
}

	// end inline asm
	and.b32  	%r1894, %r1869, %r1866;
	mov.b32 	%r1874, 4;
	// begin inline asm
	{
    .reg .pred p;
    and.b32 %r1872, %r1888, %r1874;    setp.ne.u32 p, %r1872, 0;
    vote.ballot.sync.b32 %r1872, p, 0xffffffff;
    @!p not.b32 %r1872, %r1872;
}

	// end inline asm
	and.b32  	%r1895, %r1872, %r1894;
	mov.b32 	%r1877, 8;
	// begin inline asm
	{
    .reg .pred p;
    and.b32 %r1875, %r1888, %r1877;    setp.ne.u32 p, %r1875, 0;
    vote.ballot.sync.b32 %r1875, p, 0xffffffff;
    @!p not.b32 %r1875, %r1875;
}

	// end inline asm
	and.b32  	%r1896, %r1875, %r1895;
	mov.b32 	%r1880, 16;
	// begin inline asm
	{
    .reg .pred p;
    and.b32 %r1878, %r1888, %r1880;    setp.ne.u32 p, %r1878, 0;
    vote.ballot.sync.b32 %r1878, p, 0xffffffff;
    @!p not.b32 %r1878, %r1878;
}

	// end inline asm
	and.b32  	%r1897, %r1878, %r1896;
	mov.b32 	%r1883, 32;
	// begin inline asm
	{
    .reg .pred p;
    and.b32 %r1881, %r1888, %r1883;    setp.ne.u32 p, %r1881, 0;
    vote.ballot.sync.b32 %r1881, p, 0xffffffff;
    @!p not.b32 %r1881, %r1881;
}

	// end inline asm
	and.b32  	%r1898, %r1881, %r1897;
	mov.b32 	%r1886, 64;
	// begin inline asm
	{
    .reg .pred p;
    and.b32 %r1884, %r1888, %r1886;    setp.ne.u32 p, %r1884, 0;
    vote.ballot.sync.b32 %r1884, p, 0xffffffff;
    @!p not.b32 %r1884, %r1884;
}

	// end inline asm
	and.b32  	%r1899, %r1884, %r1898;
	mov.b32 	%r1889, 128;
	// begin inline asm
	{
    .reg .pred p;
    and.b32 %r1887, %r1888, %r1889;    setp.ne.u32 p, %r1887, 0;
    vote.ballot.sync.b32 %r1887, p, 0xffffffff;
    @!p not.b32 %r1887, %r1887;
}

	// end inline asm
	and.b32  	%r1900, %r1887, %r1899;
	clz.b32 	%r1901, %r1900;
	sub.s32 	%r387, 31, %r1901;
	and.b32  	%r1902, %r1203, %r1900;
	popc.b32 	%r388, %r1902;
	setp.ne.s32 	%p234, %r644, %r387;
	mov.b32 	%r3177, 0;
	@%p234 bra 	$L__BB5_263;
	shl.b32 	%r1903, %r1888, 2;
	add.s32 	%r1904, %r108, %r1903;
	atom.shared.add.u32 	%r3177, [%r1904], %r388;
$L__BB5_263:
	shfl.sync.idx.b32	%r1930|%p235, %r3177, %r387, 31, -1;
	add.s32 	%r391, %r388, %r1930;
	setp.eq.s32 	%p236, %r3141, 2147483647;
	selp.b32 	%r1931, -2147483648, %r3141, %p236;
	shr.u32 	%r1932, %r1931, %r642;
	and.b32  	%r1927, %r1932, %r107;
	mov.b32 	%r1907, 1;
	// begin inline asm
	{
    .reg .pred p;
    and.b32 %r1905, %r1927, %r1907;    setp.ne.u32 p, %r1905, 0;
    vote.ballot.sync.b32 %r1905, p, 0xffffffff;
    @!p not.b32 %r1905, %r1905;
}

	// end inline asm
	mov.b32 	%r1910, 2;
	// begin inline asm
	{
    .reg .pred p;
    and.b32 %r1908, %r1927, %r1910;    setp.ne.u32 p, %r1908, 0;
    vote.ballot.sync.b32 %r1908, p, 0xffffffff;
    @!p not.b32 %r1908, %r1908;
}

	// end inline asm
	and.b32  	%r1933, %r1908, %r1905;
	mov.b32 	%r1913, 4;
	// begin inline asm
	{
    .reg .pred p;
    and.b32 %r1911, %r1927, %r1913;    setp.ne.u32 p, %r1911, 0;
    vote.ballot.sync.b32 %r1911, p, 0xffffffff;
    @!p not.b32 %r1911, %r1911;
}

	// end inline asm
	and.b32  	%r1934, %r1911, %r1933;
	mov.b32 	%r1916, 8;
	// begin inline asm
	{
    .reg .pred p;
    and.b32 %r1914, %r1927, %r1916;    setp.ne.u32 p, %r1914, 0;
    vote.ballot.sync.b32 %r1914, p, 0xffffffff;
    @!p not.b32 %r1914, %r1914;
}

	// end inline asm
	and.b32  	%r1935, %r1914, %r1934;
	mov.b32 	%r1919, 16;
	// begin inline asm
	{
    .reg .pred p;
    and.b32 %r1917, %r1927, %r1919;    setp.ne.u32 p, %r1917, 0;
    vote.ballot.sync.b32 %r1917, p, 0xffffffff;
    @!p not.b32 %r1917, %r1917;
}

	// end inline asm
	and.b32  	%r1936, %r1917, %r1935;
	mov.b32 	%r1922, 32;
	// begin inline asm
	{
    .reg .pred p;
    and.b32 %r1920, %r1927, %r1922;    setp.ne.u32 p, %r1920, 0;
    vote.ballot.sync.b32 %r1920, p, 0xffffffff;
    @!p not.b32 %r1920, %r1920;
}

	// end inline asm
	and.b32  	%r1937, %r1920, %r1936;
	mov.b32 	%r1925, 64;
	// begin inline asm
	{
    .reg .pred p;
    and.b32 %r1923, %r1927, %r1925;    setp.ne.u32 p, %r1923, 0;
    vote.ballot.sync.b32 %r1923, p, 0xffffffff;
    @!p not.b32 %r1923, %r1923;
}

	// end inline asm
	and.b32  	%r1938, %r1923, %r1937;
	mov.b32 	%r1928, 128;
	// begin inline asm
	{
    .reg .pred p;
    and.b32 %r1926, %r1927, %r1928;    setp.ne.u32 p, %r1926, 0;
    vote.ballot.sync.b32 %r1926, p, 0xffffffff;
    @!p not.b32 %r1926, %r1926;
}

	// end inline asm
	and.b32  	%r1939, %r1926, %r1938;
	clz.b32 	%r1940, %r1939;
	sub.s32 	%r393, 31, %r1940;
	and.b32  	%r1941, %r1203, %r1939;
	popc.b32 	%r394, %r1941;
	setp.ne.s32 	%p237, %r644, %r393;
	mov.b32 	%r3178, 0;
	@%p237 bra 	$L__BB5_265;
	shl.b32 	%r1942, %r1927, 2;
	add.s32 	%r1943, %r108, %r1942;
	atom.shared.add.u32 	%r3178, [%r1943], %r394;
$L__BB5_265:
	shfl.sync.idx.b32	%r1969|%p238, %r3178, %r393, 31, -1;
	add.s32 	%r397, %r394, %r1969;
	setp.eq.s32 	%p239, %r3140, 2147483647;
	selp.b32 	%r1970, -2147483648, %r3140, %p239;
	shr.u32 	%r1971, %r1970, %r642;
	and.b32  	%r1966, %r1971, %r107;
	mov.b32 	%r1946, 1;
	// begin inline asm
	{
    .reg .pred p;
    and.b32 %r1944, %r1966, %r1946;    setp.ne.u32 p, %r1944, 0;
    vote.ballot.sync.b32 %r1944, p, 0xffffffff;
    @!p not.b32 %r1944, %r1944;
}

	// end inline asm
	mov.b32 	%r1949, 2;
	// begin inline asm
	{
    .reg .pred p;
    and.b32 %r1947, %r1966, %r1949;    setp.ne.u32 p, %r1947, 0;
    vote.ballot.sync.b32 %r1947, p, 0xffffffff;
    @!p not.b32 %r1947, %r1947;
}

	// end inline asm
	and.b32  	%r1972, %r1947, %r1944;
	mov.b32 	%r1952, 4;
	// begin inline asm
	{
    .reg .pred p;
    and.b32 %r1950, %r1966, %r1952;    setp.ne.u32 p, %r1950, 0;
    vote.ballot.sync.b32 %r1950, p, 0xffffffff;
    @!p not.b32 %r1950, %r1950;
}

	// end inline asm
	and.b32  	%r1973, %r1950, %r1972;
	mov.b32 	%r1955, 8;
	// begin inline asm
	{
    .reg .pred p;
    and.b32 %r1953, %r1966, %r1955;    setp.ne.u32 p, %r1953, 0;
    vote.ballot.sync.b32 %r1953, p, 0xffffffff;
    @!p not.b32 %r1953, %r1953;
}

	// end inline asm
	and.b32  	%r1974, %r1953, %r1973;
	mov.b32 	%r1958, 16;
	// begin inline asm
	{
    .reg .pred p;
    and.b32 %r1956, %r1966, %r1958;    setp.ne.u32 p, %r1956, 0;
    vote.ballot.sync.b32 %r1956, p, 0xffffffff;
    @!p not.b32 %r1956, %r1956;
}

	// end inline asm
	and.b32  	%r1975, %r1956, %r1974;
	mov.b32 	%r1961, 32;
	// begin inline asm
	{
    .reg .pred p;
    and.b32 %r1959, %r1966, %r1961;    setp.ne.u32 p, %r1959, 0;
    vote.ballot.sync.b32 %r1959, p, 0xffffffff;
    @!p not.b32 %r1959, %r1959;
}

	// end inline asm
	and.b32  	%r1976, %r1959, %r1975;
	mov.b32 	%r1964, 64;
	// begin inline asm
	{
    .reg .pred p;
    and.b32 %r1962, %r1966, %r1964;    setp.ne.u32 p, %r1962, 0;
    vote.ballot.sync.b32 %r1962, p, 0xffffffff;
    @!p not.b32 %r1962, %r1962;
}

	// end inline asm
	and.b32  	%r1977, %r1962, %r1976;
	mov.b32 	%r1967, 128;
	// begin inline asm
	{
    .reg .pred p;
    and.b32 %r1965, %r1966, %r1967;    setp.ne.u32 p, %r1965, 0;
    vote.ballot.sync.b32 %r1965, p, 0xffffffff;
    @!p not.b32 %r1965, %r1965;
}

	// end inline asm
	and.b32  	%r1978, %r1965, %r1977;
	clz.b32 	%r1979, %r1978;
	sub.s32 	%r399, 31, %r1979;
	and.b32  	%r1980, %r1203, %r1978;
	popc.b32 	%r400, %r1980;
	setp.ne.s32 	%p240, %r644, %r399;
	mov.b32 	%r3179, 0;
	@%p240 bra 	$L__BB5_267;
	shl.b32 	%r1981, %r1966, 2;
	add.s32 	%r1982, %r108, %r1981;
	atom.shared.add.u32 	%r3179, [%r1982], %r400;
$L__BB5_267:
	shfl.sync.idx.b32	%r2008|%p241, %r3179, %r399, 31, -1;
	add.s32 	%r403, %r400, %r2008;
	setp.eq.s32 	%p242, %r3139, 2147483647;
	selp.b32 	%r2009, -2147483648, %r3139, %p242;
	shr.u32 	%r2010, %r2009, %r642;
	and.b32  	%r2005, %r2010, %r107;
	mov.b32 	%r1985, 1;
	// begin inline asm
	{
    .reg .pred p;
    and.b32 %r1983, %r2005, %r1985;    setp.ne.u32 p, %r1983, 0;
    vote.ballot.sync.b32 %r1983, p, 0xffffffff;
    @!p not.b32 %r1983, %r1983;
}

	// end inline asm
	mov.b32 	%r1988, 2;
	// begin inline asm
	{
    .reg .pred p;
    and.b32 %r1986, %r2005, %r1988;    setp.ne.u32 p, %r1986, 0;
    vote.ballot.sync.b32 %r1986, p, 0xffffffff;
    @!p not.b32 %r1986, %r1986;
}

	// end inline asm
	and.b32  	%r2011, %r1986, %r1983;
	mov.b32 	%r1991, 4;
	// begin inline asm
	{
    .reg .pred p;
    and.b32 %r1989, %r2005, %r1991;    setp.ne.u32 p, %r1989, 0;
    vote.ballot.sync.b32 %r1989, p, 0xffffffff;
    @!p not.b32 %r1989, %r1989;
}

	// end inline asm
	and.b32  	%r2012, %r1989, %r2011;
	mov.b32 	%r1994, 8;
	// begin inline asm
	{
    .reg .pred p;
    and.b32 %r1992, %r2005, %r1994;    setp.ne.u32 p, %r1992, 0;
    vote.ballot.sync.b32 %r1992, p, 0xffffffff;
    @!p not.b32 %r1992, %r1992;
}

	// end inline asm
	and.b32  	%r2013, %r1992, %r2012;
	mov.b32 	%r1997, 16;
	// begin inline asm
	{
    .reg .pred p;
    and.b32 %r1995, %r2005, %r1997;    setp.ne.u32 p, %r1995, 0;
    vote.ballot.sync.b32 %r1995, p, 0xffffffff;
    @!p not.b32 %r1995, %r1995;
}

	// end inline asm
	and.b32  	%r2014, %r1995, %r2013;
	mov.b32 	%r2000, 32;
	// begin inline asm
	{
    .reg .pred p;
    and.b32 %r1998, %r2005, %r2000;    setp.ne.u32 p, %r1998, 0;
    vote.ballot.sync.b32 %r1998, p, 0xffffffff;
    @!p not.b32 %r1998, %r1998;
}

	// end inline asm
	and.b32  	%r2015, %r1998, %r2014;
	mov.b32 	%r2003, 64;
	// begin inline asm
	{
    .reg .pred p;
    and.b32 %r2001, %r2005, %r2003;    setp.ne.u32 p, %r2001, 0;
    vote.ballot.sync.b32 %r2001, p, 0xffffffff;
    @!p not.b32 %r2001, %r2001;
}

	// end inline asm
	and.b32  	%r2016, %r2001, %r2015;
	mov.b32 	%r2006, 128;
	// begin inline asm
	{
    .reg .pred p;
    and.b32 %r2004, %r2005, %r2006;    setp.ne.u32 p, %r2004, 0;
    vote.ballot.sync.b32 %r2004, p, 0xffffffff;
    @!p not.b32 %r2004, %r2004;
}

	// end inline asm
	and.b32  	%r2017, %r2004, %r2016;
	clz.b32 	%r2018, %r2017;
	sub.s32 	%r405, 31, %r2018;
	and.b32  	%r2019, %r1203, %r2017;
	popc.b32 	%r406, %r2019;
	setp.ne.s32 	%p243, %r644, %r405;
	mov.b32 	%r3180, 0;
	@%p243 bra 	$L__BB5_269;
	shl.b32 	%r2020, %r2005, 2;
	add.s32 	%r2021, %r108, %r2020;
	atom.shared.add.u32 	%r3180, [%r2021], %r406;
$L__BB5_269:
	shfl.sync.idx.b32	%r2047|%p244, %r3180, %r405, 31, -1;
	add.s32 	%r409, %r406, %r2047;
	setp.eq.s32 	%p245, %r3138, 2147483647;
	selp.b32 	%r2048, -2147483648, %r3138, %p245;
	shr.u32 	%r2049, %r2048, %r642;
	and.b32  	%r2044, %r2049, %r107;
	mov.b32 	%r2024, 1;
	// begin inline asm
	{
    .reg .pred p;
    and.b32 %r2022, %r2044, %r2024;    setp.ne.u32 p, %r2022, 0;
    vote.ballot.sync.b32 %r2022, p, 0xffffffff;
    @!p not.b32 %r2022, %r2022;
}

	// end inline asm
	mov.b32 	%r2027, 2;
	// begin inline asm
	{
    .reg .pred p;
    and.b32 %r2025, %r2044, %r2027;    setp.ne.u32 p, %r2025, 0;
    vote.ballot.sync.b32 %r2025, p, 0xffffffff;
    @!p not.b32 %r2025, %r2025;
}

	// end inline asm
	and.b32  	%r2050, %r2025, %r2022;
	mov.b32 	%r2030, 4;
	// begin inline asm
	{
    .reg .pred p;
    and.b32 %r2028, %r2044, %r2030;    setp.ne.u32 p, %r2028, 0;
    vote.ballot.sync.b32 %r2028, p, 0xffffffff;
    @!p not.b32 %r2028, %r2028;
}

	// end inline asm
	and.b32  	%r2051, %r2028, %r2050;
	mov.b32 	%r2033, 8;
	// begin inline asm
	{
    .reg .pred p;
    and.b32 %r2031, %r2044, %r2033;    setp.ne.u32 p, %r2031, 0;
    vote.ballot.sync.b32 %r2031, p, 0xffffffff;
    @!p not.b32 %r2031, %r2031;
}

	// end inline asm
	and.b32  	%r2052, %r2031, %r2051;
	mov.b32 	%r2036, 16;
	// begin inline asm
	{
    .reg .pred p;
    and.b32 %r2034, %r2044, %r2036;    setp.ne.u32 p, %r2034, 0;
    vote.ballot.sync.b32 %r2034, p, 0xffffffff;
    @!p not.b32 %r2034, %r2034;
}

	// end inline asm
	and.b32  	%r2053, %r2034, %r2052;
	mov.b32 	%r2039, 32;
	// begin inline asm
	{
    .reg .pred p;
    and.b32 %r2037, %r2044, %r2039;    setp.ne.u32 p, %r2037, 0;
    vote.ballot.sync.b32 %r2037, p, 0xffffffff;
    @!p not.b32 %r2037, %r2037;
}

	// end inline asm
	and.b32  	%r2054, %r2037, %r2053;
	mov.b32 	%r2042, 64;
	// begin inline asm
	{
    .reg .pred p;
    and.b32 %r2040, %r2044, %r2042;    setp.ne.u32 p, %r2040, 0;
    vote.ballot.sync.b32 %r2040, p, 0xffffffff;
    @!p not.b32 %r2040, %r2040;
}

	// end inline asm
	and.b32  	%r2055, %r2040, %r2054;
	mov.b32 	%r2045, 128;
	// begin inline asm
	{
    .reg .pred p;
    and.b32 %r2043, %r2044, %r2045;    setp.ne.u32 p, %r2043, 0;
    vote.ballot.sync.b32 %r2043, p, 0xffffffff;
    @!p not.b32 %r2043, %r2043;
}

	// end inline asm
	and.b32  	%r2056, %r2043, %r2055;
	clz.b32 	%r2057, %r2056;
	sub.s32 	%r411, 31, %r2057;
	and.b32  	%r2058, %r1203, %r2056;
	popc.b32 	%r412, %r2058;
	setp.ne.s32 	%p246, %r644, %r411;
	mov.b32 	%r3181, 0;
	@%p246 bra 	$L__BB5_271;
	shl.b32 	%r2059, %r2044, 2;
	add.s32 	%r2060, %r108, %r2059;
	atom.shared.add.u32 	%r3181, [%r2060], %r412;
$L__BB5_271:
	shfl.sync.idx.b32	%r2086|%p247, %r3181, %r411, 31, -1;
	add.s32 	%r415, %r412, %r2086;
	setp.eq.s32 	%p248, %r3137, 2147483647;
	selp.b32 	%r2087, -2147483648, %r3137, %p248;
	shr.u32 	%r2088, %r2087, %r642;
	and.b32  	%r2083, %r2088, %r107;
	mov.b32 	%r2063, 1;
	// begin inline asm
	{
    .reg .pred p;
    and.b32 %r2061, %r2083, %r2063;    setp.ne.u32 p, %r2061, 0;
    vote.ballot.sync.b32 %r2061, p, 0xffffffff;
    @!p not.b32 %r2061, %r2061;
}

	// end inline asm
	mov.b32 	%r2066, 2;
	// begin inline asm
	{
    .reg .pred p;
    and.b32 %r2064, %r2083, %r2066;    setp.ne.u32 p, %r2064, 0;
    vote.ballot.sync.b32 %r2064, p, 0xffffffff;
    @!p not.b32 %r2064, %r2064;
}

	// end inline asm
	and.b32  	%r2089, %r2064, %r2061;
	mov.b32 	%r2069, 4;
	// begin inline asm
	{
    .reg .pred p;
    and.b32 %r2067, %r2083, %r2069;    setp.ne.u32 p, %r2067, 0;
    vote.ballot.sync.b32 %r2067, p, 0xffffffff;
    @!p not.b32 %r2067, %r2067;
}

	// end inline asm
	and.b32  	%r2090, %r2067, %r2089;
	mov.b32 	%r2072, 8;
	// begin inline asm
	{
    .reg .pred p;
    and.b32 %r2070, %r2083, %r2072;    setp.ne.u32 p, %r2070, 0;
    vote.ballot.sync.b32 %r2070, p, 0xffffffff;
    @!p not.b32 %r2070, %r2070;
}

	// end inline asm
	and.b32  	%r2091, %r2070, %r2090;
	mov.b32 	%r2075, 16;
	// begin inline asm
	{
    .reg .pred p;
    and.b32 %r2073, %r2083, %r2075;    setp.ne.u32 p, %r2073, 0;
    vote.ballot.sync.b32 %r2073, p, 0xffffffff;
    @!p not.b32 %r2073, %r2073;
}

	// end inline asm
	and.b32  	%r2092, %r2073, %r2091;
	mov.b32 	%r2078, 32;
	// begin inline asm
	{
    .reg .pred p;
    and.b32 %r2076, %r2083, %r2078;    setp.ne.u32 p, %r2076, 0;
    vote.ballot.sync.b32 %r2076, p, 0xffffffff;
    @!p not.b32 %r2076, %r2076;
}

	// end inline asm
	and.b32  	%r2093, %r2076, %r2092;
	mov.b32 	%r2081, 64;
	// begin inline asm
	{
    .reg .pred p;
    and.b32 %r2079, %r2083, %r2081;    setp.ne.u32 p, %r2079, 0;
    vote.ballot.sync.b32 %r2079, p, 0xffffffff;
    @!p not.b32 %r2079, %r2079;
}

	// end inline asm
	and.b32  	%r2094, %r2079, %r2093;
	mov.b32 	%r2084, 128;
	// begin inline asm
	{
    .reg .pred p;
    and.b32 %r2082, %r2083, %r2084;    setp.ne.u32 p, %r2082, 0;
    vote.ballot.sync.b32 %r2082, p, 0xffffffff;
    @!p not.b32 %r2082, %r2082;
}

	// end inline asm
	and.b32  	%r2095, %r2082, %r2094;
	clz.b32 	%r2096, %r2095;
	sub.s32 	%r417, 31, %r2096;
	and.b32  	%r2097, %r1203, %r2095;
	popc.b32 	%r418, %r2097;
	setp.ne.s32 	%p249, %r644, %r417;
	mov.b32 	%r3182, 0;
	@%p249 bra 	$L__BB5_273;
	shl.b32 	%r2098, %r2083, 2;
	add.s32 	%r2099, %r108, %r2098;
	atom.shared.add.u32 	%r3182, [%r2099], %r418;
$L__BB5_273:
	setp.gt.u32 	%p250, %r1, 255;
	shfl.sync.idx.b32	%r2100|%p251, %r3182, %r417, 31, -1;
	add.s32 	%r2101, %r418, %r2100;
	bar.sync 	0;
	shl.b32 	%r2102, %r289, 2;
	add.s32 	%r421, %r708, %r2102;
	st.shared.u32 	[%r421+-4], %r3159;
	shl.b32 	%r2104, %r295, 2;
	add.s32 	%r422, %r708, %r2104;
	st.shared.u32 	[%r422+-4], %r3158;
	shl.b32 	%r2105, %r301, 2;
	add.s32 	%r423, %r708, %r2105;
	st.shared.u32 	[%r423+-4], %r3157;
	shl.b32 	%r2106, %r307, 2;
	add.s32 	%r424, %r708, %r2106;
	st.shared.u32 	[%r424+-4], %r3156;
	shl.b32 	%r2107, %r313, 2;
	add.s32 	%r425, %r708, %r2107;
	st.shared.u32 	[%r425+-4], %r3155;
	shl.b32 	%r2108, %r319, 2;
	add.s32 	%r426, %r708, %r2108;
	st.shared.u32 	[%r426+-4], %r3154;
	shl.b32 	%r2109, %r325, 2;
	add.s32 	%r427, %r708, %r2109;
	st.shared.u32 	[%r427+-4], %r3153;
	shl.b32 	%r2110, %r331, 2;
	add.s32 	%r428, %r708, %r2110;
	st.shared.u32 	[%r428+-4], %r3152;
	shl.b32 	%r2111, %r337, 2;
	add.s32 	%r429, %r708, %r2111;
	st.shared.u32 	[%r429+-4], %r3151;
	shl.b32 	%r2112, %r343, 2;
	add.s32 	%r430, %r708, %r2112;
	st.shared.u32 	[%r430+-4], %r3150;
	shl.b32 	%r2113, %r349, 2;
	add.s32 	%r431, %r708, %r2113;
	st.shared.u32 	[%r431+-4], %r3149;
	shl.b32 	%r2114, %r355, 2;
	add.s32 	%r432, %r708, %r2114;
	st.shared.u32 	[%r432+-4], %r3148;
	shl.b32 	%r2115, %r361, 2;
	add.s32 	%r433, %r708, %r2115;
	st.shared.u32 	[%r433+-4], %r3147;
	shl.b32 	%r2116, %r367, 2;
	add.s32 	%r434, %r708, %r2116;
	st.shared.u32 	[%r434+-4], %r3146;
	shl.b32 	%r2117, %r373, 2;
	add.s32 	%r435, %r708, %r2117;
	st.shared.u32 	[%r435+-4], %r3145;
	shl.b32 	%r2118, %r379, 2;
	add.s32 	%r436, %r708, %r2118;
	st.shared.u32 	[%r436+-4], %r3144;
	shl.b32 	%r2119, %r385, 2;
	add.s32 	%r437, %r708, %r2119;
	st.shared.u32 	[%r437+-4], %r3143;
	shl.b32 	%r2120, %r391, 2;
	add.s32 	%r438, %r708, %r2120;
	st.shared.u32 	[%r438+-4], %r3142;
	shl.b32 	%r2121, %r397, 2;
	add.s32 	%r439, %r708, %r2121;
	st.shared.u32 	[%r439+-4], %r3141;
	shl.b32 	%r2122, %r403, 2;
	add.s32 	%r440, %r708, %r2122;
	st.shared.u32 	[%r440+-4], %r3140;
	shl.b32 	%r2123, %r409, 2;
	add.s32 	%r441, %r708, %r2123;
	st.shared.u32 	[%r441+-4], %r3139;
	shl.b32 	%r2124, %r415, 2;
	add.s32 	%r442, %r708, %r2124;
	st.shared.u32 	[%r442+-4], %r3138;
	shl.b32 	%r2125, %r2101, 2;
	add.s32 	%r443, %r708, %r2125;
	st.shared.u32 	[%r443+-4], %r3137;
	@%p250 bra 	$L__BB5_281;
	ld.global.u32 	%r2126, [%rd10];
	sub.s32 	%r3186, %r2126, %r282;
	st.shared.u32 	[%r141+35328], %r3186;
	setp.lt.s32 	%p252, %r4, 1;
	mov.u32 	%r3187, %r3086;
	@%p252 bra 	$L__BB5_280;
	mov.b32 	%r3184, -1;
	mov.u32 	%r3183, %r4;
	mov.u32 	%r3187, %r3086;
$L__BB5_276:
	ld.param.u64 	%rd243, [_ZN3cub18CUB_300001_SM_10006detail10radix_sort29DeviceRadixSortOnesweepKernelINS1_5radix10policy_hubIfijE10Policy1000ELNS0_9SortOrderE1EfijiiNS1_21identity_decomposer_tEEEvPT5_SB_PT3_PKSC_PT1_PKSG_PT2_PKSK_T4_iiT6__param_0];
	add.s32 	%r448, %r3183, -1;
	shl.b32 	%r2128, %r448, 8;
	add.s32 	%r2129, %r2128, %r1;
	cvta.to.global.u64 	%rd54, %rd243;
	mul.wide.s32 	%rd55, %r2129, 4;
	add.s64 	%rd16, %rd54, %rd55;
$L__BB5_277:
	membar.cta;
	ld.volatile.global.u32 	%r449, [%rd16];
	setp.eq.s32 	%p253, %r449, 0;
	@%p253 bra 	$L__BB5_277;
	and.b32  	%r2130, %r449, 1073741823;
	add.s32 	%r3187, %r2130, %r3187;
	setp.gt.s32 	%p254, %r449, -1;
	vote.sync.ballot.b32 	%r3184, %p254, %r3184;
	setp.gt.u32 	%p256, %r3183, 1;
	and.pred  	%p257, %p254, %p256;
	mov.u32 	%r3183, %r448;
	@%p257 bra 	$L__BB5_276;
	ld.shared.u32 	%r3186, [%r141+35328];
$L__BB5_280:
	ld.param.u64 	%rd244, [_ZN3cub18CUB_300001_SM_10006detail10radix_sort29DeviceRadixSortOnesweepKernelINS1_5radix10policy_hubIfijE10Policy1000ELNS0_9SortOrderE1EfijiiNS1_21identity_decomposer_tEEEvPT5_SB_PT3_PKSC_PT1_PKSG_PT2_PKSK_T4_iiT6__param_0];
	or.b32  	%r2131, %r3187, -2147483648;
	cvta.to.global.u64 	%rd56, %rd244;
	mul.wide.s32 	%rd57, %r919, 4;
	add.s64 	%rd58, %rd56, %rd57;
	st.volatile.global.u32 	[%rd58], %r2131;
	sub.s32 	%r2134, %r3187, %r3086;
	add.s32 	%r2135, %r2134, %r3186;
	st.shared.u32 	[%r141+35328], %r2135;
$L__BB5_281:
	ld.param.u32 	%r3026, [_ZN3cub18CUB_300001_SM_10006detail10radix_sort29DeviceRadixSortOnesweepKernelINS1_5radix10policy_hubIfijE10Policy1000ELNS0_9SortOrderE1EfijiiNS1_21identity_decomposer_tEEEvPT5_SB_PT3_PKSC_PT1_PKSG_PT2_PKSK_T4_iiT6__param_8];
	ld.param.u64 	%rd247, [_ZN3cub18CUB_300001_SM_10006detail10radix_sort29DeviceRadixSortOnesweepKernelINS1_5radix10policy_hubIfijE10Policy1000ELNS0_9SortOrderE1EfijiiNS1_21identity_decomposer_tEEEvPT5_SB_PT3_PKSC_PT1_PKSG_PT2_PKSK_T4_iiT6__param_2];
	setp.gt.u32 	%p258, %r1, 255;
	setp.lt.s32 	%p259, %r6, %r3026;
	setp.eq.s64 	%p260, %rd247, 0;
	or.pred  	%p261, %p260, %p259;
	or.pred  	%p262, %p258, %p261;
	@%p262 bra 	$L__BB5_283;
	ld.shared.u32 	%r2136, [%r141+35328];
	add.s32 	%r2137, %r282, %r3086;
	add.s32 	%r2138, %r2137, %r2136;
	st.global.u32 	[%rd9], %r2138;
$L__BB5_283:
	ld.param.u32 	%r3027, [_ZN3cub18CUB_300001_SM_10006detail10radix_sort29DeviceRadixSortOnesweepKernelINS1_5radix10policy_hubIfijE10Policy1000ELNS0_9SortOrderE1EfijiiNS1_21identity_decomposer_tEEEvPT5_SB_PT3_PKSC_PT1_PKSG_PT2_PKSK_T4_iiT6__param_8];
	setp.gt.s32 	%p263, %r6, %r3027;
	bar.sync 	0;
	@%p263 bra 	$L__BB5_285;
	ld.shared.u32 	%r2139, [%r141];
	setp.eq.s32 	%p264, %r2139, 2147483647;
	selp.b32 	%r2140, -2147483648, %r2139, %p264;
	shr.u32 	%r2141, %r2140, %r642;
	and.b32  	%r2142, %r2141, %r107;
	shl.b32 	%r2143, %r2142, 2;
	add.s32 	%r2145, %r708, 35328;
	add.s32 	%r2146, %r2145, %r2143;
	ld.shared.u32 	%r2147, [%r2146];
	add.s32 	%r2148, %r2147, %r1;
	setp.lt.s32 	%p265, %r2139, 0;
	selp.b32 	%r2149, 0, 2147483647, %p265;
	xor.b32  	%r2150, %r2149, %r2139;
	mul.wide.u32 	%rd59, %r2148, 4;
	add.s64 	%rd60, %rd2, %rd59;
	st.global.u32 	[%rd60], %r2150;
	bar.warp.sync 	-1;
	ld.shared.u32 	%r2151, [%r141+1536];
	setp.eq.s32 	%p266, %r2151, 2147483647;
	selp.b32 	%r2152, -2147483648, %r2151, %p266;
	shr.u32 	%r2153, %r2152, %r642;
	and.b32  	%r2154, %r2153, %r107;
	shl.b32 	%r2155, %r2154, 2;
	add.s32 	%r2156, %r2145, %r2155;
	ld.shared.u32 	%r2157, [%r2156];
	add.s32 	%r2158, %r1, %r2157;
	add.s32 	%r2159, %r2158, 384;
	setp.lt.s32 	%p267, %r2151, 0;
	selp.b32 	%r2160, 0, 2147483647, %p267;
	xor.b32  	%r2161, %r2160, %r2151;
	mul.wide.u32 	%rd61, %r2159, 4;
	add.s64 	%rd62, %rd2, %rd61;
	st.global.u32 	[%rd62], %r2161;
	bar.warp.sync 	-1;
	ld.shared.u32 	%r2162, [%r141+3072];
	setp.eq.s32 	%p268, %r2162, 2147483647;
	selp.b32 	%r2163, -2147483648, %r2162, %p268;
	shr.u32 	%r2164, %r2163, %r642;
	and.b32  	%r2165, %r2164, %r107;
	shl.b32 	%r2166, %r2165, 2;
	add.s32 	%r2167, %r2145, %r2166;
	ld.shared.u32 	%r2168, [%r2167];
	add.s32 	%r2169, %r1, %r2168;
	add.s32 	%r2170, %r2169, 768;
	setp.lt.s32 	%p269, %r2162, 0;
	selp.b32 	%r2171, 0, 2147483647, %p269;
	xor.b32  	%r2172, %r2171, %r2162;
	mul.wide.u32 	%rd63, %r2170, 4;
	add.s64 	%rd64, %rd2, %rd63;
	st.global.u32 	[%rd64], %r2172;
	bar.warp.sync 	-1;
	ld.shared.u32 	%r2173, [%r141+4608];
	setp.eq.s32 	%p270, %r2173, 2147483647;
	selp.b32 	%r2174, -2147483648, %r2173, %p270;
	shr.u32 	%r2175, %r2174, %r642;
	and.b32  	%r2176, %r2175, %r107;
	shl.b32 	%r2177, %r2176, 2;
	add.s32 	%r2178, %r2145, %r2177;
	ld.shared.u32 	%r2179, [%r2178];
	add.s32 	%r2180, %r1, %r2179;
	add.s32 	%r2181, %r2180, 1152;
	setp.lt.s32 	%p271, %r2173, 0;
	selp.b32 	%r2182, 0, 2147483647, %p271;
	xor.b32  	%r2183, %r2182, %r2173;
	mul.wide.u32 	%rd65, %r2181, 4;
	add.s64 	%rd66, %rd2, %rd65;
	st.global.u32 	[%rd66], %r2183;
	bar.warp.sync 	-1;
	ld.shared.u32 	%r2184, [%r141+6144];
	setp.eq.s32 	%p272, %r2184, 2147483647;
	selp.b32 	%r2185, -2147483648, %r2184, %p272;
	shr.u32 	%r2186, %r2185, %r642;
	and.b32  	%r2187, %r2186, %r107;
	shl.b32 	%r2188, %r2187, 2;
	add.s32 	%r2189, %r2145, %r2188;
	ld.shared.u32 	%r2190, [%r2189];
	add.s32 	%r2191, %r1, %r2190;
	add.s32 	%r2192, %r2191, 1536;
	setp.lt.s32 	%p273, %r2184, 0;
	selp.b32 	%r2193, 0, 2147483647, %p273;
	xor.b32  	%r2194, %r2193, %r2184;
	mul.wide.u32 	%rd67, %r2192, 4;
	add.s64 	%rd68, %rd2, %rd67;
	st.global.u32 	[%rd68], %r2194;
	bar.warp.sync 	-1;
	ld.shared.u32 	%r2195, [%r141+7680];
	setp.eq.s32 	%p274, %r2195, 2147483647;
	selp.b32 	%r2196, -2147483648, %r2195, %p274;
	shr.u32 	%r2197, %r2196, %r642;
	and.b32  	%r2198, %r2197, %r107;
	shl.b32 	%r2199, %r2198, 2;
	add.s32 	%r2200, %r2145, %r2199;
	ld.shared.u32 	%r2201, [%r2200];
	add.s32 	%r2202, %r1, %r2201;
	add.s32 	%r2203, %r2202, 1920;
	setp.lt.s32 	%p275, %r2195, 0;
	selp.b32 	%r2204, 0, 2147483647, %p275;
	xor.b32  	%r2205, %r2204, %r2195;
	mul.wide.u32 	%rd69, %r2203, 4;
	add.s64 	%rd70, %rd2, %rd69;
	st.global.u32 	[%rd70], %r2205;
	bar.warp.sync 	-1;
	ld.shared.u32 	%r2206, [%r141+9216];
	setp.eq.s32 	%p276, %r2206, 2147483647;
	selp.b32 	%r2207, -2147483648, %r2206, %p276;
	shr.u32 	%r2208, %r2207, %r642;
	and.b32  	%r2209, %r2208, %r107;
	shl.b32 	%r2210, %r2209, 2;
	add.s32 	%r2211, %r2145, %r2210;
	ld.shared.u32 	%r2212, [%r2211];
	add.s32 	%r2213, %r1, %r2212;
	add.s32 	%r2214, %r2213, 2304;
	setp.lt.s32 	%p277, %r2206, 0;
	selp.b32 	%r2215, 0, 2147483647, %p277;
	xor.b32  	%r2216, %r2215, %r2206;
	mul.wide.u32 	%rd71, %r2214, 4;
	add.s64 	%rd72, %rd2, %rd71;
	st.global.u32 	[%rd72], %r2216;
	bar.warp.sync 	-1;
	ld.shared.u32 	%r2217, [%r141+10752];
	setp.eq.s32 	%p278, %r2217, 2147483647;
	selp.b32 	%r2218, -2147483648, %r2217, %p278;
	shr.u32 	%r2219, %r2218, %r642;
	and.b32  	%r2220, %r2219, %r107;
	shl.b32 	%r2221, %r2220, 2;
	add.s32 	%r2222, %r2145, %r2221;
	ld.shared.u32 	%r2223, [%r2222];
	add.s32 	%r2224, %r1, %r2223;
	add.s32 	%r2225, %r2224, 2688;
	setp.lt.s32 	%p279, %r2217, 0;
	selp.b32 	%r2226, 0, 2147483647, %p279;
	xor.b32  	%r2227, %r2226, %r2217;
	mul.wide.u32 	%rd73, %r2225, 4;
	add.s64 	%rd74, %rd2, %rd73;
	st.global.u32 	[%rd74], %r2227;
	bar.warp.sync 	-1;
	ld.shared.u32 	%r2228, [%r141+12288];
	setp.eq.s32 	%p280, %r2228, 2147483647;
	selp.b32 	%r2229, -2147483648, %r2228, %p280;
	shr.u32 	%r2230, %r2229, %r642;
	and.b32  	%r2231, %r2230, %r107;
	shl.b32 	%r2232, %r2231, 2;
	add.s32 	%r2233, %r2145, %r2232;
	ld.shared.u32 	%r2234, [%r2233];
	add.s32 	%r2235, %r1, %r2234;
	add.s32 	%r2236, %r2235, 3072;
	setp.lt.s32 	%p281, %r2228, 0;
	selp.b32 	%r2237, 0, 2147483647, %p281;
	xor.b32  	%r2238, %r2237, %r2228;
	mul.wide.u32 	%rd75, %r2236, 4;
	add.s64 	%rd76, %rd2, %rd75;
	st.global.u32 	[%rd76], %r2238;
	bar.warp.sync 	-1;
	ld.shared.u32 	%r2239, [%r141+13824];
	setp.eq.s32 	%p282, %r2239, 2147483647;
	selp.b32 	%r2240, -2147483648, %r2239, %p282;
	shr.u32 	%r2241, %r2240, %r642;
	and.b32  	%r2242, %r2241, %r107;
	shl.b32 	%r2243, %r2242, 2;
	add.s32 	%r2244, %r2145, %r2243;
	ld.shared.u32 	%r2245, [%r2244];
	add.s32 	%r2246, %r1, %r2245;
	add.s32 	%r2247, %r2246, 3456;
	setp.lt.s32 	%p283, %r2239, 0;
	selp.b32 	%r2248, 0, 2147483647, %p283;
	xor.b32  	%r2249, %r2248, %r2239;
	mul.wide.u32 	%rd77, %r2247, 4;
	add.s64 	%rd78, %rd2, %rd77;
	st.global.u32 	[%rd78], %r2249;
	bar.warp.sync 	-1;
	ld.shared.u32 	%r2250, [%r141+15360];
	setp.eq.s32 	%p284, %r2250, 2147483647;
	selp.b32 	%r2251, -2147483648, %r2250, %p284;
	shr.u32 	%r2252, %r2251, %r642;
	and.b32  	%r2253, %r2252, %r107;
	shl.b32 	%r2254, %r2253, 2;
	add.s32 	%r2255, %r2145, %r2254;
	ld.shared.u32 	%r2256, [%r2255];
	add.s32 	%r2257, %r1, %r2256;
	add.s32 	%r2258, %r2257, 3840;
	setp.lt.s32 	%p285, %r2250, 0;
	selp.b32 	%r2259, 0, 2147483647, %p285;
	xor.b32  	%r2260, %r2259, %r2250;
	mul.wide.u32 	%rd79, %r2258, 4;
	add.s64 	%rd80, %rd2, %rd79;
	st.global.u32 	[%rd80], %r2260;
	bar.warp.sync 	-1;
	ld.shared.u32 	%r2261, [%r141+16896];
	setp.eq.s32 	%p286, %r2261, 2147483647;
	selp.b32 	%r2262, -2147483648, %r2261, %p286;
	shr.u32 	%r2263, %r2262, %r642;
	and.b32  	%r2264, %r2263, %r107;
	shl.b32 	%r2265, %r2264, 2;
	add.s32 	%r2266, %r2145, %r2265;
	ld.shared.u32 	%r2267, [%r2266];
	add.s32 	%r2268, %r1, %r2267;
	add.s32 	%r2269, %r2268, 4224;
	setp.lt.s32 	%p287, %r2261, 0;
	selp.b32 	%r2270, 0, 2147483647, %p287;
	xor.b32  	%r2271, %r2270, %r2261;
	mul.wide.u32 	%rd81, %r2269, 4;
	add.s64 	%rd82, %rd2, %rd81;
	st.global.u32 	[%rd82], %r2271;
	bar.warp.sync 	-1;
	ld.shared.u32 	%r2272, [%r141+18432];
	setp.eq.s32 	%p288, %r2272, 2147483647;
	selp.b32 	%r2273, -2147483648, %r2272, %p288;
	shr.u32 	%r2274, %r2273, %r642;
	and.b32  	%r2275, %r2274, %r107;
	shl.b32 	%r2276, %r2275, 2;
	add.s32 	%r2277, %r2145, %r2276;
	ld.shared.u32 	%r2278, [%r2277];
	add.s32 	%r2279, %r1, %r2278;
	add.s32 	%r2280, %r2279, 4608;
	setp.lt.s32 	%p289, %r2272, 0;
	selp.b32 	%r2281, 0, 2147483647, %p289;
	xor.b32  	%r2282, %r2281, %r2272;
	mul.wide.u32 	%rd83, %r2280, 4;
	add.s64 	%rd84, %rd2, %rd83;
	st.global.u32 	[%rd84], %r2282;
	bar.warp.sync 	-1;
	ld.shared.u32 	%r2283, [%r141+19968];
	setp.eq.s32 	%p290, %r2283, 2147483647;
	selp.b32 	%r2284, -2147483648, %r2283, %p290;
	shr.u32 	%r2285, %r2284, %r642;
	and.b32  	%r2286, %r2285, %r107;
	shl.b32 	%r2287, %r2286, 2;
	add.s32 	%r2288, %r2145, %r2287;
	ld.shared.u32 	%r2289, [%r2288];
	add.s32 	%r2290, %r1, %r2289;
	add.s32 	%r2291, %r2290, 4992;
	setp.lt.s32 	%p291, %r2283, 0;
	selp.b32 	%r2292, 0, 2147483647, %p291;
	xor.b32  	%r2293, %r2292, %r2283;
	mul.wide.u32 	%rd85, %r2291, 4;
	add.s64 	%rd86, %rd2, %rd85;
	st.global.u32 	[%rd86], %r2293;
	bar.warp.sync 	-1;
	ld.shared.u32 	%r2294, [%r141+21504];
	setp.eq.s32 	%p292, %r2294, 2147483647;
	selp.b32 	%r2295, -2147483648, %r2294, %p292;
	shr.u32 	%r2296, %r2295, %r642;
	and.b32  	%r2297, %r2296, %r107;
	shl.b32 	%r2298, %r2297, 2;
	add.s32 	%r2299, %r2145, %r2298;
	ld.shared.u32 	%r2300, [%r2299];
	add.s32 	%r2301, %r1, %r2300;
	add.s32 	%r2302, %r2301, 5376;
	setp.lt.s32 	%p293, %r2294, 0;
	selp.b32 	%r2303, 0, 2147483647, %p293;
	xor.b32  	%r2304, %r2303, %r2294;
	mul.wide.u32 	%rd87, %r2302, 4;
	add.s64 	%rd88, %rd2, %rd87;
	st.global.u32 	[%rd88], %r2304;
	bar.warp.sync 	-1;
	ld.shared.u32 	%r2305, [%r141+23040];
	setp.eq.s32 	%p294, %r2305, 2147483647;
	selp.b32 	%r2306, -2147483648, %r2305, %p294;
	shr.u32 	%r2307, %r2306, %r642;
	and.b32  	%r2308, %r2307, %r107;
	shl.b32 	%r2309, %r2308, 2;
	add.s32 	%r2310, %r2145, %r2309;
	ld.shared.u32 	%r2311, [%r2310];
	add.s32 	%r2312, %r1, %r2311;
	add.s32 	%r2313, %r2312, 5760;
	setp.lt.s32 	%p295, %r2305, 0;
	selp.b32 	%r2314, 0, 2147483647, %p295;
	xor.b32  	%r2315, %r2314, %r2305;
	mul.wide.u32 	%rd89, %r2313, 4;
	add.s64 	%rd90, %rd2, %rd89;
	st.global.u32 	[%rd90], %r2315;
	bar.warp.sync 	-1;
	ld.shared.u32 	%r2316, [%r141+24576];
	setp.eq.s32 	%p296, %r2316, 2147483647;
	selp.b32 	%r2317, -2147483648, %r2316, %p296;
	shr.u32 	%r2318, %r2317, %r642;
	and.b32  	%r2319, %r2318, %r107;
	shl.b32 	%r2320, %r2319, 2;
	add.s32 	%r2321, %r2145, %r2320;
	ld.shared.u32 	%r2322, [%r2321];
	add.s32 	%r2323, %r1, %r2322;
	add.s32 	%r2324, %r2323, 6144;
	setp.lt.s32 	%p297, %r2316, 0;
	selp.b32 	%r2325, 0, 2147483647, %p297;
	xor.b32  	%r2326, %r2325, %r2316;
	mul.wide.u32 	%rd91, %r2324, 4;
	add.s64 	%rd92, %rd2, %rd91;
	st.global.u32 	[%rd92], %r2326;
	bar.warp.sync 	-1;
	ld.shared.u32 	%r2327, [%r141+26112];
	setp.eq.s32 	%p298, %r2327, 2147483647;
	selp.b32 	%r2328, -2147483648, %r2327, %p298;
	shr.u32 	%r2329, %r2328, %r642;
	and.b32  	%r2330, %r2329, %r107;
	shl.b32 	%r2331, %r2330, 2;
	add.s32 	%r2332, %r2145, %r2331;
	ld.shared.u32 	%r2333, [%r2332];
	add.s32 	%r2334, %r1, %r2333;
	add.s32 	%r2335, %r2334, 6528;
	setp.lt.s32 	%p299, %r2327, 0;
	selp.b32 	%r2336, 0, 2147483647, %p299;
	xor.b32  	%r2337, %r2336, %r2327;
	mul.wide.u32 	%rd93, %r2335, 4;
	add.s64 	%rd94, %rd2, %rd93;
	st.global.u32 	[%rd94], %r2337;
	bar.warp.sync 	-1;
	ld.shared.u32 	%r2338, [%r141+27648];
	setp.eq.s32 	%p300, %r2338, 2147483647;
	selp.b32 	%r2339, -2147483648, %r2338, %p300;
	shr.u32 	%r2340, %r2339, %r642;
	and.b32  	%r2341, %r2340, %r107;
	shl.b32 	%r2342, %r2341, 2;
	add.s32 	%r2343, %r2145, %r2342;
	ld.shared.u32 	%r2344, [%r2343];
	add.s32 	%r2345, %r1, %r2344;
	add.s32 	%r2346, %r2345, 6912;
	setp.lt.s32 	%p301, %r2338, 0;
	selp.b32 	%r2347, 0, 2147483647, %p301;
	xor.b32  	%r2348, %r2347, %r2338;
	mul.wide.u32 	%rd95, %r2346, 4;
	add.s64 	%rd96, %rd2, %rd95;
	st.global.u32 	[%rd96], %r2348;
	bar.warp.sync 	-1;
	ld.shared.u32 	%r2349, [%r141+29184];
	setp.eq.s32 	%p302, %r2349, 2147483647;
	selp.b32 	%r2350, -2147483648, %r2349, %p302;
	shr.u32 	%r2351, %r2350, %r642;
	and.b32  	%r2352, %r2351, %r107;
	shl.b32 	%r2353, %r2352, 2;
	add.s32 	%r2354, %r2145, %r2353;
	ld.shared.u32 	%r2355, [%r2354];
	add.s32 	%r2356, %r1, %r2355;
	add.s32 	%r2357, %r2356, 7296;
	setp.lt.s32 	%p303, %r2349, 0;
	selp.b32 	%r2358, 0, 2147483647, %p303;
	xor.b32  	%r2359, %r2358, %r2349;
	mul.wide.u32 	%rd97, %r2357, 4;
	add.s64 	%rd98, %rd2, %rd97;
	st.global.u32 	[%rd98], %r2359;
	bar.warp.sync 	-1;
	ld.shared.u32 	%r2360, [%r141+30720];
	setp.eq.s32 	%p304, %r2360, 2147483647;
	selp.b32 	%r2361, -2147483648, %r2360, %p304;
	shr.u32 	%r2362, %r2361, %r642;
	and.b32  	%r2363, %r2362, %r107;
	shl.b32 	%r2364, %r2363, 2;
	add.s32 	%r2365, %r2145, %r2364;
	ld.shared.u32 	%r2366, [%r2365];
	add.s32 	%r2367, %r1, %r2366;
	add.s32 	%r2368, %r2367, 7680;
	setp.lt.s32 	%p305, %r2360, 0;
	selp.b32 	%r2369, 0, 2147483647, %p305;
	xor.b32  	%r2370, %r2369, %r2360;
	mul.wide.u32 	%rd99, %r2368, 4;
	add.s64 	%rd100, %rd2, %rd99;
	st.global.u32 	[%rd100], %r2370;
	bar.warp.sync 	-1;
	ld.shared.u32 	%r2371, [%r141+32256];
	setp.eq.s32 	%p306, %r2371, 2147483647;
	selp.b32 	%r2372, -2147483648, %r2371, %p306;
	shr.u32 	%r2373, %r2372, %r642;
	and.b32  	%r2374, %r2373, %r107;
	shl.b32 	%r2375, %r2374, 2;
	add.s32 	%r2376, %r2145, %r2375;
	ld.shared.u32 	%r2377, [%r2376];
	add.s32 	%r2378, %r1, %r2377;
	add.s32 	%r2379, %r2378, 8064;
	setp.lt.s32 	%p307, %r2371, 0;
	selp.b32 	%r2380, 0, 2147483647, %p307;
	xor.b32  	%r2381, %r2380, %r2371;
	mul.wide.u32 	%rd101, %r2379, 4;
	add.s64 	%rd102, %rd2, %rd101;
	st.global.u32 	[%rd102], %r2381;
	bar.warp.sync 	-1;
	ld.shared.u32 	%r2382, [%r141+33792];
	setp.eq.s32 	%p308, %r2382, 2147483647;
	selp.b32 	%r2383, -2147483648, %r2382, %p308;
	shr.u32 	%r2384, %r2383, %r642;
	and.b32  	%r2385, %r2384, %r107;
	shl.b32 	%r2386, %r2385, 2;
	add.s32 	%r2387, %r2145, %r2386;
	ld.shared.u32 	%r2388, [%r2387];
	add.s32 	%r2389, %r1, %r2388;
	add.s32 	%r2390, %r2389, 8448;
	setp.lt.s32 	%p309, %r2382, 0;
	selp.b32 	%r2391, 0, 2147483647, %p309;
	xor.b32  	%r2392, %r2391, %r2382;
	mul.wide.u32 	%rd103, %r2390, 4;
	add.s64 	%rd104, %rd2, %rd103;
	st.global.u32 	[%rd104], %r2392;
	bar.warp.sync 	-1;
	bra.uni 	$L__BB5_332;
$L__BB5_285:
	ld.param.u32 	%r3028, [_ZN3cub18CUB_300001_SM_10006detail10radix_sort29DeviceRadixSortOnesweepKernelINS1_5radix10policy_hubIfijE10Policy1000ELNS0_9SortOrderE1EfijiiNS1_21identity_decomposer_tEEEvPT5_SB_PT3_PKSC_PT1_PKSG_PT2_PKSK_T4_iiT6__param_8];
	mad.lo.s32 	%r456, %r4, -8832, %r3028;
	setp.ge.s32 	%p310, %r1, %r456;
	@%p310 bra 	$L__BB5_287;
	ld.shared.u32 	%r2393, [%r141];
	setp.eq.s32 	%p311, %r2393, 2147483647;
	selp.b32 	%r2394, -2147483648, %r2393, %p311;
	shr.u32 	%r2395, %r2394, %r642;
	and.b32  	%r2396, %r2395, %r107;
	shl.b32 	%r2397, %r2396, 2;
	add.s32 	%r2399, %r708, %r2397;
	ld.shared.u32 	%r2400, [%r2399+35328];
	setp.lt.s32 	%p312, %r2393, 0;
	selp.b32 	%r2401, 0, 2147483647, %p312;
	xor.b32  	%r2402, %r2401, %r2393;
	add.s32 	%r2403, %r2400, %r1;
	mul.wide.u32 	%rd105, %r2403, 4;
	add.s64 	%rd106, %rd2, %rd105;
	st.global.u32 	[%rd106], %r2402;
$L__BB5_287:
	bar.warp.sync 	-1;
	add.s32 	%r457, %r1, 384;
	setp.ge.s32 	%p313, %r457, %r456;
	@%p313 bra 	$L__BB5_289;
	ld.shared.u32 	%r2404, [%r141+1536];
	setp.eq.s32 	%p314, %r2404, 2147483647;
	selp.b32 	%r2405, -2147483648, %r2404, %p314;
	shr.u32 	%r2406, %r2405, %r642;
	and.b32  	%r2407, %r2406, %r107;
	shl.b32 	%r2408, %r2407, 2;
	add.s32 	%r2410, %r708, %r2408;
	ld.shared.u32 	%r2411, [%r2410+35328];
	setp.lt.s32 	%p315, %r2404, 0;
	selp.b32 	%r2412, 0, 2147483647, %p315;
	xor.b32  	%r2413, %r2412, %r2404;
	add.s32 	%r2414, %r2411, %r457;
	mul.wide.u32 	%rd107, %r2414, 4;
	add.s64 	%rd108, %rd2, %rd107;
	st.global.u32 	[%rd108], %r2413;
$L__BB5_289:
	bar.warp.sync 	-1;
	add.s32 	%r458, %r1, 768;
	setp.ge.s32 	%p316, %r458, %r456;
	@%p316 bra 	$L__BB5_291;
	ld.shared.u32 	%r2415, [%r141+3072];
	setp.eq.s32 	%p317, %r2415, 2147483647;
	selp.b32 	%r2416, -2147483648, %r2415, %p317;
	shr.u32 	%r2417, %r2416, %r642;
	and.b32  	%r2418, %r2417, %r107;
	shl.b32 	%r2419, %r2418, 2;
	add.s32 	%r2421, %r708, %r2419;
	ld.shared.u32 	%r2422, [%r2421+35328];
	setp.lt.s32 	%p318, %r2415, 0;
	selp.b32 	%r2423, 0, 2147483647, %p318;
	xor.b32  	%r2424, %r2423, %r2415;
	add.s32 	%r2425, %r2422, %r458;
	mul.wide.u32 	%rd109, %r2425, 4;
	add.s64 	%rd110, %rd2, %rd109;
	st.global.u32 	[%rd110], %r2424;
$L__BB5_291:
	bar.warp.sync 	-1;
	add.s32 	%r459, %r1, 1152;
	setp.ge.s32 	%p319, %r459, %r456;
	@%p319 bra 	$L__BB5_293;
	ld.shared.u32 	%r2426, [%r141+4608];
	setp.eq.s32 	%p320, %r2426, 2147483647;
	selp.b32 	%r2427, -2147483648, %r2426, %p320;
	shr.u32 	%r2428, %r2427, %r642;
	and.b32  	%r2429, %r2428, %r107;
	shl.b32 	%r2430, %r2429, 2;
	add.s32 	%r2432, %r708, %r2430;
	ld.shared.u32 	%r2433, [%r2432+35328];
	setp.lt.s32 	%p321, %r2426, 0;
	selp.b32 	%r2434, 0, 2147483647, %p321;
	xor.b32  	%r2435, %r2434, %r2426;
	add.s32 	%r2436, %r2433, %r459;
	mul.wide.u32 	%rd111, %r2436, 4;
	add.s64 	%rd112, %rd2, %rd111;
	st.global.u32 	[%rd112], %r2435;
$L__BB5_293:
	bar.warp.sync 	-1;
	add.s32 	%r460, %r1, 1536;
	setp.ge.s32 	%p322, %r460, %r456;
	@%p322 bra 	$L__BB5_295;
	ld.shared.u32 	%r2437, [%r141+6144];
	setp.eq.s32 	%p323, %r2437, 2147483647;
	selp.b32 	%r2438, -2147483648, %r2437, %p323;
	shr.u32 	%r2439, %r2438, %r642;
	and.b32  	%r2440, %r2439, %r107;
	shl.b32 	%r2441, %r2440, 2;
	add.s32 	%r2443, %r708, %r2441;
	ld.shared.u32 	%r2444, [%r2443+35328];
	setp.lt.s32 	%p324, %r2437, 0;
	selp.b32 	%r2445, 0, 2147483647, %p324;
	xor.b32  	%r2446, %r2445, %r2437;
	add.s32 	%r2447, %r2444, %r460;
	mul.wide.u32 	%rd113, %r2447, 4;
	add.s64 	%rd114, %rd2, %rd113;
	st.global.u32 	[%rd114], %r2446;
$L__BB5_295:
	bar.warp.sync 	-1;
	add.s32 	%r461, %r1, 1920;
	setp.ge.s32 	%p325, %r461, %r456;
	@%p325 bra 	$L__BB5_297;
	ld.shared.u32 	%r2448, [%r141+7680];
	setp.eq.s32 	%p326, %r2448, 2147483647;
	selp.b32 	%r2449, -2147483648, %r2448, %p326;
	shr.u32 	%r2450, %r2449, %r642;
	and.b32  	%r2451, %r2450, %r107;
	shl.b32 	%r2452, %r2451, 2;
	add.s32 	%r2454, %r708, %r2452;
	ld.shared.u32 	%r2455, [%r2454+35328];
	setp.lt.s32 	%p327, %r2448, 0;
	selp.b32 	%r2456, 0, 2147483647, %p327;
	xor.b32  	%r2457, %r2456, %r2448;
	add.s32 	%r2458, %r2455, %r461;
	mul.wide.u32 	%rd115, %r2458, 4;
	add.s64 	%rd116, %rd2, %rd115;
	st.global.u32 	[%rd116], %r2457;
$L__BB5_297:
	bar.warp.sync 	-1;
	add.s32 	%r462, %r1, 2304;
	setp.ge.s32 	%p328, %r462, %r456;
	@%p328 bra 	$L__BB5_299;
	ld.shared.u32 	%r2459, [%r141+9216];
	setp.eq.s32 	%p329, %r2459, 2147483647;
	selp.b32 	%r2460, -2147483648, %r2459, %p329;
	shr.u32 	%r2461, %r2460, %r642;
	and.b32  	%r2462, %r2461, %r107;
	shl.b32 	%r2463, %r2462, 2;
	add.s32 	%r2465, %r708, %r2463;
	ld.shared.u32 	%r2466, [%r2465+35328];
	setp.lt.s32 	%p330, %r2459, 0;
	selp.b32 	%r2467, 0, 2147483647, %p330;
	xor.b32  	%r2468, %r2467, %r2459;
	add.s32 	%r2469, %r2466, %r462;
	mul.wide.u32 	%rd117, %r2469, 4;
	add.s64 	%rd118, %rd2, %rd117;
	st.global.u32 	[%rd118], %r2468;
$L__BB5_299:
	bar.warp.sync 	-1;
	add.s32 	%r463, %r1, 2688;
	setp.ge.s32 	%p331, %r463, %r456;
	@%p331 bra 	$L__BB5_301;
	ld.shared.u32 	%r2470, [%r141+10752];
	setp.eq.s32 	%p332, %r2470, 2147483647;
	selp.b32 	%r2471, -2147483648, %r2470, %p332;
	shr.u32 	%r2472, %r2471, %r642;
	and.b32  	%r2473, %r2472, %r107;
	shl.b32 	%r2474, %r2473, 2;
	add.s32 	%r2476, %r708, %r2474;
	ld.shared.u32 	%r2477, [%r2476+35328];
	setp.lt.s32 	%p333, %r2470, 0;
	selp.b32 	%r2478, 0, 2147483647, %p333;
	xor.b32  	%r2479, %r2478, %r2470;
	add.s32 	%r2480, %r2477, %r463;
	mul.wide.u32 	%rd119, %r2480, 4;
	add.s64 	%rd120, %rd2, %rd119;
	st.global.u32 	[%rd120], %r2479;
$L__BB5_301:
	bar.warp.sync 	-1;
	or.b32  	%r464, %r1, 3072;
	setp.ge.s32 	%p334, %r464, %r456;
	@%p334 bra 	$L__BB5_303;
	ld.shared.u32 	%r2481, [%r141+12288];
	setp.eq.s32 	%p335, %r2481, 2147483647;
	selp.b32 	%r2482, -2147483648, %r2481, %p335;
	shr.u32 	%r2483, %r2482, %r642;
	and.b32  	%r2484, %r2483, %r107;
	shl.b32 	%r2485, %r2484, 2;
	add.s32 	%r2487, %r708, %r2485;
	ld.shared.u32 	%r2488, [%r2487+35328];
	setp.lt.s32 	%p336, %r2481, 0;
	selp.b32 	%r2489, 0, 2147483647, %p336;
	xor.b32  	%r2490, %r2489, %r2481;
	add.s32 	%r2491, %r2488, %r464;
	mul.wide.u32 	%rd121, %r2491, 4;
	add.s64 	%rd122, %rd2, %rd121;
	st.global.u32 	[%rd122], %r2490;
$L__BB5_303:
	bar.warp.sync 	-1;
	add.s32 	%r465, %r1, 3456;
	setp.ge.s32 	%p337, %r465, %r456;
	@%p337 bra 	$L__BB5_305;
	ld.shared.u32 	%r2492, [%r141+13824];
	setp.eq.s32 	%p338, %r2492, 2147483647;
	selp.b32 	%r2493, -2147483648, %r2492, %p338;
	shr.u32 	%r2494, %r2493, %r642;
	and.b32  	%r2495, %r2494, %r107;
	shl.b32 	%r2496, %r2495, 2;
	add.s32 	%r2498, %r708, %r2496;
	ld.shared.u32 	%r2499, [%r2498+35328];
	setp.lt.s32 	%p339, %r2492, 0;
	selp.b32 	%r2500, 0, 2147483647, %p339;
	xor.b32  	%r2501, %r2500, %r2492;
	add.s32 	%r2502, %r2499, %r465;
	mul.wide.u32 	%rd123, %r2502, 4;
	add.s64 	%rd124, %rd2, %rd123;
	st.global.u32 	[%rd124], %r2501;
$L__BB5_305:
	bar.warp.sync 	-1;
	add.s32 	%r466, %r1, 3840;
	setp.ge.s32 	%p340, %r466, %r456;
	@%p340 bra 	$L__BB5_307;
	ld.shared.u32 	%r2503, [%r141+15360];
	setp.eq.s32 	%p341, %r2503, 2147483647;
	selp.b32 	%r2504, -2147483648, %r2503, %p341;
	shr.u32 	%r2505, %r2504, %r642;
	and.b32  	%r2506, %r2505, %r107;
	shl.b32 	%r2507, %r2506, 2;
	add.s32 	%r2509, %r708, %r2507;
	ld.shared.u32 	%r2510, [%r2509+35328];
	setp.lt.s32 	%p342, %r2503, 0;
	selp.b32 	%r2511, 0, 2147483647, %p342;
	xor.b32  	%r2512, %r2511, %r2503;
	add.s32 	%r2513, %r2510, %r466;
	mul.wide.u32 	%rd125, %r2513, 4;
	add.s64 	%rd126, %rd2, %rd125;
	st.global.u32 	[%rd126], %r2512;
$L__BB5_307:
	bar.warp.sync 	-1;
	add.s32 	%r467, %r1, 4224;
	setp.ge.s32 	%p343, %r467, %r456;
	@%p343 bra 	$L__BB5_309;
	ld.shared.u32 	%r2514, [%r141+16896];
	setp.eq.s32 	%p344, %r2514, 2147483647;
	selp.b32 	%r2515, -2147483648, %r2514, %p344;
	shr.u32 	%r2516, %r2515, %r642;
	and.b32  	%r2517, %r2516, %r107;
	shl.b32 	%r2518, %r2517, 2;
	add.s32 	%r2520, %r708, %r2518;
	ld.shared.u32 	%r2521, [%r2520+35328];
	setp.lt.s32 	%p345, %r2514, 0;
	selp.b32 	%r2522, 0, 2147483647, %p345;
	xor.b32  	%r2523, %r2522, %r2514;
	add.s32 	%r2524, %r2521, %r467;
	mul.wide.u32 	%rd127, %r2524, 4;
	add.s64 	%rd128, %rd2, %rd127;
	st.global.u32 	[%rd128], %r2523;
$L__BB5_309:
	bar.warp.sync 	-1;
	add.s32 	%r468, %r1, 4608;
	setp.ge.s32 	%p346, %r468, %r456;
	@%p346 bra 	$L__BB5_311;
	ld.shared.u32 	%r2525, [%r141+18432];
	setp.eq.s32 	%p347, %r2525, 2147483647;
	selp.b32 	%r2526, -2147483648, %r2525, %p347;
	shr.u32 	%r2527, %r2526, %r642;
	and.b32  	%r2528, %r2527, %r107;
	shl.b32 	%r2529, %r2528, 2;
	add.s32 	%r2531, %r708, %r2529;
	ld.shared.u32 	%r2532, [%r2531+35328];
	setp.lt.s32 	%p348, %r2525, 0;
	selp.b32 	%r2533, 0, 2147483647, %p348;
	xor.b32  	%r2534, %r2533, %r2525;
	add.s32 	%r2535, %r2532, %r468;
	mul.wide.u32 	%rd129, %r2535, 4;
	add.s64 	%rd130, %rd2, %rd129;
	st.global.u32 	[%rd130], %r2534;
$L__BB5_311:
	bar.warp.sync 	-1;
	add.s32 	%r469, %r1, 4992;
	setp.ge.s32 	%p349, %r469, %r456;
	@%p349 bra 	$L__BB5_313;
	ld.shared.u32 	%r2536, [%r141+19968];
	setp.eq.s32 	%p350, %r2536, 2147483647;
	selp.b32 	%r2537, -2147483648, %r2536, %p350;
	shr.u32 	%r2538, %r2537, %r642;
	and.b32  	%r2539, %r2538, %r107;
	shl.b32 	%r2540, %r2539, 2;
	add.s32 	%r2542, %r708, %r2540;
	ld.shared.u32 	%r2543, [%r2542+35328];
	setp.lt.s32 	%p351, %r2536, 0;
	selp.b32 	%r2544, 0, 2147483647, %p351;
	xor.b32  	%r2545, %r2544, %r2536;
	add.s32 	%r2546, %r2543, %r469;
	mul.wide.u32 	%rd131, %r2546, 4;
	add.s64 	%rd132, %rd2, %rd131;
	st.global.u32 	[%rd132], %r2545;
$L__BB5_313:
	bar.warp.sync 	-1;
	add.s32 	%r470, %r1, 5376;
	setp.ge.s32 	%p352, %r470, %r456;
	@%p352 bra 	$L__BB5_315;
	ld.shared.u32 	%r2547, [%r141+21504];
	setp.eq.s32 	%p353, %r2547, 2147483647;
	selp.b32 	%r2548, -2147483648, %r2547, %p353;
	shr.u32 	%r2549, %r2548, %r642;
	and.b32  	%r2550, %r2549, %r107;
	shl.b32 	%r2551, %r2550, 2;
	add.s32 	%r2553, %r708, %r2551;
	ld.shared.u32 	%r2554, [%r2553+35328];
	setp.lt.s32 	%p354, %r2547, 0;
	selp.b32 	%r2555, 0, 2147483647, %p354;
	xor.b32  	%r2556, %r2555, %r2547;
	add.s32 	%r2557, %r2554, %r470;
	mul.wide.u32 	%rd133, %r2557, 4;
	add.s64 	%rd134, %rd2, %rd133;
	st.global.u32 	[%rd134], %r2556;
$L__BB5_315:
	bar.warp.sync 	-1;
	add.s32 	%r471, %r1, 5760;
	setp.ge.s32 	%p355, %r471, %r456;
	@%p355 bra 	$L__BB5_317;
	ld.shared.u32 	%r2558, [%r141+23040];
	setp.eq.s32 	%p356, %r2558, 2147483647;
	selp.b32 	%r2559, -2147483648, %r2558, %p356;
	shr.u32 	%r2560, %r2559, %r642;
	and.b32  	%r2561, %r2560, %r107;
	shl.b32 	%r2562, %r2561, 2;
	add.s32 	%r2564, %r708, %r2562;
	ld.shared.u32 	%r2565, [%r2564+35328];
	setp.lt.s32 	%p357, %r2558, 0;
	selp.b32 	%r2566, 0, 2147483647, %p357;
	xor.b32  	%r2567, %r2566, %r2558;
	add.s32 	%r2568, %r2565, %r471;
	mul.wide.u32 	%rd135, %r2568, 4;
	add.s64 	%rd136, %rd2, %rd135;
	st.global.u32 	[%rd136], %r2567;
$L__BB5_317:
	bar.warp.sync 	-1;
	or.b32  	%r472, %r1, 6144;
	setp.ge.s32 	%p358, %r472, %r456;
	@%p358 bra 	$L__BB5_319;
	ld.shared.u32 	%r2569, [%r141+24576];
	setp.eq.s32 	%p359, %r2569, 2147483647;
	selp.b32 	%r2570, -2147483648, %r2569, %p359;
	shr.u32 	%r2571, %r2570, %r642;
	and.b32  	%r2572, %r2571, %r107;
	shl.b32 	%r2573, %r2572, 2;
	add.s32 	%r2575, %r708, %r2573;
	ld.shared.u32 	%r2576, [%r2575+35328];
	setp.lt.s32 	%p360, %r2569, 0;
	selp.b32 	%r2577, 0, 2147483647, %p360;
	xor.b32  	%r2578, %r2577, %r2569;
	add.s32 	%r2579, %r2576, %r472;
	mul.wide.u32 	%rd137, %r2579, 4;
	add.s64 	%rd138, %rd2, %rd137;
	st.global.u32 	[%rd138], %r2578;
$L__BB5_319:
	bar.warp.sync 	-1;
	add.s32 	%r473, %r1, 6528;
	setp.ge.s32 	%p361, %r473, %r456;
	@%p361 bra 	$L__BB5_321;
	ld.shared.u32 	%r2580, [%r141+26112];
	setp.eq.s32 	%p362, %r2580, 2147483647;
	selp.b32 	%r2581, -2147483648, %r2580, %p362;
	shr.u32 	%r2582, %r2581, %r642;
	and.b32  	%r2583, %r2582, %r107;
	shl.b32 	%r2584, %r2583, 2;
	add.s32 	%r2586, %r708, %r2584;
	ld.shared.u32 	%r2587, [%r2586+35328];
	setp.lt.s32 	%p363, %r2580, 0;
	selp.b32 	%r2588, 0, 2147483647, %p363;
	xor.b32  	%r2589, %r2588, %r2580;
	add.s32 	%r2590, %r2587, %r473;
	mul.wide.u32 	%rd139, %r2590, 4;
	add.s64 	%rd140, %rd2, %rd139;
	st.global.u32 	[%rd140], %r2589;
$L__BB5_321:
	bar.warp.sync 	-1;
	add.s32 	%r474, %r1, 6912;
	setp.ge.s32 	%p364, %r474, %r456;
	@%p364 bra 	$L__BB5_323;
	ld.shared.u32 	%r2591, [%r141+27648];
	setp.eq.s32 	%p365, %r2591, 2147483647;
	selp.b32 	%r2592, -2147483648, %r2591, %p365;
	shr.u32 	%r2593, %r2592, %r642;
	and.b32  	%r2594, %r2593, %r107;
	shl.b32 	%r2595, %r2594, 2;
	add.s32 	%r2597, %r708, %r2595;
	ld.shared.u32 	%r2598, [%r2597+35328];
	setp.lt.s32 	%p366, %r2591, 0;
	selp.b32 	%r2599, 0, 2147483647, %p366;
	xor.b32  	%r2600, %r2599, %r2591;
	add.s32 	%r2601, %r2598, %r474;
	mul.wide.u32 	%rd141, %r2601, 4;
	add.s64 	%rd142, %rd2, %rd141;
	st.global.u32 	[%rd142], %r2600;
$L__BB5_323:
	bar.warp.sync 	-1;
	add.s32 	%r475, %r1, 7296;
	setp.ge.s32 	%p367, %r475, %r456;
	@%p367 bra 	$L__BB5_325;
	ld.shared.u32 	%r2602, [%r141+29184];
	setp.eq.s32 	%p368, %r2602, 2147483647;
	selp.b32 	%r2603, -2147483648, %r2602, %p368;
	shr.u32 	%r2604, %r2603, %r642;
	and.b32  	%r2605, %r2604, %r107;
	shl.b32 	%r2606, %r2605, 2;
	add.s32 	%r2608, %r708, %r2606;
	ld.shared.u32 	%r2609, [%r2608+35328];
	setp.lt.s32 	%p369, %r2602, 0;
	selp.b32 	%r2610, 0, 2147483647, %p369;
	xor.b32  	%r2611, %r2610, %r2602;
	add.s32 	%r2612, %r2609, %r475;
	mul.wide.u32 	%rd143, %r2612, 4;
	add.s64 	%rd144, %rd2, %rd143;
	st.global.u32 	[%rd144], %r2611;
$L__BB5_325:
	bar.warp.sync 	-1;
	add.s32 	%r476, %r1, 7680;
	setp.ge.s32 	%p370, %r476, %r456;
	@%p370 bra 	$L__BB5_327;
	ld.shared.u32 	%r2613, [%r141+30720];
	setp.eq.s32 	%p371, %r2613, 2147483647;
	selp.b32 	%r2614, -2147483648, %r2613, %p371;
	shr.u32 	%r2615, %r2614, %r642;
	and.b32  	%r2616, %r2615, %r107;
	shl.b32 	%r2617, %r2616, 2;
	add.s32 	%r2619, %r708, %r2617;
	ld.shared.u32 	%r2620, [%r2619+35328];
	setp.lt.s32 	%p372, %r2613, 0;
	selp.b32 	%r2621, 0, 2147483647, %p372;
	xor.b32  	%r2622, %r2621, %r2613;
	add.s32 	%r2623, %r2620, %r476;
	mul.wide.u32 	%rd145, %r2623, 4;
	add.s64 	%rd146, %rd2, %rd145;
	st.global.u32 	[%rd146], %r2622;
$L__BB5_327:
	bar.warp.sync 	-1;
	add.s32 	%r477, %r1, 8064;
	setp.ge.s32 	%p373, %r477, %r456;
	@%p373 bra 	$L__BB5_329;
	ld.shared.u32 	%r2624, [%r141+32256];
	setp.eq.s32 	%p374, %r2624, 2147483647;
	selp.b32 	%r2625, -2147483648, %r2624, %p374;
	shr.u32 	%r2626, %r2625, %r642;
	and.b32  	%r2627, %r2626, %r107;
	shl.b32 	%r2628, %r2627, 2;
	add.s32 	%r2630, %r708, %r2628;
	ld.shared.u32 	%r2631, [%r2630+35328];
	setp.lt.s32 	%p375, %r2624, 0;
	selp.b32 	%r2632, 0, 2147483647, %p375;
	xor.b32  	%r2633, %r2632, %r2624;
	add.s32 	%r2634, %r2631, %r477;
	mul.wide.u32 	%rd147, %r2634, 4;
	add.s64 	%rd148, %rd2, %rd147;
	st.global.u32 	[%rd148], %r2633;
$L__BB5_329:
	bar.warp.sync 	-1;
	add.s32 	%r478, %r1, 8448;
	setp.ge.s32 	%p376, %r478, %r456;
	@%p376 bra 	$L__BB5_331;
	ld.shared.u32 	%r2635, [%r141+33792];
	setp.eq.s32 	%p377, %r2635, 2147483647;
	selp.b32 	%r2636, -2147483648, %r2635, %p377;
	shr.u32 	%r2637, %r2636, %r642;
	and.b32  	%r2638, %r2637, %r107;
	shl.b32 	%r2639, %r2638, 2;
	add.s32 	%r2641, %r708, %r2639;
	ld.shared.u32 	%r2642, [%r2641+35328];
	setp.lt.s32 	%p378, %r2635, 0;
	selp.b32 	%r2643, 0, 2147483647, %p378;
	xor.b32  	%r2644, %r2643, %r2635;
	add.s32 	%r2645, %r2642, %r478;
	mul.wide.u32 	%rd149, %r2645, 4;
	add.s64 	%rd150, %rd2, %rd149;
	st.global.u32 	[%rd150], %r2644;
$L__BB5_331:
	bar.warp.sync 	-1;
$L__BB5_332:
	ld.param.u32 	%r3029, [_ZN3cub18CUB_300001_SM_10006detail10radix_sort29DeviceRadixSortOnesweepKernelINS1_5radix10policy_hubIfijE10Policy1000ELNS0_9SortOrderE1EfijiiNS1_21identity_decomposer_tEEEvPT5_SB_PT3_PKSC_PT1_PKSG_PT2_PKSK_T4_iiT6__param_8];
	add.s32 	%r2646, %r5, 8832;
	setp.gt.s32 	%p379, %r2646, %r3029;
	ld.shared.u32 	%r2647, [%r141];
	setp.eq.s32 	%p380, %r2647, 2147483647;
	selp.b32 	%r2648, -2147483648, %r2647, %p380;
	shr.u32 	%r2649, %r2648, %r642;
	and.b32  	%r480, %r2649, %r107;
	ld.shared.u32 	%r2650, [%r141+1536];
	setp.eq.s32 	%p381, %r2650, 2147483647;
	selp.b32 	%r2651, -2147483648, %r2650, %p381;
	shr.u32 	%r2652, %r2651, %r642;
	and.b32  	%r481, %r2652, %r107;
	ld.shared.u32 	%r2653, [%r141+3072];
	setp.eq.s32 	%p382, %r2653, 2147483647;
	selp.b32 	%r2654, -2147483648, %r2653, %p382;
	shr.u32 	%r2655, %r2654, %r642;
	and.b32  	%r482, %r2655, %r107;
	ld.shared.u32 	%r2656, [%r141+4608];
	setp.eq.s32 	%p383, %r2656, 2147483647;
	selp.b32 	%r2657, -2147483648, %r2656, %p383;
	shr.u32 	%r2658, %r2657, %r642;
	and.b32  	%r483, %r2658, %r107;
	ld.shared.u32 	%r2659, [%r141+6144];
	setp.eq.s32 	%p384, %r2659, 2147483647;
	selp.b32 	%r2660, -2147483648, %r2659, %p384;
	shr.u32 	%r2661, %r2660, %r642;
	and.b32  	%r484, %r2661, %r107;
	ld.shared.u32 	%r2662, [%r141+7680];
	setp.eq.s32 	%p385, %r2662, 2147483647;
	selp.b32 	%r2663, -2147483648, %r2662, %p385;
	shr.u32 	%r2664, %r2663, %r642;
	and.b32  	%r485, %r2664, %r107;
	ld.shared.u32 	%r2665, [%r141+9216];
	setp.eq.s32 	%p386, %r2665, 2147483647;
	selp.b32 	%r2666, -2147483648, %r2665, %p386;
	shr.u32 	%r2667, %r2666, %r642;
	and.b32  	%r486, %r2667, %r107;
	ld.shared.u32 	%r2668, [%r141+10752];
	setp.eq.s32 	%p387, %r2668, 2147483647;
	selp.b32 	%r2669, -2147483648, %r2668, %p387;
	shr.u32 	%r2670, %r2669, %r642;
	and.b32  	%r487, %r2670, %r107;
	ld.shared.u32 	%r2671, [%r141+12288];
	setp.eq.s32 	%p388, %r2671, 2147483647;
	selp.b32 	%r2672, -2147483648, %r2671, %p388;
	shr.u32 	%r2673, %r2672, %r642;
	and.b32  	%r488, %r2673, %r107;
	ld.shared.u32 	%r2674, [%r141+13824];
	setp.eq.s32 	%p389, %r2674, 2147483647;
	selp.b32 	%r2675, -2147483648, %r2674, %p389;
	shr.u32 	%r2676, %r2675, %r642;
	and.b32  	%r489, %r2676, %r107;
	ld.shared.u32 	%r2677, [%r141+15360];
	setp.eq.s32 	%p390, %r2677, 2147483647;
	selp.b32 	%r2678, -2147483648, %r2677, %p390;
	shr.u32 	%r2679, %r2678, %r642;
	and.b32  	%r490, %r2679, %r107;
	ld.shared.u32 	%r2680, [%r141+16896];
	setp.eq.s32 	%p391, %r2680, 2147483647;
	selp.b32 	%r2681, -2147483648, %r2680, %p391;
	shr.u32 	%r2682, %r2681, %r642;
	and.b32  	%r491, %r2682, %r107;
	ld.shared.u32 	%r2683, [%r141+18432];
	setp.eq.s32 	%p392, %r2683, 2147483647;
	selp.b32 	%r2684, -2147483648, %r2683, %p392;
	shr.u32 	%r2685, %r2684, %r642;
	and.b32  	%r492, %r2685, %r107;
	ld.shared.u32 	%r2686, [%r141+19968];
	setp.eq.s32 	%p393, %r2686, 2147483647;
	selp.b32 	%r2687, -2147483648, %r2686, %p393;
	shr.u32 	%r2688, %r2687, %r642;
	and.b32  	%r493, %r2688, %r107;
	ld.shared.u32 	%r2689, [%r141+21504];
	setp.eq.s32 	%p394, %r2689, 2147483647;
	selp.b32 	%r2690, -2147483648, %r2689, %p394;
	shr.u32 	%r2691, %r2690, %r642;
	and.b32  	%r494, %r2691, %r107;
	ld.shared.u32 	%r2692, [%r141+23040];
	setp.eq.s32 	%p395, %r2692, 2147483647;
	selp.b32 	%r2693, -2147483648, %r2692, %p395;
	shr.u32 	%r2694, %r2693, %r642;
	and.b32  	%r495, %r2694, %r107;
	ld.shared.u32 	%r2695, [%r141+24576];
	setp.eq.s32 	%p396, %r2695, 2147483647;
	selp.b32 	%r2696, -2147483648, %r2695, %p396;
	shr.u32 	%r2697, %r2696, %r642;
	and.b32  	%r496, %r2697, %r107;
	ld.shared.u32 	%r2698, [%r141+26112];
	setp.eq.s32 	%p397, %r2698, 2147483647;
	selp.b32 	%r2699, -2147483648, %r2698, %p397;
	shr.u32 	%r2700, %r2699, %r642;
	and.b32  	%r497, %r2700, %r107;
	ld.shared.u32 	%r2701, [%r141+27648];
	setp.eq.s32 	%p398, %r2701, 2147483647;
	selp.b32 	%r2702, -2147483648, %r2701, %p398;
	shr.u32 	%r2703, %r2702, %r642;
	and.b32  	%r498, %r2703, %r107;
	ld.shared.u32 	%r2704, [%r141+29184];
	setp.eq.s32 	%p399, %r2704, 2147483647;
	selp.b32 	%r2705, -2147483648, %r2704, %p399;
	shr.u32 	%r2706, %r2705, %r642;
	and.b32  	%r499, %r2706, %r107;
	ld.shared.u32 	%r2707, [%r141+30720];
	setp.eq.s32 	%p400, %r2707, 2147483647;
	selp.b32 	%r2708, -2147483648, %r2707, %p400;
	shr.u32 	%r2709, %r2708, %r642;
	and.b32  	%r500, %r2709, %r107;
	ld.shared.u32 	%r2710, [%r141+32256];
	setp.eq.s32 	%p401, %r2710, 2147483647;
	selp.b32 	%r2711, -2147483648, %r2710, %p401;
	shr.u32 	%r2712, %r2711, %r642;
	and.b32  	%r501, %r2712, %r107;
	ld.shared.u32 	%r2713, [%r141+33792];
	setp.eq.s32 	%p402, %r2713, 2147483647;
	selp.b32 	%r2714, -2147483648, %r2713, %p402;
	shr.u32 	%r2715, %r2714, %r642;
	and.b32  	%r502, %r2715, %r107;
	@%p379 bra 	$L__BB5_334;
	ld.global.u32 	%r3210, [%rd8];
	ld.global.u32 	%r3211, [%rd8+128];
	ld.global.u32 	%r3212, [%rd8+256];
	ld.global.u32 	%r3213, [%rd8+384];
	ld.global.u32 	%r3214, [%rd8+512];
	ld.global.u32 	%r3215, [%rd8+640];
	ld.global.u32 	%r3216, [%rd8+768];
	ld.global.u32 	%r3217, [%rd8+896];
	ld.global.u32 	%r3218, [%rd8+1024];
	ld.global.u32 	%r3219, [%rd8+1152];
	ld.global.u32 	%r3220, [%rd8+1280];
	ld.global.u32 	%r3221, [%rd8+1408];
	ld.global.u32 	%r3222, [%rd8+1536];
	ld.global.u32 	%r3223, [%rd8+1664];
	ld.global.u32 	%r3224, [%rd8+1792];
	ld.global.u32 	%r3225, [%rd8+1920];
	ld.global.u32 	%r3226, [%rd8+2048];
	ld.global.u32 	%r3227, [%rd8+2176];
	ld.global.u32 	%r3228, [%rd8+2304];
	ld.global.u32 	%r3229, [%rd8+2432];
	ld.global.u32 	%r3230, [%rd8+2560];
	ld.global.u32 	%r3231, [%rd8+2688];
	ld.global.u32 	%r3232, [%rd8+2816];
	bra.uni 	$L__BB5_380;
$L__BB5_334:
	ld.param.u32 	%r3030, [_ZN3cub18CUB_300001_SM_10006detail10radix_sort29DeviceRadixSortOnesweepKernelINS1_5radix10policy_hubIfijE10Policy1000ELNS0_9SortOrderE1EfijiiNS1_21identity_decomposer_tEEEvPT5_SB_PT3_PKSC_PT1_PKSG_PT2_PKSK_T4_iiT6__param_8];
	cvt.u32.u64 	%r2717, %rd7;
	sub.s32 	%r526, %r3030, %r5;
	setp.ge.s32 	%p403, %r2717, %r526;
	@%p403 bra 	$L__BB5_336;
	ld.global.u32 	%r3210, [%rd8];
$L__BB5_336:
	add.s32 	%r2720, %r2717, 32;
	setp.ge.s32 	%p404, %r2720, %r526;
	@%p404 bra 	$L__BB5_338;
	ld.global.u32 	%r3211, [%rd8+128];
$L__BB5_338:
	add.s32 	%r2723, %r2717, 64;
	setp.ge.s32 	%p405, %r2723, %r526;
	@%p405 bra 	$L__BB5_340;
	ld.global.u32 	%r3212, [%rd8+256];
$L__BB5_340:
	add.s32 	%r2726, %r2717, 96;
	setp.ge.s32 	%p406, %r2726, %r526;
	@%p406 bra 	$L__BB5_342;
	ld.global.u32 	%r3213, [%rd8+384];
$L__BB5_342:
	add.s32 	%r2729, %r2717, 128;
	setp.ge.s32 	%p407, %r2729, %r526;
	@%p407 bra 	$L__BB5_344;
	ld.global.u32 	%r3214, [%rd8+512];
$L__BB5_344:
	add.s32 	%r2732, %r2717, 160;
	setp.ge.s32 	%p408, %r2732, %r526;
	@%p408 bra 	$L__BB5_346;
	ld.global.u32 	%r3215, [%rd8+640];
$L__BB5_346:
	add.s32 	%r2735, %r2717, 192;
	setp.ge.s32 	%p409, %r2735, %r526;
	@%p409 bra 	$L__BB5_348;
	ld.global.u32 	%r3216, [%rd8+768];
$L__BB5_348:
	add.s32 	%r2738, %r2717, 224;
	setp.ge.s32 	%p410, %r2738, %r526;
	@%p410 bra 	$L__BB5_350;
	ld.global.u32 	%r3217, [%rd8+896];
$L__BB5_350:
	add.s32 	%r2741, %r2717, 256;
	setp.ge.s32 	%p411, %r2741, %r526;
	@%p411 bra 	$L__BB5_352;
	ld.global.u32 	%r3218, [%rd8+1024];
$L__BB5_352:
	add.s32 	%r2744, %r2717, 288;
	setp.ge.s32 	%p412, %r2744, %r526;
	@%p412 bra 	$L__BB5_354;
	ld.global.u32 	%r3219, [%rd8+1152];
$L__BB5_354:
	add.s32 	%r2747, %r2717, 320;
	setp.ge.s32 	%p413, %r2747, %r526;
	@%p413 bra 	$L__BB5_356;
	ld.global.u32 	%r3220, [%rd8+1280];
$L__BB5_356:
	add.s32 	%r2750, %r2717, 352;
	setp.ge.s32 	%p414, %r2750, %r526;
	@%p414 bra 	$L__BB5_358;
	ld.global.u32 	%r3221, [%rd8+1408];
$L__BB5_358:
	add.s32 	%r2753, %r2717, 384;
	setp.ge.s32 	%p415, %r2753, %r526;
	@%p415 bra 	$L__BB5_360;
	ld.global.u32 	%r3222, [%rd8+1536];
$L__BB5_360:
	add.s32 	%r2756, %r2717, 416;
	setp.ge.s32 	%p416, %r2756, %r526;
	@%p416 bra 	$L__BB5_362;
	ld.global.u32 	%r3223, [%rd8+1664];
$L__BB5_362:
	add.s32 	%r2759, %r2717, 448;
	setp.ge.s32 	%p417, %r2759, %r526;
	@%p417 bra 	$L__BB5_364;
	ld.global.u32 	%r3224, [%rd8+1792];
$L__BB5_364:
	add.s32 	%r2762, %r2717, 480;
	setp.ge.s32 	%p418, %r2762, %r526;
	@%p418 bra 	$L__BB5_366;
	ld.global.u32 	%r3225, [%rd8+1920];
$L__BB5_366:
	add.s32 	%r2765, %r2717, 512;
	setp.ge.s32 	%p419, %r2765, %r526;
	@%p419 bra 	$L__BB5_368;
	ld.global.u32 	%r3226, [%rd8+2048];
$L__BB5_368:
	add.s32 	%r2768, %r2717, 544;
	setp.ge.s32 	%p420, %r2768, %r526;
	@%p420 bra 	$L__BB5_370;
	ld.global.u32 	%r3227, [%rd8+2176];
$L__BB5_370:
	add.s32 	%r2771, %r2717, 576;
	setp.ge.s32 	%p421, %r2771, %r526;
	@%p421 bra 	$L__BB5_372;
	ld.global.u32 	%r3228, [%rd8+2304];
$L__BB5_372:
	add.s32 	%r2774, %r2717, 608;
	setp.ge.s32 	%p422, %r2774, %r526;
	@%p422 bra 	$L__BB5_374;
	ld.global.u32 	%r3229, [%rd8+2432];
$L__BB5_374:
	add.s32 	%r2777, %r2717, 640;
	setp.ge.s32 	%p423, %r2777, %r526;
	@%p423 bra 	$L__BB5_376;
	ld.global.u32 	%r3230, [%rd8+2560];
$L__BB5_376:
	add.s32 	%r2780, %r2717, 672;
	setp.ge.s32 	%p424, %r2780, %r526;
	@%p424 bra 	$L__BB5_378;
	ld.global.u32 	%r3231, [%rd8+2688];
$L__BB5_378:
	add.s32 	%r2783, %r2717, 704;
	setp.ge.s32 	%p425, %r2783, %r526;
	@%p425 bra 	$L__BB5_380;
	ld.global.u32 	%r3232, [%rd8+2816];
$L__BB5_380:
	ld.param.u32 	%r3031, [_ZN3cub18CUB_300001_SM_10006detail10radix_sort29DeviceRadixSortOnesweepKernelINS1_5radix10policy_hubIfijE10Policy1000ELNS0_9SortOrderE1EfijiiNS1_21identity_decomposer_tEEEvPT5_SB_PT3_PKSC_PT1_PKSG_PT2_PKSK_T4_iiT6__param_8];
	add.s32 	%r595, %r1, 1152;
	add.s32 	%r596, %r1, 1920;
	add.s32 	%r597, %r1, 2688;
	add.s32 	%r598, %r1, 2304;
	add.s32 	%r599, %r1, 1536;
	add.s32 	%r600, %r1, 768;
	add.s32 	%r601, %r1, 4224;
	add.s32 	%r602, %r1, 3840;
	add.s32 	%r603, %r1, 3456;
	add.s32 	%r604, %r1, 4992;
	add.s32 	%r605, %r1, 5760;
	add.s32 	%r606, %r1, 5376;
	add.s32 	%r607, %r1, 4608;
	or.b32  	%r608, %r1, 3072;
	add.s32 	%r609, %r1, 384;
	add.s32 	%r610, %r1, 7296;
	add.s32 	%r611, %r1, 6912;
	add.s32 	%r612, %r1, 6528;
	add.s32 	%r613, %r1, 8064;
	add.s32 	%r614, %r1, 8448;
	add.s32 	%r615, %r1, 7680;
	or.b32  	%r616, %r1, 6144;
	mad.lo.s32 	%r2784, %r4, 8832, 8832;
	setp.gt.s32 	%p426, %r2784, %r3031;
	bar.sync 	0;
	st.shared.u32 	[%r421+-4], %r3210;
	st.shared.u32 	[%r422+-4], %r3211;
	st.shared.u32 	[%r423+-4], %r3212;
	st.shared.u32 	[%r424+-4], %r3213;
	st.shared.u32 	[%r425+-4], %r3214;
	st.shared.u32 	[%r426+-4], %r3215;
	st.shared.u32 	[%r427+-4], %r3216;
	st.shared.u32 	[%r428+-4], %r3217;
	st.shared.u32 	[%r429+-4], %r3218;
	st.shared.u32 	[%r430+-4], %r3219;
	st.shared.u32 	[%r431+-4], %r3220;
	st.shared.u32 	[%r432+-4], %r3221;
	st.shared.u32 	[%r433+-4], %r3222;
	st.shared.u32 	[%r434+-4], %r3223;
	st.shared.u32 	[%r435+-4], %r3224;
	st.shared.u32 	[%r436+-4], %r3225;
	st.shared.u32 	[%r437+-4], %r3226;
	st.shared.u32 	[%r438+-4], %r3227;
	st.shared.u32 	[%r439+-4], %r3228;
	st.shared.u32 	[%r440+-4], %r3229;
	st.shared.u32 	[%r441+-4], %r3230;
	st.shared.u32 	[%r442+-4], %r3231;
	st.shared.u32 	[%r443+-4], %r3232;
	bar.sync 	0;
	@%p426 bra 	$L__BB5_382;
	ld.shared.u32 	%r2785, [%r141];
	shl.b32 	%r2786, %r480, 2;
	mov.u32 	%r2787, _ZZN3cub18CUB_300001_SM_10006detail10radix_sort29DeviceRadixSortOnesweepKernelINS1_5radix10policy_hubIfijE10Policy1000ELNS0_9SortOrderE1EfijiiNS1_21identity_decomposer_tEEEvPT5_SB_PT3_PKSC_PT1_PKSG_PT2_PKSK_T4_iiT6_E1s;
	add.s32 	%r2788, %r2787, 35328;
	add.s32 	%r2789, %r2788, %r2786;
	ld.shared.u32 	%r2790, [%r2789];
	add.s32 	%r2791, %r2790, %r1;
	mul.wide.u32 	%rd151, %r2791, 4;
	add.s64 	%rd152, %rd1, %rd151;
	st.global.u32 	[%rd152], %r2785;
	bar.warp.sync 	-1;
	ld.shared.u32 	%r2792, [%r141+1536];
	shl.b32 	%r2793, %r481, 2;
	add.s32 	%r2794, %r2788, %r2793;
	ld.shared.u32 	%r2795, [%r2794];
	add.s32 	%r2796, %r2795, %r609;
	mul.wide.u32 	%rd153, %r2796, 4;
	add.s64 	%rd154, %rd1, %rd153;
	st.global.u32 	[%rd154], %r2792;
	bar.warp.sync 	-1;
	ld.shared.u32 	%r2797, [%r141+3072];
	shl.b32 	%r2798, %r482, 2;
	add.s32 	%r2799, %r2788, %r2798;
	ld.shared.u32 	%r2800, [%r2799];
	add.s32 	%r2801, %r2800, %r600;
	mul.wide.u32 	%rd155, %r2801, 4;
	add.s64 	%rd156, %rd1, %rd155;
	st.global.u32 	[%rd156], %r2797;
	bar.warp.sync 	-1;
	ld.shared.u32 	%r2802, [%r141+4608];
	shl.b32 	%r2803, %r483, 2;
	add.s32 	%r2804, %r2788, %r2803;
	ld.shared.u32 	%r2805, [%r2804];
	add.s32 	%r2806, %r2805, %r595;
	mul.wide.u32 	%rd157, %r2806, 4;
	add.s64 	%rd158, %rd1, %rd157;
	st.global.u32 	[%rd158], %r2802;
	bar.warp.sync 	-1;
	ld.shared.u32 	%r2807, [%r141+6144];
	shl.b32 	%r2808, %r484, 2;
	add.s32 	%r2809, %r2788, %r2808;
	ld.shared.u32 	%r2810, [%r2809];
	add.s32 	%r2811, %r2810, %r599;
	mul.wide.u32 	%rd159, %r2811, 4;
	add.s64 	%rd160, %rd1, %rd159;
	st.global.u32 	[%rd160], %r2807;
	bar.warp.sync 	-1;
	ld.shared.u32 	%r2812, [%r141+7680];
	shl.b32 	%r2813, %r485, 2;
	add.s32 	%r2814, %r2788, %r2813;
	ld.shared.u32 	%r2815, [%r2814];
	add.s32 	%r2816, %r2815, %r596;
	mul.wide.u32 	%rd161, %r2816, 4;
	add.s64 	%rd162, %rd1, %rd161;
	st.global.u32 	[%rd162], %r2812;
	bar.warp.sync 	-1;
	ld.shared.u32 	%r2817, [%r141+9216];
	shl.b32 	%r2818, %r486, 2;
	add.s32 	%r2819, %r2788, %r2818;
	ld.shared.u32 	%r2820, [%r2819];
	add.s32 	%r2821, %r2820, %r598;
	mul.wide.u32 	%rd163, %r2821, 4;
	add.s64 	%rd164, %rd1, %rd163;
	st.global.u32 	[%rd164], %r2817;
	bar.warp.sync 	-1;
	ld.shared.u32 	%r2822, [%r141+10752];
	shl.b32 	%r2823, %r487, 2;
	add.s32 	%r2824, %r2788, %r2823;
	ld.shared.u32 	%r2825, [%r2824];
	add.s32 	%r2826, %r2825, %r597;
	mul.wide.u32 	%rd165, %r2826, 4;
	add.s64 	%rd166, %rd1, %rd165;
	st.global.u32 	[%rd166], %r2822;
	bar.warp.sync 	-1;
	ld.shared.u32 	%r2827, [%r141+12288];
	shl.b32 	%r2828, %r488, 2;
	add.s32 	%r2829, %r2788, %r2828;
	ld.shared.u32 	%r2830, [%r2829];
	add.s32 	%r2831, %r2830, %r608;
	mul.wide.u32 	%rd167, %r2831, 4;
	add.s64 	%rd168, %rd1, %rd167;
	st.global.u32 	[%rd168], %r2827;
	bar.warp.sync 	-1;
	ld.shared.u32 	%r2832, [%r141+13824];
	shl.b32 	%r2833, %r489, 2;
	add.s32 	%r2834, %r2788, %r2833;
	ld.shared.u32 	%r2835, [%r2834];
	add.s32 	%r2836, %r2835, %r603;
	mul.wide.u32 	%rd169, %r2836, 4;
	add.s64 	%rd170, %rd1, %rd169;
	st.global.u32 	[%rd170], %r2832;
	bar.warp.sync 	-1;
	ld.shared.u32 	%r2837, [%r141+15360];
	shl.b32 	%r2838, %r490, 2;
	add.s32 	%r2839, %r2788, %r2838;
	ld.shared.u32 	%r2840, [%r2839];
	add.s32 	%r2841, %r2840, %r602;
	mul.wide.u32 	%rd171, %r2841, 4;
	add.s64 	%rd172, %rd1, %rd171;
	st.global.u32 	[%rd172], %r2837;
	bar.warp.sync 	-1;
	ld.shared.u32 	%r2842, [%r141+16896];
	shl.b32 	%r2843, %r491, 2;
	add.s32 	%r2844, %r2788, %r2843;
	ld.shared.u32 	%r2845, [%r2844];
	add.s32 	%r2846, %r2845, %r601;
	mul.wide.u32 	%rd173, %r2846, 4;
	add.s64 	%rd174, %rd1, %rd173;
	st.global.u32 	[%rd174], %r2842;
	bar.warp.sync 	-1;
	ld.shared.u32 	%r2847, [%r141+18432];
	shl.b32 	%r2848, %r492, 2;
	add.s32 	%r2849, %r2788, %r2848;
	ld.shared.u32 	%r2850, [%r2849];
	add.s32 	%r2851, %r2850, %r607;
	mul.wide.u32 	%rd175, %r2851, 4;
	add.s64 	%rd176, %rd1, %rd175;
	st.global.u32 	[%rd176], %r2847;
	bar.warp.sync 	-1;
	ld.shared.u32 	%r2852, [%r141+19968];
	shl.b32 	%r2853, %r493, 2;
	add.s32 	%r2854, %r2788, %r2853;
	ld.shared.u32 	%r2855, [%r2854];
	add.s32 	%r2856, %r2855, %r604;
	mul.wide.u32 	%rd177, %r2856, 4;
	add.s64 	%rd178, %rd1, %rd177;
	st.global.u32 	[%rd178], %r2852;
	bar.warp.sync 	-1;
	ld.shared.u32 	%r2857, [%r141+21504];
	shl.b32 	%r2858, %r494, 2;
	add.s32 	%r2859, %r2788, %r2858;
	ld.shared.u32 	%r2860, [%r2859];
	add.s32 	%r2861, %r2860, %r606;
	mul.wide.u32 	%rd179, %r2861, 4;
	add.s64 	%rd180, %rd1, %rd179;
	st.global.u32 	[%rd180], %r2857;
	bar.warp.sync 	-1;
	ld.shared.u32 	%r2862, [%r141+23040];
	shl.b32 	%r2863, %r495, 2;
	add.s32 	%r2864, %r2788, %r2863;
	ld.shared.u32 	%r2865, [%r2864];
	add.s32 	%r2866, %r2865, %r605;
	mul.wide.u32 	%rd181, %r2866, 4;
	add.s64 	%rd182, %rd1, %rd181;
	st.global.u32 	[%rd182], %r2862;
	bar.warp.sync 	-1;
	ld.shared.u32 	%r2867, [%r141+24576];
	shl.b32 	%r2868, %r496, 2;
	add.s32 	%r2869, %r2788, %r2868;
	ld.shared.u32 	%r2870, [%r2869];
	add.s32 	%r2871, %r2870, %r616;
	mul.wide.u32 	%rd183, %r2871, 4;
	add.s64 	%rd184, %rd1, %rd183;
	st.global.u32 	[%rd184], %r2867;
	bar.warp.sync 	-1;
	ld.shared.u32 	%r2872, [%r141+26112];
	shl.b32 	%r2873, %r497, 2;
	add.s32 	%r2874, %r2788, %r2873;
	ld.shared.u32 	%r2875, [%r2874];
	add.s32 	%r2876, %r2875, %r612;
	mul.wide.u32 	%rd185, %r2876, 4;
	add.s64 	%rd186, %rd1, %rd185;
	st.global.u32 	[%rd186], %r2872;
	bar.warp.sync 	-1;
	ld.shared.u32 	%r2877, [%r141+27648];
	shl.b32 	%r2878, %r498, 2;
	add.s32 	%r2879, %r2788, %r2878;
	ld.shared.u32 	%r2880, [%r2879];
	add.s32 	%r2881, %r2880, %r611;
	mul.wide.u32 	%rd187, %r2881, 4;
	add.s64 	%rd188, %rd1, %rd187;
	st.global.u32 	[%rd188], %r2877;
	bar.warp.sync 	-1;
	ld.shared.u32 	%r2882, [%r141+29184];
	shl.b32 	%r2883, %r499, 2;
	add.s32 	%r2884, %r2788, %r2883;
	ld.shared.u32 	%r2885, [%r2884];
	add.s32 	%r2886, %r2885, %r610;
	mul.wide.u32 	%rd189, %r2886, 4;
	add.s64 	%rd190, %rd1, %rd189;
	st.global.u32 	[%rd190], %r2882;
	bar.warp.sync 	-1;
	ld.shared.u32 	%r2887, [%r141+30720];
	shl.b32 	%r2888, %r500, 2;
	add.s32 	%r2889, %r2788, %r2888;
	ld.shared.u32 	%r2890, [%r2889];
	add.s32 	%r2891, %r2890, %r615;
	mul.wide.u32 	%rd191, %r2891, 4;
	add.s64 	%rd192, %rd1, %rd191;
	st.global.u32 	[%rd192], %r2887;
	bar.warp.sync 	-1;
	ld.shared.u32 	%r2892, [%r141+32256];
	shl.b32 	%r2893, %r501, 2;
	add.s32 	%r2894, %r2788, %r2893;
	ld.shared.u32 	%r2895, [%r2894];
	add.s32 	%r2896, %r2895, %r613;
	mul.wide.u32 	%rd193, %r2896, 4;
	add.s64 	%rd194, %rd1, %rd193;
	st.global.u32 	[%rd194], %r2892;
	bar.warp.sync 	-1;
	ld.shared.u32 	%r2897, [%r141+33792];
	shl.b32 	%r2898, %r502, 2;
	add.s32 	%r2899, %r2788, %r2898;
	ld.shared.u32 	%r2900, [%r2899];
	add.s32 	%r2901, %r2900, %r614;
	mul.wide.u32 	%rd195, %r2901, 4;
	add.s64 	%rd196, %rd1, %rd195;
	st.global.u32 	[%rd196], %r2897;
	bar.warp.sync 	-1;
	bra.uni 	$L__BB5_429;
$L__BB5_382:
	ld.param.u32 	%r3032, [_ZN3cub18CUB_300001_SM_10006detail10radix_sort29DeviceRadixSortOnesweepKernelINS1_5radix10policy_hubIfijE10Policy1000ELNS0_9SortOrderE1EfijiiNS1_21identity_decomposer_tEEEvPT5_SB_PT3_PKSC_PT1_PKSG_PT2_PKSK_T4_iiT6__param_8];
	mad.lo.s32 	%r617, %r4, -8832, %r3032;
	shl.b32 	%r2902, %r480, 2;
	mov.u32 	%r2903, _ZZN3cub18CUB_300001_SM_10006detail10radix_sort29DeviceRadixSortOnesweepKernelINS1_5radix10policy_hubIfijE10Policy1000ELNS0_9SortOrderE1EfijiiNS1_21identity_decomposer_tEEEvPT5_SB_PT3_PKSC_PT1_PKSG_PT2_PKSK_T4_iiT6_E1s;
	add.s32 	%r2904, %r2903, %r2902;
	ld.shared.u32 	%r2905, [%r2904+35328];
	add.s32 	%r618, %r2905, %r1;
	setp.ge.s32 	%p427, %r1, %r617;
	@%p427 bra 	$L__BB5_384;
	ld.shared.u32 	%r2906, [%r141];
	mul.wide.u32 	%rd197, %r618, 4;
	add.s64 	%rd198, %rd1, %rd197;
	st.global.u32 	[%rd198], %r2906;
$L__BB5_384:
	bar.warp.sync 	-1;
	shl.b32 	%r2907, %r481, 2;
	add.s32 	%r2909, %r2903, %r2907;
	ld.shared.u32 	%r2910, [%r2909+35328];
	add.s32 	%r619, %r2910, %r609;
	setp.ge.s32 	%p428, %r609, %r617;
	@%p428 bra 	$L__BB5_386;
	ld.shared.u32 	%r2911, [%r141+1536];
	mul.wide.u32 	%rd199, %r619, 4;
	add.s64 	%rd200, %rd1, %rd199;
	st.global.u32 	[%rd200], %r2911;
$L__BB5_386:
	bar.warp.sync 	-1;
	shl.b32 	%r2912, %r482, 2;
	add.s32 	%r2914, %r2903, %r2912;
	ld.shared.u32 	%r2915, [%r2914+35328];
	add.s32 	%r620, %r2915, %r600;
	setp.ge.s32 	%p429, %r600, %r617;
	@%p429 bra 	$L__BB5_388;
	ld.shared.u32 	%r2916, [%r141+3072];
	mul.wide.u32 	%rd201, %r620, 4;
	add.s64 	%rd202, %rd1, %rd201;
	st.global.u32 	[%rd202], %r2916;
$L__BB5_388:
	bar.warp.sync 	-1;
	shl.b32 	%r2917, %r483, 2;
	add.s32 	%r2919, %r2903, %r2917;
	ld.shared.u32 	%r2920, [%r2919+35328];
	add.s32 	%r621, %r2920, %r595;
	setp.ge.s32 	%p430, %r595, %r617;
	@%p430 bra 	$L__BB5_390;
	ld.shared.u32 	%r2921, [%r141+4608];
	mul.wide.u32 	%rd203, %r621, 4;
	add.s64 	%rd204, %rd1, %rd203;
	st.global.u32 	[%rd204], %r2921;
$L__BB5_390:
	bar.warp.sync 	-1;
	shl.b32 	%r2922, %r484, 2;
	add.s32 	%r2924, %r2903, %r2922;
	ld.shared.u32 	%r2925, [%r2924+35328];
	add.s32 	%r622, %r2925, %r599;
	setp.ge.s32 	%p431, %r599, %r617;
	@%p431 bra 	$L__BB5_392;
	ld.shared.u32 	%r2926, [%r141+6144];
	mul.wide.u32 	%rd205, %r622, 4;
	add.s64 	%rd206, %rd1, %rd205;
	st.global.u32 	[%rd206], %r2926;
$L__BB5_392:
	bar.warp.sync 	-1;
	shl.b32 	%r2927, %r485, 2;
	add.s32 	%r2929, %r2903, %r2927;
	ld.shared.u32 	%r2930, [%r2929+35328];
	add.s32 	%r623, %r2930, %r596;
	setp.ge.s32 	%p432, %r596, %r617;
	@%p432 bra 	$L__BB5_394;
	ld.shared.u32 	%r2931, [%r141+7680];
	mul.wide.u32 	%rd207, %r623, 4;
	add.s64 	%rd208, %rd1, %rd207;
	st.global.u32 	[%rd208], %r2931;
$L__BB5_394:
	bar.warp.sync 	-1;
	shl.b32 	%r2932, %r486, 2;
	add.s32 	%r2934, %r2903, %r2932;
	ld.shared.u32 	%r2935, [%r2934+35328];
	add.s32 	%r624, %r2935, %r598;
	setp.ge.s32 	%p433, %r598, %r617;
	@%p433 bra 	$L__BB5_396;
	ld.shared.u32 	%r2936, [%r141+9216];
	mul.wide.u32 	%rd209, %r624, 4;
	add.s64 	%rd210, %rd1, %rd209;
	st.global.u32 	[%rd210], %r2936;
$L__BB5_396:
	bar.warp.sync 	-1;
	shl.b32 	%r2937, %r487, 2;
	add.s32 	%r2939, %r2903, %r2937;
	ld.shared.u32 	%r2940, [%r2939+35328];
	add.s32 	%r625, %r2940, %r597;
	setp.ge.s32 	%p434, %r597, %r617;
	@%p434 bra 	$L__BB5_398;
	ld.shared.u32 	%r2941, [%r141+10752];
	mul.wide.u32 	%rd211, %r625, 4;
	add.s64 	%rd212, %rd1, %rd211;
	st.global.u32 	[%rd212], %r2941;
$L__BB5_398:
	bar.warp.sync 	-1;
	shl.b32 	%r2942, %r488, 2;
	add.s32 	%r2944, %r2903, %r2942;
	ld.shared.u32 	%r2945, [%r2944+35328];
	add.s32 	%r626, %r2945, %r608;
	setp.ge.s32 	%p435, %r608, %r617;
	@%p435 bra 	$L__BB5_400;
	ld.shared.u32 	%r2946, [%r141+12288];
	mul.wide.u32 	%rd213, %r626, 4;
	add.s64 	%rd214, %rd1, %rd213;
	st.global.u32 	[%rd214], %r2946;
$L__BB5_400:
	bar.warp.sync 	-1;
	shl.b32 	%r2947, %r489, 2;
	add.s32 	%r2949, %r2903, %r2947;
	ld.shared.u32 	%r2950, [%r2949+35328];
	add.s32 	%r627, %r2950, %r603;
	setp.ge.s32 	%p436, %r603, %r617;
	@%p436 bra 	$L__BB5_402;
	ld.shared.u32 	%r2951, [%r141+13824];
	mul.wide.u32 	%rd215, %r627, 4;
	add.s64 	%rd216, %rd1, %rd215;
	st.global.u32 	[%rd216], %r2951;
$L__BB5_402:
	bar.warp.sync 	-1;
	shl.b32 	%r2952, %r490, 2;
	add.s32 	%r2954, %r2903, %r2952;
	ld.shared.u32 	%r2955, [%r2954+35328];
	add.s32 	%r628, %r2955, %r602;
	setp.ge.s32 	%p437, %r602, %r617;
	@%p437 bra 	$L__BB5_404;
	ld.shared.u32 	%r2956, [%r141+15360];
	mul.wide.u32 	%rd217, %r628, 4;
	add.s64 	%rd218, %rd1, %rd217;
	st.global.u32 	[%rd218], %r2956;
$L__BB5_404:
	bar.warp.sync 	-1;
	shl.b32 	%r2957, %r491, 2;
	add.s32 	%r2959, %r2903, %r2957;
	ld.shared.u32 	%r2960, [%r2959+35328];
	add.s32 	%r629, %r2960, %r601;
	setp.ge.s32 	%p438, %r601, %r617;
	@%p438 bra 	$L__BB5_406;
	ld.shared.u32 	%r2961, [%r141+16896];
	mul.wide.u32 	%rd219, %r629, 4;
	add.s64 	%rd220, %rd1, %rd219;
	st.global.u32 	[%rd220], %r2961;
$L__BB5_406:
	bar.warp.sync 	-1;
	shl.b32 	%r2962, %r492, 2;
	add.s32 	%r2964, %r2903, %r2962;
	ld.shared.u32 	%r2965, [%r2964+35328];
	add.s32 	%r630, %r2965, %r607;
	setp.ge.s32 	%p439, %r607, %r617;
	@%p439 bra 	$L__BB5_408;
	ld.shared.u32 	%r2966, [%r141+18432];
	mul.wide.u32 	%rd221, %r630, 4;
	add.s64 	%rd222, %rd1, %rd221;
	st.global.u32 	[%rd222], %r2966;
$L__BB5_408:
	bar.warp.sync 	-1;
	shl.b32 	%r2967, %r493, 2;
	add.s32 	%r2969, %r2903, %r2967;
	ld.shared.u32 	%r2970, [%r2969+35328];
	add.s32 	%r631, %r2970, %r604;
	setp.ge.s32 	%p440, %r604, %r617;
	@%p440 bra 	$L__BB5_410;
	ld.shared.u32 	%r2971, [%r141+19968];
	mul.wide.u32 	%rd223, %r631, 4;
	add.s64 	%rd224, %rd1, %rd223;
	st.global.u32 	[%rd224], %r2971;
$L__BB5_410:
	bar.warp.sync 	-1;
	shl.b32 	%r2972, %r494, 2;
	add.s32 	%r2974, %r2903, %r2972;
	ld.shared.u32 	%r2975, [%r2974+35328];
	add.s32 	%r632, %r2975, %r606;
	setp.ge.s32 	%p441, %r606, %r617;
	@%p441 bra 	$L__BB5_412;
	ld.shared.u32 	%r2976, [%r141+21504];
	mul.wide.u32 	%rd225, %r632, 4;
	add.s64 	%rd226, %rd1, %rd225;
	st.global.u32 	[%rd226], %r2976;
$L__BB5_412:
	bar.warp.sync 	-1;
	shl.b32 	%r2977, %r495, 2;
	add.s32 	%r2979, %r2903, %r2977;
	ld.shared.u32 	%r2980, [%r2979+35328];
	add.s32 	%r633, %r2980, %r605;
	setp.ge.s32 	%p442, %r605, %r617;
	@%p442 bra 	$L__BB5_414;
	ld.shared.u32 	%r2981, [%r141+23040];
	mul.wide.u32 	%rd227, %r633, 4;
	add.s64 	%rd228, %rd1, %rd227;
	st.global.u32 	[%rd228], %r2981;
$L__BB5_414:
	bar.warp.sync 	-1;
	shl.b32 	%r2982, %r496, 2;
	add.s32 	%r2984, %r2903, %r2982;
	ld.shared.u32 	%r2985, [%r2984+35328];
	add.s32 	%r634, %r2985, %r616;
	setp.ge.s32 	%p443, %r616, %r617;
	@%p443 bra 	$L__BB5_416;
	ld.shared.u32 	%r2986, [%r141+24576];
	mul.wide.u32 	%rd229, %r634, 4;
	add.s64 	%rd230, %rd1, %rd229;
	st.global.u32 	[%rd230], %r2986;
$L__BB5_416:
	bar.warp.sync 	-1;
	shl.b32 	%r2987, %r497, 2;
	add.s32 	%r2989, %r2903, %r2987;
	ld.shared.u32 	%r2990, [%r2989+35328];
	add.s32 	%r635, %r2990, %r612;
	setp.ge.s32 	%p444, %r612, %r617;
	@%p444 bra 	$L__BB5_418;
	ld.shared.u32 	%r2991, [%r141+26112];
	mul.wide.u32 	%rd231, %r635, 4;
	add.s64 	%rd232, %rd1, %rd231;
	st.global.u32 	[%rd232], %r2991;
$L__BB5_418:
	bar.warp.sync 	-1;
	shl.b32 	%r2992, %r498, 2;
	add.s32 	%r2994, %r2903, %r2992;
	ld.shared.u32 	%r2995, [%r2994+35328];
	add.s32 	%r636, %r2995, %r611;
	setp.ge.s32 	%p445, %r611, %r617;
	@%p445 bra 	$L__BB5_420;
	ld.shared.u32 	%r2996, [%r141+27648];
	mul.wide.u32 	%rd233, %r636, 4;
	add.s64 	%rd234, %rd1, %rd233;
	st.global.u32 	[%rd234], %r2996;
$L__BB5_420:
	bar.warp.sync 	-1;
	shl.b32 	%r2997, %r499, 2;
	add.s32 	%r2999, %r2903, %r2997;
	ld.shared.u32 	%r3000, [%r2999+35328];
	add.s32 	%r637, %r3000, %r610;
	setp.ge.s32 	%p446, %r610, %r617;
	@%p446 bra 	$L__BB5_422;
	ld.shared.u32 	%r3001, [%r141+29184];
	mul.wide.u32 	%rd235, %r637, 4;
	add.s64 	%rd236, %rd1, %rd235;
	st.global.u32 	[%rd236], %r3001;
$L__BB5_422:
	bar.warp.sync 	-1;
	shl.b32 	%r3002, %r500, 2;
	add.s32 	%r3004, %r2903, %r3002;
	ld.shared.u32 	%r3005, [%r3004+35328];
	add.s32 	%r638, %r3005, %r615;
	setp.ge.s32 	%p447, %r615, %r617;
	@%p447 bra 	$L__BB5_424;
	ld.shared.u32 	%r3006, [%r141+30720];
	mul.wide.u32 	%rd237, %r638, 4;
	add.s64 	%rd238, %rd1, %rd237;
	st.global.u32 	[%rd238], %r3006;
$L__BB5_424:
	bar.warp.sync 	-1;
	shl.b32 	%r3007, %r501, 2;
	add.s32 	%r3009, %r2903, %r3007;
	ld.shared.u32 	%r3010, [%r3009+35328];
	add.s32 	%r639, %r3010, %r613;
	setp.ge.s32 	%p448, %r613, %r617;
	@%p448 bra 	$L__BB5_426;
	ld.shared.u32 	%r3011, [%r141+32256];
	mul.wide.u32 	%rd239, %r639, 4;
	add.s64 	%rd240, %rd1, %rd239;
	st.global.u32 	[%rd240], %r3011;
$L__BB5_426:
	bar.warp.sync 	-1;
	shl.b32 	%r3012, %r502, 2;
	add.s32 	%r3014, %r2903, %r3012;
	ld.shared.u32 	%r3015, [%r3014+35328];
	add.s32 	%r640, %r3015, %r614;
	setp.ge.s32 	%p449, %r614, %r617;
	@%p449 bra 	$L__BB5_428;
	ld.shared.u32 	%r3016, [%r141+33792];
	mul.wide.u32 	%rd241, %r640, 4;
	add.s64 	%rd242, %rd1, %rd241;
	st.global.u32 	[%rd242], %r3016;
$L__BB5_428:
	bar.warp.sync 	-1;
$L__BB5_429:
	ret;

}


// ===== COMPILED SASS (sm_100) =====

	.target	sm_100

	.elftype	@"ET_EXEC"


//--------------------- .note.nv.tkinfo           --------------------------
	.section	.note.nv.tkinfo,"",@"SHT_NOTE"
	.sectionflags	@"SHF_NOTE_NV_TKINFO"
	.tkinfo
        /*0018*/ 	.word	0x00000002
        /*0030*/ 	.string	""
        /*0030*/ 	.string	"ptxas"
        /*0030*/ 	.string	"Cuda compilation tools, release 13.0, V13.0.88"
        /*0030*/ 	.string	"Build cuda_13.0.r13.0/compiler.36424714_0"
        /*0030*/ 	.string	"-arch sm_100 -m 64 "



//--------------------- .note.nv.cuinfo           --------------------------
	.section	.note.nv.cuinfo,"",@"SHT_NOTE"
	.sectionflags	@"SHF_NOTE_NV_CUINFO"
        /*0018*/ 	.short	0x0002
        /*001a*/ 	.short	0x0064
        /*001c*/ 	.short	0x0082
	.zero		2


//--------------------- .nv.info                  --------------------------
	.section	.nv.info,"",@"SHT_CUDA_INFO"
	.align	4


	//----- nvinfo : EIATTR_REGCOUNT
	.align		4
        /*0000*/ 	.byte	0x04, 0x2f
        /*0002*/ 	.short	(.L_30 - .L_29)
	.align		4
.L_29:
        /*0004*/ 	.word	index@(_Z10sortOutputPiPfS0_S_S0_S0_ji)
        /*0008*/ 	.word	0x00000016


	//----- nvinfo : EIATTR_FRAME_SIZE
	.align		4
.L_30:
        /*000c*/ 	.byte	0x04, 0x11
        /*000e*/ 	.short	(.L_32 - .L_31)
	.align		4
.L_31:
        /*0010*/ 	.word	index@(_Z10sortOutputPiPfS0_S_S0_S0_ji)
        /*0014*/ 	.word	0x00000000


	//----- nvinfo : EIATTR_REGCOUNT
	.align		4
.L_32:
        /*0018*/ 	.byte	0x04, 0x2f
        /*001a*/ 	.short	(.L_34 - .L_33)
	.align		4
.L_33:
        /*001c*/ 	.word	index@(_ZN3cub18CUB_300001_SM_10006detail11EmptyKernelIvEEvv)
        /*0020*/ 	.word	0x00000004


	//----- nvinfo : EIATTR_FRAME_SIZE
	.align		4
.L_34:
        /*0024*/ 	.byte	0x04, 0x11
        /*0026*/ 	.short	(.L_36 - .L_35)
	.align		4
.L_35:
        /*0028*/ 	.word	index@(_ZN3cub18CUB_300001_SM_10006detail11EmptyKernelIvEEvv)
        /*002c*/ 	.word	0x00000000


	//----- nvinfo : EIATTR_REGCOUNT
	.align		4
.L_36:
        /*0030*/ 	.byte	0x04, 0x2f
        /*0032*/ 	.short	(.L_38 - .L_37)
	.align		4
.L_37:
        /*0034*/ 	.word	index@(_ZN3cub18CUB_300001_SM_10006detail10radix_sort31DeviceRadixSortSingleTileKernelINS1_5radix10policy_hubIfijE10Policy1000ELNS0_9SortOrderE1EfijNS1_21identity_decomposer_tEEEvPKT1_PSA_PKT2_PSE_T3_iiT4_)
        /*0038*/ 	.word	0x00000097


	//----- nvinfo : EIATTR_FRAME_SIZE
	.align		4
.L_38:
        /*003c*/ 	.byte	0x04, 0x11
        /*003e*/ 	.short	(.L_40 - .L_39)
	.align		4
.L_39:
        /*0040*/ 	.word	index@(_ZN3cub18CUB_300001_SM_10006detail10radix_sort31DeviceRadixSortSingleTileKernelINS1_5radix10policy_hubIfijE10Policy1000ELNS0_9SortOrderE1EfijNS1_21identity_decomposer_tEEEvPKT1_PSA_PKT2_PSE_T3_iiT4_)
        /*0044*/ 	.word	0x00000000


	//----- nvinfo : EIATTR_REGCOUNT
	.align		4
.L_40:
        /*0048*/ 	.byte	0x04, 0x2f
        /*004a*/ 	.short	(.L_42 - .L_41)
	.align		4
.L_41:
        /*004c*/ 	.word	index@(_ZN3cub18CUB_300001_SM_10006detail10radix_sort30DeviceRadixSortHistogramKernelINS1_5radix10policy_hubIfijE10Policy1000ELNS0_9SortOrderE1EfjNS1_21identity_decomposer_tEEEvPT2_PKT1_SA_iiT3_)
        /*0050*/ 	.word	0x00000020


	//----- nvinfo : EIATTR_FRAME_SIZE
	.align		4
.L_42:
        /*0054*/ 	.byte	0x04, 0x11
        /*0056*/ 	.short	(.L_44 - .L_43)
	.align		4
.L_43:
        /*0058*/ 	.word	index@(_ZN3cub18CUB_300001_SM_10006detail10radix_sort30DeviceRadixSortHistogramKernelINS1_5radix10policy_hubIfijE10Policy1000ELNS0_9SortOrderE1EfjNS1_21identity_decomposer_tEEEvPT2_PKT1_SA_iiT3_)
        /*005c*/ 	.word	0x00000000


	//----- nvinfo : EIATTR_REGCOUNT
	.align		4
.L_44:
        /*0060*/ 	.byte	0x04, 0x2f
        /*0062*/ 	.short	(.L_46 - .L_45)
	.align		4
.L_45:
        /*0064*/ 	.word	index@(_ZN3cub18CUB_300001_SM_10006detail10radix_sort33DeviceRadixSortExclusiveSumKernelINS1_5radix10policy_hubIfijE10Policy1000EjEEvPT0_)
        /*0068*/ 	.word	0x00000018


	//----- nvinfo : EIATTR_FRAME_SIZE
	.align		4
.L_46:
        /*006c*/ 	.byte	0x04, 0x11
        /*006e*/ 	.short	(.L_48 - .L_47)
	.align		4
.L_47:
        /*0070*/ 	.word	index@(_ZN3cub18CUB_300001_SM_10006detail10radix_sort33DeviceRadixSortExclusiveSumKernelINS1_5radix10policy_hubIfijE10Policy1000EjEEvPT0_)
        /*0074*/ 	.word	0x00000000


	//----- nvinfo : EIATTR_REGCOUNT
	.align		4
.L_48:
        /*0078*/ 	.byte	0x04, 0x2f
        /*007a*/ 	.short	(.L_50 - .L_49)
	.align		4
.L_49:
        /*007c*/ 	.word	index@(_ZN3cub18CUB_300001_SM_10006detail10radix_sort29DeviceRadixSortOnesweepKernelINS1_5radix10policy_hubIfijE10Policy1000ELNS0_9SortOrderE1EfijiiNS1_21identity_decomposer_tEEEvPT5_SB_PT3_PKSC_PT1_PKSG_PT2_PKSK_T4_iiT6_)
        /*0080*/ 	.word	0x00000050


	//----- nvinfo : EIATTR_FRAME_SIZE
	.align		4
.L_50:
        /*0084*/ 	.byte	0x04, 0x11
        /*0086*/ 	.short	(.L_52 - .L_51)
	.align		4
.L_51:
        /*0088*/ 	.word	index@(_ZN3cub18CUB_300001_SM_10006detail10radix_sort29DeviceRadixSortOnesweepKernelINS1_5radix10policy_hubIfijE10Policy1000ELNS0_9SortOrderE1EfijiiNS1_21identity_decomposer_tEEEvPT5_SB_PT3_PKSC_PT1_PKSG_PT2_PKSK_T4_iiT6_)
        /*008c*/ 	.word	0x00000000


	//----- nvinfo : EIATTR_MIN_STACK_SIZE
	.align		4
.L_52:
        /*0090*/ 	.byte	0x04, 0x12
        /*0092*/ 	.short	(.L_54 - .L_53)
	.align		4
.L_53:
        /*0094*/ 	.word	index@(_ZN3cub18CUB_300001_SM_10006detail10radix_sort29DeviceRadixSortOnesweepKernelINS1_5radix10policy_hubIfijE10Policy1000ELNS0_9SortOrderE1EfijiiNS1_21identity_decomposer_tEEEvPT5_SB_PT3_PKSC_PT1_PKSG_PT2_PKSK_T4_iiT6_)
        /*0098*/ 	.word	0x00000000


	//----- nvinfo : EIATTR_MIN_STACK_SIZE
	.align		4
.L_54:
        /*009c*/ 	.byte	0x04, 0x12
        /*009e*/ 	.short	(.L_56 - .L_55)
	.align		4
.L_55:
        /*00a0*/ 	.word	index@(_ZN3cub18CUB_300001_SM_10006detail10radix_sort33DeviceRadixSortExclusiveSumKernelINS1_5radix10policy_hubIfijE10Policy1000EjEEvPT0_)
        /*00a4*/ 	.word	0x00000000


	//----- nvinfo : EIATTR_MIN_STACK_SIZE
	.align		4
.L_56:
        /*00a8*/ 	.byte	0x04, 0x12
        /*00aa*/ 	.short	(.L_58 - .L_57)
	.align		4
.L_57:
        /*00ac*/ 	.word	index@(_ZN3cub18CUB_300001_SM_10006detail10radix_sort30DeviceRadixSortHistogramKernelINS1_5radix10policy_hubIfijE10Policy1000ELNS0_9SortOrderE1EfjNS1_21identity_decomposer_tEEEvPT2_PKT1_SA_iiT3_)
        /*00b0*/ 	.word	0x00000000


	//----- nvinfo : EIATTR_MIN_STACK_SIZE
	.align		4
.L_58:
        /*00b4*/ 	.byte	0x04, 0x12
        /*00b6*/ 	.short	(.L_60 - .L_59)
	.align		4
.L_59:
        /*00b8*/ 	.word	index@(_ZN3cub18CUB_300001_SM_10006detail10radix_sort31DeviceRadixSortSingleTileKernelINS1_5radix10policy_hubIfijE10Policy1000ELNS0_9SortOrderE1EfijNS1_21identity_decomposer_tEEEvPKT1_PSA_PKT2_PSE_T3_iiT4_)
        /*00bc*/ 	.word	0x00000000


	//----- nvinfo : EIATTR_MIN_STACK_SIZE
	.align		4
.L_60:
        /*00c0*/ 	.byte	0x04, 0x12
        /*00c2*/ 	.short	(.L_62 - .L_61)
	.align		4
.L_61:
        /*00c4*/ 	.word	index@(_ZN3cub18CUB_300001_SM_10006detail11EmptyKernelIvEEvv)
        /*00c8*/ 	.word	0x00000000


	//----- nvinfo : EIATTR_MIN_STACK_SIZE
	.align		4
.L_62:
        /*00cc*/ 	.byte	0x04, 0x12
        /*00ce*/ 	.short	(.L_64 - .L_63)
	.align		4
.L_63:
        /*00d0*/ 	.word	index@(_Z10sortOutputPiPfS0_S_S0_S0_ji)
        /*00d4*/ 	.word	0x00000000
.L_64:


//--------------------- .nv.compat                --------------------------
	.section	.nv.compat,"",@"SHT_CUDA_COMPAT_INFO"
	.align	4
        /*0000*/ 	.byte	0x02, 0x09, 0x00, 0x00, 0x02, 0x02, 0x01, 0x00, 0x02, 0x05, 0x05, 0x00, 0x03, 0x07, 0x01, 0x01
        /*0010*/ 	.byte	0x02, 0x03, 0x00, 0x00, 0x02, 0x06, 0x01, 0x00, 0x04, 0x0b, 0x08, 0x00, 0x09, 0x00, 0x00, 0x00
        /*0020*/ 	.byte	0x00, 0x00, 0x00, 0x00


//--------------------- .nv.info._ZN3cub18CUB_300001_SM_10006detail10radix_sort29DeviceRadixSortOnesweepKernelINS1_5radix10policy_hubIfijE10Policy1000ELNS0_9SortOrderE1EfijiiNS1_21identity_decomposer_tEEEvPT5_SB_PT3_PKSC_PT1_PKSG_PT2_PKSK_T4_iiT6_ --------------------------
	.section	.nv.info._ZN3cub18CUB_300001_SM_10006detail10radix_sort29DeviceRadixSortOnesweepKernelINS1_5radix10policy_hubIfijE10Policy1000ELNS0_9SortOrderE1EfijiiNS1_21identity_decomposer_tEEEvPT5_SB_PT3_PKSC_PT1_PKSG_PT2_PKSK_T4_iiT6_,"",@"SHT_CUDA_INFO"
	.sectionflags	@""
	.align	4


	//----- nvinfo : EIATTR_CUDA_API_VERSION
	.align		4
        /*0000*/ 	.byte	0x04, 0x37
        /*0002*/ 	.short	(.L_66 - .L_65)
.L_65:
        /*0004*/ 	.word	0x00000082


	//----- nvinfo : EIATTR_KPARAM_INFO
	.align		4
.L_66:
        /*0008*/ 	.byte	0x04, 0x17
        /*000a*/ 	.short	(.L_68 - .L_67)
.L_67:
        /*000c*/ 	.word	0x00000000
        /*0010*/ 	.short	0x000b
        /*0012*/ 	.short	0x004c
        /*0014*/ 	.byte	0x00, 0xf0, 0x05, 0x00


	//----- nvinfo : EIATTR_KPARAM_INFO
	.align		4
.L_68:
        /*0018*/ 	.byte	0x04, 0x17
        /*001a*/ 	.short	(.L_70 - .L_69)
.L_69:
        /*001c*/ 	.word	0x00000000
        /*0020*/ 	.short	0x000a
        /*0022*/ 	.short	0x0048
        /*0024*/ 	.byte	0x00, 0xf0, 0x11, 0x00


	//----- nvinfo : EIATTR_KPARAM_INFO
	.align		4
.L_70:
        /*0028*/ 	.byte	0x04, 0x17
        /*002a*/ 	.short	(.L_72 - .L_71)
.L_71:
        /*002c*/ 	.word	0x00000000
        /*0030*/ 	.short	0x0009
        /*0032*/ 	.short	0x0044
        /*0034*/ 	.byte	0x00, 0xf0, 0x11, 0x00


	//----- nvinfo : EIATTR_KPARAM_INFO
	.align		4
.L_72:
        /*0038*/ 	.byte	0x04, 0x17
        /*003a*/ 	.short	(.L_74 - .L_73)
.L_73:
        /*003c*/ 	.word	0x00000000
        /*0040*/ 	.short	0x0008
        /*0042*/ 	.short	0x0040
        /*0044*/ 	.byte	0x00, 0xf0, 0x11, 0x00


	//----- nvinfo : EIATTR_KPARAM_INFO
	.align		4
.L_74:
        /*0048*/ 	.byte	0x04, 0x17
        /*004a*/ 	.short	(.L_76 - .L_75)
.L_75:
        /*004c*/ 	.word	0x00000000
        /*0050*/ 	.short	0x0007
        /*0052*/ 	.short	0x0038
        /*0054*/ 	.byte	0x00, 0xf5, 0x21, 0x00


	//----- nvinfo : EIATTR_KPARAM_INFO
	.align		4
.L_76:
        /*0058*/ 	.byte	0x04, 0x17
        /*005a*/ 	.short	(.L_78 - .L_77)
.L_77:
        /*005c*/ 	.word	0x00000000
        /*0060*/ 	.short	0x0006
        /*0062*/ 	.short	0x0030
        /*0064*/ 	.byte	0x00, 0xf5, 0x21, 0x00


	//----- nvinfo : EIATTR_KPARAM_INFO
	.align		4
.L_78:
        /*0068*/ 	.byte	0x04, 0x17
        /*006a*/ 	.short	(.L_80 - .L_79)
.L_79:
        /*006c*/ 	.word	0x00000000
        /*0070*/ 	.short	0x0005
        /*0072*/ 	.short	0x0028
        /*0074*/ 	.byte	0x00, 0xf5, 0x21, 0x00


	//----- nvinfo : EIATTR_KPARAM_INFO
	.align		4
.L_80:
        /*0078*/ 	.byte	0x04, 0x17
        /*007a*/ 	.short	(.L_82 - .L_81)
.L_81:
        /*007c*/ 	.word	0x00000000
        /*0080*/ 	.short	0x0004
        /*0082*/ 	.short	0x0020
        /*0084*/ 	.byte	0x00, 0xf5, 0x21, 0x00


	//----- nvinfo : EIATTR_KPARAM_INFO
	.align		4
.L_82:
        /*0088*/ 	.byte	0x04, 0x17
        /*008a*/ 	.short	(.L_84 - .L_83)
.L_83:
        /*008c*/ 	.word	0x00000000
        /*0090*/ 	.short	0x0003
        /*0092*/ 	.short	0x0018
        /*0094*/ 	.byte	0x00, 0xf5, 0x21, 0x00


	//----- nvinfo : EIATTR_KPARAM_INFO
	.align		4
.L_84:
        /*0098*/ 	.byte	0x04, 0x17
        /*009a*/ 	.short	(.L_86 - .L_85)
.L_85:
        /*009c*/ 	.word	0x00000000
        /*00a0*/ 	.short	0x0002
        /*00a2*/ 	.short	0x0010
        /*00a4*/ 	.byte	0x00, 0xf5, 0x21, 0x00


	//----- nvinfo : EIATTR_KPARAM_INFO
	.align		4
.L_86:
        /*00a8*/ 	.byte	0x04, 0x17
        /*00aa*/ 	.short	(.L_88 - .L_87)
.L_87:
        /*00ac*/ 	.word	0x00000000
        /*00b0*/ 	.short	0x0001
        /*00b2*/ 	.short	0x0008
        /*00b4*/ 	.byte	0x00, 0xf5, 0x21, 0x00


	//----- nvinfo : EIATTR_KPARAM_INFO
	.align		4
.L_88:
        /*00b8*/ 	.byte	0x04, 0x17
        /*00ba*/ 	.short	(.L_90 - .L_89)
.L_89:
        /*00bc*/ 	.word	0x00000000
        /*00c0*/ 	.short	0x0000
        /*00c2*/ 	.short	0x0000
        /*00c4*/ 	.byte	0x00, 0xf5, 0x21, 0x00


	//----- nvinfo : EIATTR_SPARSE_MMA_MASK
	.align		4
.L_90:
        /*00c8*/ 	.byte	0x03, 0x50
        /*00ca*/ 	.short	0x0000


	//----- nvinfo : EIATTR_MAXREG_COUNT
	.align		4
        /*00cc*/ 	.byte	0x03, 0x1b
        /*00ce*/ 	.short	0x00a8


	//----- nvinfo : EIATTR_NUM_BARRIERS
	.align		4
        /*00d0*/ 	.byte	0x02, 0x4c
        /*00d2*/ 	.byte	0x01
	.zero		1


	//----- nvinfo : EIATTR_MERCURY_ISA_VERSION
	.align		4
        /*00d4*/ 	.byte	0x03, 0x5f
        /*00d6*/ 	.short	0x0101


	//----- nvinfo : EIATTR_COOP_GROUP_MASK_REGIDS
	.align		4
        /*00d8*/ 	.byte	0x04, 0x29
        /*00da*/ 	.short	(.L_92 - .L_91)


	//   ....[0]....
.L_91:
        /*00dc*/ 	.word	0xffffffff


	//   ....[1]....
        /*00e0*/ 	.word	0x05000000


	//   ....[2]....
        /*00e4*/ 	.word	0xffffffff


	//   ....[3]....
        /*00e8*/ 	.word	0xffffffff


	//   ....[4]....
        /*00ec*/ 	.word	0xffffffff


	//   ....[5]....
        /*00f0*/ 	.word	0xffffffff


	//   ....[6]....
        /*00f4*/ 	.word	0xffffffff


	//   ....[7]....
        /*00f8*/ 	.word	0xffffffff


	//   ....[8]....
        /*00fc*/ 	.word	0xffffffff


	//   ....[9]....
        /*0100*/ 	.word	0xffffffff


	//   ....[10]....
        /*0104*/ 	.word	0xffffffff


	//   ....[11]....
        /*0108*/ 	.word	0xffffffff


	//   ....[12]....
        /*010c*/ 	.word	0xffffffff


	//   ....[13]....
        /*0110*/ 	.word	0xffffffff


	//   ....[14]....
        /*0114*/ 	.word	0xffffffff


	//   ....[15]....
        /*0118*/ 	.word	0xffffffff


	//   ....[16]....
        /*011c*/ 	.word	0xffffffff


	//   ....[17]....
        /*0120*/ 	.word	0xffffffff


	//   ....[18]....
        /*0124*/ 	.word	0xffffffff


	//   ....[19]....
        /*0128*/ 	.word	0xffffffff


	//   ....[20]....
        /*012c*/ 	.word	0xffffffff


	//   ....[21]....
        /*0130*/ 	.word	0xffffffff


	//   ....[22]....
        /*0134*/ 	.word	0xffffffff


	//   ....[23]....
        /*0138*/ 	.word	0xffffffff


	//   ....[24]....
        /*013c*/ 	.word	0xffffffff


	//   ....[25]....
        /*0140*/ 	.word	0xffffffff


	//   ....[26]....
        /*0144*/ 	.word	0xffffffff


	//   ....[27]....
        /*0148*/ 	.word	0xffffffff


	//   ....[28]....
        /*014c*/ 	.word	0xffffffff


	//   ....[29]....
        /*0150*/ 	.word	0xffffffff


	//   ....[30]....
        /*0154*/ 	.word	0xffffffff


	//   ....[31]....
        /*0158*/ 	.word	0xffffffff


	//   ....[32]....
        /*015c*/ 	.word	0xffffffff


	//   ....[33]....
        /*0160*/ 	.word	0xffffffff


	//   ....[34]....
        /*0164*/ 	.word	0xffffffff


	//   ....[35]....
        /*0168*/ 	.word	0xffffffff


	//   ....[36]....
        /*016c*/ 	.word	0xffffffff


	//   ....[37]....
        /*0170*/ 	.word	0xffffffff


	//   ....[38]....
        /*0174*/ 	.word	0xffffffff


	//   ....[39]....
        /*0178*/ 	.word	0xffffffff


	//   ....[40]....
        /*017c*/ 	.word	0xffffffff


	//   ....[41]....
        /*0180*/ 	.word	0xffffffff


	//   ....[42]....
        /*0184*/ 	.word	0xffffffff


	//   ....[43]....
        /*0188*/ 	.word	0xffffffff


	//   ....[44]....
        /*018c*/ 	.word	0xffffffff


	//   ....[45]....
        /*0190*/ 	.word	0xffffffff


	//   ....[46]....
        /*0194*/ 	.word	0xffffffff


	//   ....[47]....
        /*0198*/ 	.word	0xffffffff


	//   ....[48]....
        /*019c*/ 	.word	0xffffffff


	//   ....[49]....
        /*01a0*/ 	.word	0xffffffff


	//   ....[50]....
        /*01a4*/ 	.word	0xffffffff


	//   ....[51]....
        /*01a8*/ 	.word	0xffffffff


	//   ....[52]....
        /*01ac*/ 	.word	0xffffffff


	//   ....[53]....
        /*01b0*/ 	.word	0xffffffff


	//   ....[54]....
        /*01b4*/ 	.word	0xffffffff


	//   ....[55]....
        /*01b8*/ 	.word	0xffffffff


	//   ....[56]....
        /*01bc*/ 	.word	0xffffffff


	//   ....[57]....
        /*01c0*/ 	.word	0xffffffff


	//   ....[58]....
        /*01c4*/ 	.word	0xffffffff


	//   ....[59]....
        /*01c8*/ 	.word	0xffffffff


	//   ....[60]....
        /*01cc*/ 	.word	0xffffffff


	//   ....[61]....
        /*01d0*/ 	.word	0xffffffff


	//   ....[62]....
        /*01d4*/ 	.word	0xffffffff


	//   ....[63]....
        /*01d8*/ 	.word	0xffffffff


	//   ....[64]....
        /*01dc*/ 	.word	0xffffffff


	//   ....[65]....
        /*01e0*/ 	.word	0xffffffff


	//   ....[66]....
        /*01e4*/ 	.word	0xffffffff


	//   ....[67]....
        /*01e8*/ 	.word	0xffffffff


	//   ....[68]....
        /*01ec*/ 	.word	0xffffffff


	//   ....[69]....
        /*01f0*/ 	.word	0xffffffff


	//   ....[70]....
        /*01f4*/ 	.word	0xffffffff


	//   ....[71]....
        /*01f8*/ 	.word	0xffffffff


	//   ....[72]....
        /*01fc*/ 	.word	0xffffffff


	//   ....[73]....
        /*0200*/ 	.word	0xffffffff


	//   ....[74]....
        /*0204*/ 	.word	0xffffffff


	//   ....[75]....
        /*0208*/ 	.word	0xffffffff


	//   ....[76]....
        /*020c*/ 	.word	0xffffffff


	//   ....[77]....
        /*0210*/ 	.word	0xffffffff


	//   ....[78]....
        /*0214*/ 	.word	0xffffffff


	//   ....[79]....
        /*0218*/ 	.word	0xffffffff


	//   ....[80]....
        /*021c*/ 	.word	0xffffffff


	//   ....[81]....
        /*0220*/ 	.word	0xffffffff


	//   ....[82]....
        /*0224*/ 	.word	0xffffffff


	//   ....[83]....
        /*0228*/ 	.word	0xffffffff


	//   ....[84]....
        /*022c*/ 	.word	0xffffffff


	//   ....[85]....
        /*0230*/ 	.word	0xffffffff


	//   ....[86]....
        /*0234*/ 	.word	0xffffffff


	//   ....[87]....
        /*0238*/ 	.word	0xffffffff


	//   ....[88]....
        /*023c*/ 	.word	0xffffffff


	//   ....[89]....
        /*0240*/ 	.word	0xffffffff


	//   ....[90]....
        /*0244*/ 	.word	0xffffffff


	//   ....[91]....
        /*0248*/ 	.word	0xffffffff


	//   ....[92]....
        /*024c*/ 	.word	0xffffffff


	//   ....[93]....
        /*0250*/ 	.word	0xffffffff


	//   ....[94]....
        /*0254*/ 	.word	0xffffffff


	//   ....[95]....
        /*0258*/ 	.word	0xffffffff


	//   ....[96]....
        /*025c*/ 	.word	0xffffffff


	//   ....[97]....
        /*0260*/ 	.word	0xffffffff


	//   ....[98]....
        /*0264*/ 	.word	0xffffffff


	//   ....[99]....
        /*0268*/ 	.word	0xffffffff


	//   ....[100]....
        /*026c*/ 	.word	0xffffffff


	//   ....[101]....
        /*0270*/ 	.word	0xffffffff


	//   ....[102]....
        /*0274*/ 	.word	0xffffffff


	//   ....[103]....
        /*0278*/ 	.word	0xffffffff


	//   ....[104]....
        /*027c*/ 	.word	0xffffffff


	//   ....[105]....
        /*0280*/ 	.word	0xffffffff


	//   ....[106]....
        /*0284*/ 	.word	0xffffffff


	//   ....[107]....
        /*0288*/ 	.word	0xffffffff


	//   ....[108]....
        /*028c*/ 	.word	0xffffffff


	//   ....[109]....
        /*0290*/ 	.word	0xffffffff


	//   ....[110]....
        /*0294*/ 	.word	0xffffffff


	//   ....[111]....
        /*0298*/ 	.word	0xffffffff


	//   ....[112]....
        /*029c*/ 	.word	0xffffffff


	//   ....[113]....
        /*02a0*/ 	.word	0xffffffff


	//   ....[114]....
        /*02a4*/ 	.word	0xffffffff


	//   ....[115]....
        /*02a8*/ 	.word	0xffffffff


	//   ....[116]....
        /*02ac*/ 	.word	0xffffffff


	//   ....[117]....
        /*02b0*/ 	.word	0xffffffff


	//   ....[118]....
        /*02b4*/ 	.word	0xffffffff


	//   ....[119]....
        /*02b8*/ 	.word	0xffffffff


	//   ....[120]....
        /*02bc*/ 	.word	0xffffffff


	//   ....[121]....
        /*02c0*/ 	.word	0xffffffff


	//   ....[122]....
        /*02c4*/ 	.word	0xffffffff


	//   ....[123]....
        /*02c8*/ 	.word	0xffffffff


	//   ....[124]....
        /*02cc*/ 	.word	0xffffffff


	//   ....[125]....
        /*02d0*/ 	.word	0xffffffff


	//   ....[126]....
        /*02d4*/ 	.word	0xffffffff


	//   ....[127]....
        /*02d8*/ 	.word	0xffffffff


	//   ....[128]....
        /*02dc*/ 	.word	0xffffffff


	//   ....[129]....
        /*02e0*/ 	.word	0xffffffff


	//   ....[130]....
        /*02e4*/ 	.word	0xffffffff


	//   ....[131]....
        /*02e8*/ 	.word	0xffffffff


	//   ....[132]....
        /*02ec*/ 	.word	0xffffffff


	//   ....[133]....
        /*02f0*/ 	.word	0xffffffff


	//   ....[134]....
        /*02f4*/ 	.word	0xffffffff


	//   ....[135]....
        /*02f8*/ 	.word	0xffffffff


	//   ....[136]....
        /*02fc*/ 	.word	0xffffffff


	//   ....[137]....
        /*0300*/ 	.word	0xffffffff


	//   ....[138]....
        /*0304*/ 	.word	0xffffffff


	//   ....[139]....
        /*0308*/ 	.word	0xffffffff


	//   ....[140]....
        /*030c*/ 	.word	0xffffffff


	//   ....[141]....
        /*0310*/ 	.word	0xffffffff


	//   ....[142]....
        /*0314*/ 	.word	0xffffffff


	//   ....[143]....
        /*0318*/ 	.word	0xffffffff


	//   ....[144]....
        /*031c*/ 	.word	0xffffffff


	//   ....[145]....
        /*0320*/ 	.word	0xffffffff


	//   ....[146]....
        /*0324*/ 	.word	0xffffffff


	//   ....[147]....
        /*0328*/ 	.word	0xffffffff


	//   ....[148]....
        /*032c*/ 	.word	0xffffffff


	//   ....[149]....
        /*0330*/ 	.word	0xffffffff


	//   ....[150]....
        /*0334*/ 	.word	0xffffffff


	//   ....[151]....
        /*0338*/ 	.word	0xffffffff


	//   ....[152]....
        /*033c*/ 	.word	0xffffffff


	//   ....[153]....
        /*0340*/ 	.word	0xffffffff


	//   ....[154]....
        /*0344*/ 	.word	0xffffffff


	//   ....[155]....
        /*0348*/ 	.word	0xffffffff


	//   ....[156]....
        /*034c*/ 	.word	0xffffffff


	//   ....[157]....
        /*0350*/ 	.word	0xffffffff


	//   ....[158]....
        /*0354*/ 	.word	0xffffffff


	//   ....[159]....
        /*0358*/ 	.word	0xffffffff


	//   ....[160]....
        /*035c*/ 	.word	0xffffffff


	//   ....[161]....
        /*0360*/ 	.word	0xffffffff


	//   ....[162]....
        /*0364*/ 	.word	0xffffffff


	//   ....[163]....
        /*0368*/ 	.word	0xffffffff


	//   ....[164]....
        /*036c*/ 	.word	0xffffffff


	//   ....[165]....
        /*0370*/ 	.word	0xffffffff


	//   ....[166]....
        /*0374*/ 	.word	0xffffffff


	//   ....[167]....
        /*0378*/ 	.word	0xffffffff


	//   ....[168]....
        /*037c*/ 	.word	0xffffffff


	//   ....[169]....
        /*0380*/ 	.word	0xffffffff


	//   ....[170]....
        /*0384*/ 	.word	0xffffffff


	//   ....[171]....
        /*0388*/ 	.word	0xffffffff


	//   ....[172]....
        /*038c*/ 	.word	0xffffffff


	//   ....[173]....
        /*0390*/ 	.word	0xffffffff


	//   ....[174]....
        /*0394*/ 	.word	0xffffffff


	//   ....[175]....
        /*0398*/ 	.word	0xffffffff


	//   ....[176]....
        /*039c*/ 	.word	0xffffffff


	//   ....[177]....
        /*03a0*/ 	.word	0xffffffff


	//   ....[178]....
        /*03a4*/ 	.word	0xffffffff


	//   ....[179]....
        /*03a8*/ 	.word	0xffffffff


	//   ....[180]....
        /*03ac*/ 	.word	0xffffffff


	//   ....[181]....
        /*03b0*/ 	.word	0xffffffff


	//   ....[182]....
        /*03b4*/ 	.word	0xffffffff


	//   ....[183]....
        /*03b8*/ 	.word	0xffffffff


	//   ....[184]....
        /*03bc*/ 	.word	0xffffffff


	//   ....[185]....
        /*03c0*/ 	.word	0xffffffff


	//   ....[186]....
        /*03c4*/ 	.word	0xffffffff


	//   ....[187]....
        /*03c8*/ 	.word	0xffffffff


	//   ....[188]....
        /*03cc*/ 	.word	0xffffffff


	//   ....[189]....
        /*03d0*/ 	.word	0xffffffff


	//   ....[190]....
        /*03d4*/ 	.word	0xffffffff


	//   ....[191]....
        /*03d8*/ 	.word	0xffffffff


	//   ....[192]....
        /*03dc*/ 	.word	0xffffffff


	//   ....[193]....
        /*03e0*/ 	.word	0xffffffff


	//   ....[194]....
        /*03e4*/ 	.word	0xffffffff


	//   ....[195]....
        /*03e8*/ 	.word	0xffffffff


	//   ....[196]....
        /*03ec*/ 	.word	0xffffffff


	//   ....[197]....
        /*03f0*/ 	.word	0xffffffff


	//   ....[198]....
        /*03f4*/ 	.word	0xffffffff


	//   ....[199]....
        /*03f8*/ 	.word	0xffffffff


	//   ....[200]....
        /*03fc*/ 	.word	0xffffffff


	//   ....[201]....
        /*0400*/ 	.word	0xffffffff


	//   ....[202]....
        /*0404*/ 	.word	0xffffffff


	//   ....[203]....
        /*0408*/ 	.word	0xffffffff


	//   ....[204]....
        /*040c*/ 	.word	0xffffffff


	//   ....[205]....
        /*0410*/ 	.word	0xffffffff


	//   ....[206]....
        /*0414*/ 	.word	0xffffffff


	//   ....[207]....
        /*0418*/ 	.word	0xffffffff


	//   ....[208]....
        /*041c*/ 	.word	0xffffffff


	//   ....[209]....
        /*0420*/ 	.word	0xffffffff


	//   ....[210]....
        /*0424*/ 	.word	0xffffffff


	//   ....[211]....
        /*0428*/ 	.word	0xffffffff


	//   ....[212]....
        /*042c*/ 	.word	0xffffffff


	//   ....[213]....
        /*0430*/ 	.word	0xffffffff


	//   ....[214]....
        /*0434*/ 	.word	0x05000005


	//   ....[215]....
        /*0438*/ 	.word	0xffffffff


	//   ....[216]....
        /*043c*/ 	.word	0xffffffff


	//   ....[217]....
        /*0440*/ 	.word	0xffffffff


	//   ....[218]....
        /*0444*/ 	.word	0xffffffff


	//   ....[219]....
        /*0448*/ 	.word	0xffffffff


	//   ....[220]....
        /*044c*/ 	.word	0xffffffff


	//   ....[221]....
        /*0450*/ 	.word	0xffffffff


	//   ....[222]....
        /*0454*/ 	.word	0xffffffff


	//   ....[223]....
        /*0458*/ 	.word	0xffffffff


	//   ....[224]....
        /*045c*/ 	.word	0xffffffff


	//   ....[225]....
        /*0460*/ 	.word	0xffffffff


	//   ....[226]....
        /*0464*/ 	.word	0xffffffff


	//   ....[227]....
        /*0468*/ 	.word	0xffffffff


	//   ....[228]....
        /*046c*/ 	.word	0xffffffff


	//   ....[229]....
        /*0470*/ 	.word	0xffffffff


	//   ....[230]....
        /*0474*/ 	.word	0xffffffff


	//   ....[231]....
        /*0478*/ 	.word	0xffffffff


	//   ....[232]....
        /*047c*/ 	.word	0xffffffff


	//   ....[233]....
        /*0480*/ 	.word	0xffffffff


	//   ....[234]....
        /*0484*/ 	.word	0xffffffff


	//   ....[235]....
        /*0488*/ 	.word	0xffffffff


	//   ....[236]....
        /*048c*/ 	.word	0xffffffff


	//   ....[237]....
        /*0490*/ 	.word	0xffffffff


	//   ....[238]....
        /*0494*/ 	.word	0xffffffff


	//   ....[239]....
        /*0498*/ 	.word	0xffffffff


	//   ....[240]....
        /*049c*/ 	.word	0xffffffff


	//   ....[241]....
        /*04a0*/ 	.word	0xffffffff


	//   ....[242]....
        /*04a4*/ 	.word	0xffffffff


	//   ....[243]....
        /*04a8*/ 	.word	0xffffffff


	//   ....[244]....
        /*04ac*/ 	.word	0xffffffff


	//   ....[245]....
        /*04b0*/ 	.word	0xffffffff


	//   ....[246]....
        /*04b4*/ 	.word	0xffffffff


	//   ....[247]....
        /*04b8*/ 	.word	0xffffffff


	//   ....[248]....
        /*04bc*/ 	.word	0xffffffff


	//   ....[249]....
        /*04c0*/ 	.word	0xffffffff


	//   ....[250]....
        /*04c4*/ 	.word	0xffffffff


	//   ....[251]....
        /*04c8*/ 	.word	0xffffffff


	//   ....[252]....
        /*04cc*/ 	.word	0xffffffff


	//   ....[253]....
        /*04d0*/ 	.word	0xffffffff


	//   ....[254]....
        /*04d4*/ 	.word	0xffffffff


	//   ....[255]....
        /*04d8*/ 	.word	0xffffffff


	//   ....[0]....
        /*04dc*/ 	.word	0xffffffff


	//   ....[1]....
        /*04e0*/ 	.word	0xffffffff


	//   ....[2]....
        /*04e4*/ 	.word	0xffffffff


	//   ....[3]....
        /*04e8*/ 	.word	0xffffffff


	//   ....[4]....
        /*04ec*/ 	.word	0xffffffff


	//   ....[5]....
        /*04f0*/ 	.word	0xffffffff


	//   ....[6]....
        /*04f4*/ 	.word	0xffffffff


	//   ....[7]....
        /*04f8*/ 	.word	0xffffffff


	//   ....[8]....
        /*04fc*/ 	.word	0xffffffff


	//   ....[9]....
        /*0500*/ 	.word	0xffffffff


	//   ....[10]....
        /*0504*/ 	.word	0xffffffff


	//   ....[11]....
        /*0508*/ 	.word	0xffffffff


	//   ....[12]....
        /*050c*/ 	.word	0xffffffff


	//   ....[13]....
        /*0510*/ 	.word	0xffffffff


	//   ....[14]....
        /*0514*/ 	.word	0xffffffff


	//   ....[15]....
        /*0518*/ 	.word	0xffffffff


	//   ....[16]....
        /*051c*/ 	.word	0xffffffff


	//   ....[17]....
        /*0520*/ 	.word	0xffffffff


	//   ....[18]....
        /*0524*/ 	.word	0xffffffff


	//   ....[19]....
        /*0528*/ 	.word	0xffffffff


	//   ....[20]....
        /*052c*/ 	.word	0xffffffff


	//   ....[21]....
        /*0530*/ 	.word	0xffffffff


	//   ....[22]....
        /*0534*/ 	.word	0xffffffff


	//   ....[23]....
        /*0538*/ 	.word	0xffffffff


	//   ....[24]....
        /*053c*/ 	.word	0xffffffff


	//   ....[25]....
        /*0540*/ 	.word	0xffffffff


	//   ....[26]....
        /*0544*/ 	.word	0xffffffff


	//   ....[27]....
        /*0548*/ 	.word	0xffffffff


	//   ....[28]....
        /*054c*/ 	.word	0xffffffff


	//   ....[29]....
        /*0550*/ 	.word	0xffffffff


	//   ....[30]....
        /*0554*/ 	.word	0xffffffff


	//   ....[31]....
        /*0558*/ 	.word	0xffffffff


	//   ....[32]....
        /*055c*/ 	.word	0xffffffff


	//   ....[33]....
        /*0560*/ 	.word	0xffffffff


	//   ....[34]....
        /*0564*/ 	.word	0xffffffff


	//   ....[35]....
        /*0568*/ 	.word	0xffffffff


	//   ....[36]....
        /*056c*/ 	.word	0xffffffff


	//   ....[37]....
        /*0570*/ 	.word	0xffffffff


	//   ....[38]....
        /*0574*/ 	.word	0xffffffff


	//   ....[39]....
        /*0578*/ 	.word	0xffffffff


	//   ....[40]....
        /*057c*/ 	.word	0xffffffff


	//   ....[41]....
        /*0580*/ 	.word	0xffffffff


	//   ....[42]....
        /*0584*/ 	.word	0xffffffff


	//   ....[43]....
        /*0588*/ 	.word	0xffffffff


	//   ....[44]....
        /*058c*/ 	.word	0xffffffff


	//   ....[45]....
        /*0590*/ 	.word	0xffffffff


	//   ....[46]....
        /*0594*/ 	.word	0xffffffff


	//   ....[47]....
        /*0598*/ 	.word	0xffffffff


	//   ....[48]....
        /*059c*/ 	.word	0xffffffff


	//   ....[49]....
        /*05a0*/ 	.word	0xffffffff


	//   ....[50]....
        /*05a4*/ 	.word	0xffffffff


	//   ....[51]....
        /*05a8*/ 	.word	0x05000040


	//   ....[52]....
        /*05ac*/ 	.word	0x05000040


	//   ....[53]....
        /*05b0*/ 	.word	0x05000040


	//   ....[54]....
        /*05b4*/ 	.word	0x05000040


	//   ....[55]....
        /*05b8*/ 	.word	0x05000040


	//----- nvinfo : EIATTR_COOP_GROUP_INSTR_OFFSETS
	.align		4
.L_92:
        /*05bc*/ 	.byte	0x04, 0x28
        /*05be*/ 	.short	(.L_94 - .L_93)


	//   ....[0]....
.L_93:
        /*05c0*/ 	.word	0x00001150


	//   ....[1]....
        /*05c4*/ 	.word	0x00002180


	//   ....[2]....
        /*05c8*/ 	.word	0x000037f0


	//   ....[3]....
        /*05cc*/ 	.word	0x00003810


	//   ....[4]....
        /*05d0*/ 	.word	0x00003830


	//   ....[5]....
        /*05d4*/ 	.word	0x00003850


	//   ....[6]....
        /*05d8*/ 	.word	0x00003870


	//   ....[7]....
        /*05dc*/ 	.word	0x00003d00


	//   ....[8]....
        /*05e0*/ 	.word	0x00003d10


	//   ....[9]....
        /*05e4*/ 	.word	0x00003d30


	//   ....[10]....
        /*05e8*/ 	.word	0x00003d50


	//   ....[11]....
        /*05ec*/ 	.word	0x00003da0


	//   ....[12]....
        /*05f0*/ 	.word	0x00003dd0


	//   ....[13]....
        /*05f4*/ 	.word	0x00003e10


	//   ....[14]....
        /*05f8*/ 	.word	0x00003e30


	//   ....[15]....
        /*05fc*/ 	.word	0x00003f50


	//   ....[16]....
        /*0600*/ 	.word	0x00003f70


	//   ....[17]....
        /*0604*/ 	.word	0x00003f80


	//   ....[18]....
        /*0608*/ 	.word	0x00003fa0


	//   ....[19]....
        /*060c*/ 	.word	0x00003fe0


	//   ....[20]....
        /*0610*/ 	.word	0x00004010


	//   ....[21]....
        /*0614*/ 	.word	0x00004050


	//   ....[22]....
        /*0618*/ 	.word	0x00004070


	//   ....[23]....
        /*061c*/ 	.word	0x00004090


	//   ....[24]....
        /*0620*/ 	.word	0x00004190


	//   ....[25]....
        /*0624*/ 	.word	0x000041c0


	//   ....[26]....
        /*0628*/ 	.word	0x000041d0


	//   ....[27]....
        /*062c*/ 	.word	0x000041f0


	//   ....[28]....
        /*0630*/ 	.word	0x00004230


	//   ....[29]....
        /*0634*/ 	.word	0x00004260


	//   ....[30]....
        /*0638*/ 	.word	0x000042a0


	//   ....[31]....
        /*063c*/ 	.word	0x000042c0


	//   ....[32]....
        /*0640*/ 	.word	0x000042e0


	//   ....[33]....
        /*0644*/ 	.word	0x00004440


	//   ....[34]....
        /*0648*/ 	.word	0x00004470


	//   ....[35]....
        /*064c*/ 	.word	0x00004480


	//   ....[36]....
        /*0650*/ 	.word	0x000044a0


	//   ....[37]....
        /*0654*/ 	.word	0x000044e0


	//   ....[38]....
        /*0658*/ 	.word	0x00004510


	//   ....[39]....
        /*065c*/ 	.word	0x00004550


	//   ....[40]....
        /*0660*/ 	.word	0x00004570


	//   ....[41]....
        /*0664*/ 	.word	0x00004590


	//   ....[42]....
        /*0668*/ 	.word	0x000046f0


	//   ....[43]....
        /*066c*/ 	.word	0x00004710


	//   ....[44]....
        /*0670*/ 	.word	0x00004720


	//   ....[45]....
        /*0674*/ 	.word	0x00004740


	//   ....[46]....
        /*0678*/ 	.word	0x00004780


	//   ....[47]....
        /*067c*/ 	.word	0x000047b0


	//   ....[48]....
        /*0680*/ 	.word	0x000047f0


	//   ....[49]....
        /*0684*/ 	.word	0x00004810


	//   ....[50]....
        /*0688*/ 	.word	0x00004830


	//   ....[51]....
        /*068c*/ 	.word	0x000049a0


	//   ....[52]....
        /*0690*/ 	.word	0x000049c0


	//   ....[53]....
        /*0694*/ 	.word	0x000049d0


	//   ....[54]....
        /*0698*/ 	.word	0x00004a00


	//   ....[55]....
        /*069c*/ 	.word	0x00004a20


	//   ....[56]....
        /*06a0*/ 	.word	0x00004a70


	//   ....[57]....
        /*06a4*/ 	.word	0x00004a90


	//   ....[58]....
        /*06a8*/ 	.word	0x00004ad0


	//   ....[59]....
        /*06ac*/ 	.word	0x00004af0


	//   ....[60]....
        /*06b0*/ 	.word	0x00004be0


	//   ....[61]....
        /*06b4*/ 	.word	0x00004c00


	//   ....[62]....
        /*06b8*/ 	.word	0x00004c10


	//   ....[63]....
        /*06bc*/ 	.word	0x00004c40


	//   ....[64]....
        /*06c0*/ 	.word	0x00004c70


	//   ....[65]....
        /*06c4*/ 	.word	0x00004cc0


	//   ....[66]....
        /*06c8*/ 	.word	0x00004cd0


	//   ....[67]....
        /*06cc*/ 	.word	0x00004d10


	//   ....[68]....
        /*06d0*/ 	.word	0x00004d40


	//   ....[69]....
        /*06d4*/ 	.word	0x00004e40


	//   ....[70]....
        /*06d8*/ 	.word	0x00004e50


	//   ....[71]....
        /*06dc*/ 	.word	0x00004ea0


	//   ....[72]....
        /*06e0*/ 	.word	0x00004ed0


	//   ....[73]....
        /*06e4*/ 	.word	0x00004f00


	//   ....[74]....
        /*06e8*/ 	.word	0x00004f30


	//   ....[75]....
        /*06ec*/ 	.word	0x00004f60


	//   ....[76]....
        /*06f0*/ 	.word	0x00004f90


	//   ....[77]....
        /*06f4*/ 	.word	0x00004fc0


	//   ....[78]....
        /*06f8*/ 	.word	0x00005080


	//   ....[79]....
        /*06fc*/ 	.word	0x00005090


	//   ....[80]....
        /*0700*/ 	.word	0x000050e0


	//   ....[81]....
        /*0704*/ 	.word	0x00005110


	//   ....[82]....
        /*0708*/ 	.word	0x00005140


	//   ....[83]....
        /*070c*/ 	.word	0x00005170


	//   ....[84]....
        /*0710*/ 	.word	0x000051a0


	//   ....[85]....
        /*0714*/ 	.word	0x000051d0


	//   ....[86]....
        /*0718*/ 	.word	0x00005200


	//   ....[87]....
        /*071c*/ 	.word	0x000052a0


	//   ....[88]....
        /*0720*/ 	.word	0x000052d0


	//   ....[89]....
        /*0724*/ 	.word	0x000052e0


	//   ....[90]....
        /*0728*/ 	.word	0x00005330


	//   ....[91]....
        /*072c*/ 	.word	0x00005360


	//   ....[92]....
        /*0730*/ 	.word	0x00005390


	//   ....[93]....
        /*0734*/ 	.word	0x000053c0


	//   ....[94]....
        /*0738*/ 	.word	0x000053f0


	//   ....[95]....
        /*073c*/ 	.word	0x00005420


	//   ....[96]....
        /*0740*/ 	.word	0x000054e0


	//   ....[97]....
        /*0744*/ 	.word	0x00005500


	//   ....[98]....
        /*0748*/ 	.word	0x00005510


	//   ....[99]....
        /*074c*/ 	.word	0x00005560


	//   ....[100]....
        /*0750*/ 	.word	0x00005590


	//   ....[101]....
        /*0754*/ 	.word	0x000055c0


	//   ....[102]....
        /*0758*/ 	.word	0x000055f0


	//   ....[103]....
        /*075c*/ 	.word	0x00005620


	//   ....[104]....
        /*0760*/ 	.word	0x00005650


	//   ....[105]....
        /*0764*/ 	.word	0x00005720


	//   ....[106]....
        /*0768*/ 	.word	0x00005750


	//   ....[107]....
        /*076c*/ 	.word	0x00005760


	//   ....[108]....
        /*0770*/ 	.word	0x000057b0


	//   ....[109]....
        /*0774*/ 	.word	0x000057e0


	//   ....[110]....
        /*0778*/ 	.word	0x00005810


	//   ....[111]....
        /*077c*/ 	.word	0x00005840


	//   ....[112]....
        /*0780*/ 	.word	0x00005870


	//   ....[113]....
        /*0784*/ 	.word	0x000058a0


	//   ....[114]....
        /*0788*/ 	.word	0x00005980


	//   ....[115]....
        /*078c*/ 	.word	0x00005990


	//   ....[116]....
        /*0790*/ 	.word	0x000059a0


	//   ....[117]....
        /*0794*/ 	.word	0x000059f0


	//   ....[118]....
        /*0798*/ 	.word	0x00005a20


	//   ....[119]....
        /*079c*/ 	.word	0x00005a50


	//   ....[120]....
        /*07a0*/ 	.word	0x00005a80


	//   ....[121]....
        /*07a4*/ 	.word	0x00005ab0


	//   ....[122]....
        /*07a8*/ 	.word	0x00005ae0


	//   ....[123]....
        /*07ac*/ 	.word	0x00005bc0


	//   ....[124]....
        /*07b0*/ 	.word	0x00005be0


	//   ....[125]....
        /*07b4*/ 	.word	0x00005bf0


	//   ....[126]....
        /*07b8*/ 	.word	0x00005c40


	//   ....[127]....
        /*07bc*/ 	.word	0x00005c70


	//   ....[128]....
        /*07c0*/ 	.word	0x00005ca0


	//   ....[129]....
        /*07c4*/ 	.word	0x00005cd0


	//   ....[130]....
        /*07c8*/ 	.word	0x00005d00


	//   ....[131]....
        /*07cc*/ 	.word	0x00005d30


	//   ....[132]....
        /*07d0*/ 	.word	0x00005e20


	//   ....[133]....
        /*07d4*/ 	.word	0x00005e40


	//   ....[134]....
        /*07d8*/ 	.word	0x00005e50


	//   ....[135]....
        /*07dc*/ 	.word	0x00005ea0


	//   ....[136]....
        /*07e0*/ 	.word	0x00005ed0


	//   ....[137]....
        /*07e4*/ 	.word	0x00005f00


	//   ....[138]....
        /*07e8*/ 	.word	0x00005f30


	//   ....[139]....
        /*07ec*/ 	.word	0x00005f60


	//   ....[140]....
        /*07f0*/ 	.word	0x00005f90


	//   ....[141]....
        /*07f4*/ 	.word	0x00006070


	//   ....[142]....
        /*07f8*/ 	.word	0x00006080


	//   ....[143]....
        /*07fc*/ 	.word	0x00006090


	//   ....[144]....
        /*0800*/ 	.word	0x000060e0


	//   ....[145]....
        /*0804*/ 	.word	0x00006110


	//   ....[146]....
        /*0808*/ 	.word	0x00006140


	//   ....[147]....
        /*080c*/ 	.word	0x00006170


	//   ....[148]....
        /*0810*/ 	.word	0x000061a0


	//   ....[149]....
        /*0814*/ 	.word	0x000061d0


	//   ....[150]....
        /*0818*/ 	.word	0x000062b0


	//   ....[151]....
        /*081c*/ 	.word	0x000062e0


	//   ....[152]....
        /*0820*/ 	.word	0x000062f0


	//   ....[153]....
        /*0824*/ 	.word	0x00006340


	//   ....[154]....
        /*0828*/ 	.word	0x00006370


	//   ....[155]....
        /*082c*/ 	.word	0x000063a0


	//   ....[156]....
        /*0830*/ 	.word	0x000063d0


	//   ....[157]....
        /*0834*/ 	.word	0x00006400


	//   ....[158]....
        /*0838*/ 	.word	0x00006430


	//   ....[159]....
        /*083c*/ 	.word	0x00006550


	//   ....[160]....
        /*0840*/ 	.word	0x00006580


	//   ....[161]....
        /*0844*/ 	.word	0x00006590


	//   ....[162]....
        /*0848*/ 	.word	0x000065e0


	//   ....[163]....
        /*084c*/ 	.word	0x00006610


	//   ....[164]....
        /*0850*/ 	.word	0x00006640


	//   ....[165]....
        /*0854*/ 	.word	0x00006670


	//   ....[166]....
        /*0858*/ 	.word	0x000066a0


	//   ....[167]....
        /*085c*/ 	.word	0x000066d0


	//   ....[168]....
        /*0860*/ 	.word	0x000067f0


	//   ....[169]....
        /*0864*/ 	.word	0x00006820


	//   ....[170]....
        /*0868*/ 	.word	0x00006830


	//   ....[171]....
        /*086c*/ 	.word	0x00006880


	//   ....[172]....
        /*0870*/ 	.word	0x000068b0


	//   ....[173]....
        /*0874*/ 	.word	0x000068e0


	//   ....[174]....
        /*0878*/ 	.word	0x00006910


	//   ....[175]....
        /*087c*/ 	.word	0x00006940


	//   ....[176]....
        /*0880*/ 	.word	0x00006970


	//   ....[177]....
        /*0884*/ 	.word	0x00006a90


	//   ....[178]....
        /*0888*/ 	.word	0x00006ac0


	//   ....[179]....
        /*088c*/ 	.word	0x00006ad0


	//   ....[180]....
        /*0890*/ 	.word	0x00006b20


	//   ....[181]....
        /*0894*/ 	.word	0x00006b50


	//   ....[182]....
        /*0898*/ 	.word	0x00006b60


	//   ....[183]....
        /*089c*/ 	.word	0x00006ba0


	//   ....[184]....
        /*08a0*/ 	.word	0x00006bf0


	//   ....[185]....
        /*08a4*/ 	.word	0x00006c50


	//   ....[186]....
        /*08a8*/ 	.word	0x00006d30


	//   ....[187]....
        /*08ac*/ 	.word	0x00006d70


	//   ....[188]....
        /*08b0*/ 	.word	0x00006d80


	//   ....[189]....
        /*08b4*/ 	.word	0x00006dd0


	//   ....[190]....
        /*08b8*/ 	.word	0x00006e00


	//   ....[191]....
        /*08bc*/ 	.word	0x00006e30


	//   ....[192]....
        /*08c0*/ 	.word	0x00006e60


	//   ....[193]....
        /*08c4*/ 	.word	0x00006e90


	//   ....[194]....
        /*08c8*/ 	.word	0x00006ec0


	//   ....[195]....
        /*08cc*/ 	.word	0x00006fd0


	//   ....[196]....
        /*08d0*/ 	.word	0x00007000


	//   ....[197]....
        /*08d4*/ 	.word	0x00007010


	//   ....[198]....
        /*08d8*/ 	.word	0x00007060


	//   ....[199]....
        /*08dc*/ 	.word	0x00007090


	//   ....[200]....
        /*08e0*/ 	.word	0x000070c0


	//   ....[201]....
        /*08e4*/ 	.word	0x000070f0


	//   ....[202]....
        /*08e8*/ 	.word	0x00007120


	//   ....[203]....
        /*08ec*/ 	.word	0x00007150


	//   ....[204]....
        /*08f0*/ 	.word	0x00007210


	//   ....[205]....
        /*08f4*/ 	.word	0x00007240


	//   ....[206]....
        /*08f8*/ 	.word	0x00007250


	//   ....[207]....
        /*08fc*/ 	.word	0x000072a0


	//   ....[208]....
        /*0900*/ 	.word	0x000072d0


	//   ....[209]....
        /*0904*/ 	.word	0x00007300


	//   ....[210]....
        /*0908*/ 	.word	0x00007330


	//   ....[211]....
        /*090c*/ 	.word	0x00007360


	//   ....[212]....
        /*0910*/ 	.word	0x00007390


	//   ....[213]....
        /*0914*/ 	.word	0x000074c0


	//   ....[214]....
        /*0918*/ 	.word	0x000079c0


	//   ....[215]....
        /*091c*/ 	.word	0x00007c70


	//   ....[216]....
        /*0920*/ 	.word	0x00007d50


	//   ....[217]....
        /*0924*/ 	.word	0x00007e30


	//   ....[218]....
        /*0928*/ 	.word	0x00007f10


	//   ....[219]....
        /*092c*/ 	.word	0x00007ff0


	//   ....[220]....
        /*0930*/ 	.word	0x000080d0


	//   ....[221]....
        /*0934*/ 	.word	0x000081b0


	//   ....[222]....
        /*0938*/ 	.word	0x00008290


	//   ....[223]....
        /*093c*/ 	.word	0x00008370


	//   ....[224]....
        /*0940*/ 	.word	0x00008450


	//   ....[225]....
        /*0944*/ 	.word	0x00008530


	//   ....[226]....
        /*0948*/ 	.word	0x00008610


	//   ....[227]....
        /*094c*/ 	.word	0x000086f0


	//   ....[228]....
        /*0950*/ 	.word	0x000087d0


	//   ....[229]....
        /*0954*/ 	.word	0x000088b0


	//   ....[230]....
        /*0958*/ 	.word	0x00008990


	//   ....[231]....
        /*095c*/ 	.word	0x00008a70


	//   ....[232]....
        /*0960*/ 	.word	0x00008b50


	//   ....[233]....
        /*0964*/ 	.word	0x00008c30


	//   ....[234]....
        /*0968*/ 	.word	0x00008d10


	//   ....[235]....
        /*096c*/ 	.word	0x00008df0


	//   ....[236]....
        /*0970*/ 	.word	0x00008ed0


	//   ....[237]....
        /*0974*/ 	.word	0x00008fb0


	//   ....[238]....
        /*0978*/ 	.word	0x00009160


	//   ....[239]....
        /*097c*/ 	.word	0x00009290


	//   ....[240]....
        /*0980*/ 	.word	0x000093f0


	//   ....[241]....
        /*0984*/ 	.word	0x00009580


	//   ....[242]....
        /*0988*/ 	.word	0x000096b0


	//   ....[243]....
        /*098c*/ 	.word	0x000097e0


	//   ....[244]....
        /*0990*/ 	.word	0x00009920


	//   ....[245]....
        /*0994*/ 	.word	0x00009a80


	//   ....[246]....
        /*0998*/ 	.word	0x00009c10


	//   ....[247]....
        /*099c*/ 	.word	0x00009d40


	//   ....[248]....
        /*09a0*/ 	.word	0x00009e70


	//   ....[249]....
        /*09a4*/ 	.word	0x00009fb0


	//   ....[250]....
        /*09a8*/ 	.word	0x0000a130


	//   ....[251]....
        /*09ac*/ 	.word	0x0000a2a0


	//   ....[252]....
        /*09b0*/ 	.word	0x0000a3d0


	//   ....[253]....
        /*09b4*/ 	.word	0x0000a500


	//   ....[254]....
        /*09b8*/ 	.word	0x0000a640


	//   ....[255]....
        /*09bc*/ 	.word	0x0000a7a0


	//   ....[0]....
        /*09c0*/ 	.word	0x0000a930


	//   ....[1]....
        /*09c4*/ 	.word	0x0000aa60


	//   ....[2]....
        /*09c8*/ 	.word	0x0000ab90


	//   ....[3]....
        /*09cc*/ 	.word	0x0000acc0


	//   ....[4]....
        /*09d0*/ 	.word	0x0000adf0


	//   ....[5]....
        /*09d4*/ 	.word	0x0000bfa0


	//   ....[6]....
        /*09d8*/ 	.word	0x0000c010


	//   ....[7]....
        /*09dc*/ 	.word	0x0000c070


	//   ....[8]....
        /*09e0*/ 	.word	0x0000c0d0


	//   ....[9]....
        /*09e4*/ 	.word	0x0000c130


	//   ....[10]....
        /*09e8*/ 	.word	0x0000c1a0


	//   ....[11]....
        /*09ec*/ 	.word	0x0000c210


	//   ....[12]....
        /*09f0*/ 	.word	0x0000c280


	//   ....[13]....
        /*09f4*/ 	.word	0x0000c2f0


	//   ....[14]....
        /*09f8*/ 	.word	0x0000c360


	//   ....[15]....
        /*09fc*/ 	.word	0x0000c3d0


	//   ....[16]....
        /*0a00*/ 	.word	0x0000c430


	//   ....[17]....
        /*0a04*/ 	.word	0x0000c490


	//   ....[18]....
        /*0a08*/ 	.word	0x0000c500


	//   ....[19]....
        /*0a0c*/ 	.word	0x0000c570


	//   ....[20]....
        /*0a10*/ 	.word	0x0000c5e0


	//   ....[21]....
        /*0a14*/ 	.word	0x0000c650


	//   ....[22]....
        /*0a18*/ 	.word	0x0000c6c0


	//   ....[23]....
        /*0a1c*/ 	.word	0x0000c730


	//   ....[24]....
        /*0a20*/ 	.word	0x0000c790


	//   ....[25]....
        /*0a24*/ 	.word	0x0000c7f0


	//   ....[26]....
        /*0a28*/ 	.word	0x0000c850


	//   ....[27]....
        /*0a2c*/ 	.word	0x0000c8b0


	//   ....[28]....
        /*0a30*/ 	.word	0x0000ca30


	//   ....[29]....
        /*0a34*/ 	.word	0x0000cac0


	//   ....[30]....
        /*0a38*/ 	.word	0x0000cb40


	//   ....[31]....
        /*0a3c*/ 	.word	0x0000cbc0


	//   ....[32]....
        /*0a40*/ 	.word	0x0000cc40


	//   ....[33]....
        /*0a44*/ 	.word	0x0000ccd0


	//   ....[34]....
        /*0a48*/ 	.word	0x0000cd60


	//   ....[35]....
        /*0a4c*/ 	.word	0x0000cdf0


	//   ....[36]....
        /*0a50*/ 	.word	0x0000ce80


	//   ....[37]....
        /*0a54*/ 	.word	0x0000cf10


	//   ....[38]....
        /*0a58*/ 	.word	0x0000cfa0


	//   ....[39]....
        /*0a5c*/ 	.word	0x0000d020


	//   ....[40]....
        /*0a60*/ 	.word	0x0000d0a0


	//   ....[41]....
        /*0a64*/ 	.word	0x0000d130


	//   ....[42]....
        /*0a68*/ 	.word	0x0000d1c0


	//   ....[43]....
        /*0a6c*/ 	.word	0x0000d250


	//   ....[44]....
        /*0a70*/ 	.word	0x0000d2e0


	//   ....[45]....
        /*0a74*/ 	.word	0x0000d370


	//   ....[46]....
        /*0a78*/ 	.word	0x0000d3f0


	//   ....[47]....
        /*0a7c*/ 	.word	0x0000d480


	//   ....[48]....
        /*0a80*/ 	.word	0x0000d510


	//   ....[49]....
        /*0a84*/ 	.word	0x0000d590


	//   ....[50]....
        /*0a88*/ 	.word	0x0000d5f0


	//   ....[51]....
        /*0a8c*/ 	.word	0x0000d660


	//   ....[52]....
        /*0a90*/ 	.word	0x0000d6e0


	//   ....[53]....
        /*0a94*/ 	.word	0x0000d760


	//   ....[54]....
        /*0a98*/ 	.word	0x0000d7e0


	//   ....[55]....
        /*0a9c*/ 	.word	0x0000d860


	//----- nvinfo : EIATTR_VRC_CTA_INIT_COUNT
	.align		4
.L_94:
        /*0aa0*/ 	.byte	0x02, 0x4a
	.zero		1
	.zero		1


	//----- nvinfo : EIATTR_EXIT_INSTR_OFFSETS
	.align		4
        /*0aa4*/ 	.byte	0x04, 0x1c
        /*0aa6*/ 	.short	(.L_96 - .L_95)


	//   ....[0]....
.L_95:
        /*0aa8*/ 	.word	0x00003170


	//   ....[1]....
        /*0aac*/ 	.word	0x000035f0


	//   ....[2]....
        /*0ab0*/ 	.word	0x00003610


	//   ....[3]....
        /*0ab4*/ 	.word	0x0000c8c0


	//   ....[4]....
        /*0ab8*/ 	.word	0x0000d600


	//----- nvinfo : EIATTR_MAX_THREADS
	.align		4
.L_96:
        /*0abc*/ 	.byte	0x04, 0x05
        /*0abe*/ 	.short	(.L_98 - .L_97)
.L_97:
        /*0ac0*/ 	.word	0x00000180
        /*0ac4*/ 	.word	0x00000001
        /*0ac8*/ 	.word	0x00000001


	//----- nvinfo : EIATTR_CRS_STACK_SIZE
	.align		4
.L_98:
        /*0acc*/ 	.byte	0x04, 0x1e
        /*0ace*/ 	.short	(.L_100 - .L_99)
.L_99:
        /*0ad0*/ 	.word	0x00000000


	//----- nvinfo : EIATTR_CBANK_PARAM_SIZE
	.align		4
.L_100:
        /*0ad4*/ 	.byte	0x03, 0x19
        /*0ad6*/ 	.short	0x004d


	//----- nvinfo : EIATTR_PARAM_CBANK
	.align		4
        /*0ad8*/ 	.byte	0x04, 0x0a
        /*0ada*/ 	.short	(.L_102 - .L_101)
	.align		4
.L_101:
        /*0adc*/ 	.word	index@(.nv.constant0._ZN3cub18CUB_300001_SM_10006detail10radix_sort29DeviceRadixSortOnesweepKernelINS1_5radix10policy_hubIfijE10Policy1000ELNS0_9SortOrderE1EfijiiNS1_21identity_decomposer_tEEEvPT5_SB_PT3_PKSC_PT1_PKSG_PT2_PKSK_T4_iiT6_)
        /*0ae0*/ 	.short	0x0380
        /*0ae2*/ 	.short	0x004d


	//----- nvinfo : EIATTR_SW_WAR
	.align		4
.L_102:
        /*0ae4*/ 	.byte	0x04, 0x36
        /*0ae6*/ 	.short	(.L_104 - .L_103)
.L_103:
        /*0ae8*/ 	.word	0x00000008
.L_104:


//--------------------- .nv.info._ZN3cub18CUB_300001_SM_10006detail10radix_sort33DeviceRadixSortExclusiveSumKernelINS1_5radix10policy_hubIfijE10Policy1000EjEEvPT0_ --------------------------
	.section	.nv.info._ZN3cub18CUB_300001_SM_10006detail10radix_sort33DeviceRadixSortExclusiveSumKernelINS1_5radix10policy_hubIfijE10Policy1000EjEEvPT0_,"",@"SHT_CUDA_INFO"
	.sectionflags	@""
	.align	4


	//----- nvinfo : EIATTR_CUDA_API_VERSION
	.align		4
        /*0000*/ 	.byte	0x04, 0x37
        /*0002*/ 	.short	(.L_106 - .L_105)
.L_105:
        /*0004*/ 	.word	0x00000082


	//----- nvinfo : EIATTR_KPARAM_INFO
	.align		4
.L_106:
        /*0008*/ 	.byte	0x04, 0x17
        /*000a*/ 	.short	(.L_108 - .L_107)
.L_107:
        /*000c*/ 	.word	0x00000000
        /*0010*/ 	.short	0x0000
        /*0012*/ 	.short	0x0000
        /*0014*/ 	.byte	0x00, 0xf5, 0x21, 0x00


	//----- nvinfo : EIATTR_SPARSE_MMA_MASK
	.align		4
.L_108:
        /*0018*/ 	.byte	0x03, 0x50
        /*001a*/ 	.short	0x0000


	//----- nvinfo : EIATTR_MAXREG_COUNT
	.align		4
        /*001c*/ 	.byte	0x03, 0x1b
        /*001e*/ 	.short	0x00ff


	//----- nvinfo : EIATTR_NUM_BARRIERS
	.align		4
        /*0020*/ 	.byte	0x02, 0x4c
        /*0022*/ 	.byte	0x01
	.zero		1


	//----- nvinfo : EIATTR_MERCURY_ISA_VERSION
	.align		4
        /*0024*/ 	.byte	0x03, 0x5f
        /*0026*/ 	.short	0x0101


	//----- nvinfo : EIATTR_COOP_GROUP_MASK_REGIDS
	.align		4
        /*0028*/ 	.byte	0x04, 0x29
        /*002a*/ 	.short	(.L_110 - .L_109)


	//   ....[0]....
.L_109:
        /*002c*/ 	.word	0xffffffff


	//   ....[1]....
        /*0030*/ 	.word	0xffffffff


	//   ....[2]....
        /*0034*/ 	.word	0xffffffff


	//   ....[3]....
        /*0038*/ 	.word	0xffffffff


	//   ....[4]....
        /*003c*/ 	.word	0xffffffff


	//   ....[5]....
        /*0040*/ 	.word	0x05000012


	//   ....[6]....
        /*0044*/ 	.word	0x05000012


	//   ....[7]....
        /*0048*/ 	.word	0x05000012


	//   ....[8]....
        /*004c*/ 	.word	0x05000012


	//   ....[9]....
        /*0050*/ 	.word	0x05000012


	//----- nvinfo : EIATTR_COOP_GROUP_INSTR_OFFSETS
	.align		4
.L_110:
        /*0054*/ 	.byte	0x04, 0x28
        /*0056*/ 	.short	(.L_112 - .L_111)


	//   ....[0]....
.L_111:
        /*0058*/ 	.word	0x00000210


	//   ....[1]....
        /*005c*/ 	.word	0x00000230


	//   ....[2]....
        /*0060*/ 	.word	0x00000250


	//   ....[3]....
        /*0064*/ 	.word	0x00000270


	//   ....[4]....
        /*0068*/ 	.word	0x00000290


	//   ....[5]....
        /*006c*/ 	.word	0x00000460


	//   ....[6]....
        /*0070*/ 	.word	0x000004d0


	//   ....[7]....
        /*0074*/ 	.word	0x00000540


	//   ....[8]....
        /*0078*/ 	.word	0x000005b0


	//   ....[9]....
        /*007c*/ 	.word	0x00000620


	//----- nvinfo : EIATTR_VRC_CTA_INIT_COUNT
	.align		4
.L_112:
        /*0080*/ 	.byte	0x02, 0x4a
	.zero		1
	.zero		1


	//----- nvinfo : EIATTR_EXIT_INSTR_OFFSETS
	.align		4
        /*0084*/ 	.byte	0x04, 0x1c
        /*0086*/ 	.short	(.L_114 - .L_113)


	//   ....[0]....
.L_113:
        /*0088*/ 	.word	0x000003d0


	//   ....[1]....
        /*008c*/ 	.word	0x00000400


	//----- nvinfo : EIATTR_CRS_STACK_SIZE
	.align		4
.L_114:
        /*0090*/ 	.byte	0x04, 0x1e
        /*0092*/ 	.short	(.L_116 - .L_115)
.L_115:
        /*0094*/ 	.word	0x00000000


	//----- nvinfo : EIATTR_CBANK_PARAM_SIZE
	.align		4
.L_116:
        /*0098*/ 	.byte	0x03, 0x19
        /*009a*/ 	.short	0x0008


	//----- nvinfo : EIATTR_PARAM_CBANK
	.align		4
        /*009c*/ 	.byte	0x04, 0x0a
        /*009e*/ 	.short	(.L_118 - .L_117)
	.align		4
.L_117:
        /*00a0*/ 	.word	index@(.nv.constant0._ZN3cub18CUB_300001_SM_10006detail10radix_sort33DeviceRadixSortExclusiveSumKernelINS1_5radix10policy_hubIfijE10Policy1000EjEEvPT0_)
        /*00a4*/ 	.short	0x0380
        /*00a6*/ 	.short	0x0008


	//----- nvinfo : EIATTR_SW_WAR
	.align		4
.L_118:
        /*00a8*/ 	.byte	0x04, 0x36
        /*00aa*/ 	.short	(.L_120 - .L_119)
.L_119:
        /*00ac*/ 	.word	0x00000008
.L_120:


//--------------------- .nv.info._ZN3cub18CUB_300001_SM_10006detail10radix_sort30DeviceRadixSortHistogramKernelINS1_5radix10policy_hubIfijE10Policy1000ELNS0_9SortOrderE1EfjNS1_21identity_decomposer_tEEEvPT2_PKT1_SA_iiT3_ --------------------------
	.section	.nv.info._ZN3cub18CUB_300001_SM_10006detail10radix_sort30DeviceRadixSortHistogramKernelINS1_5radix10policy_hubIfijE10Policy1000ELNS0_9SortOrderE1EfjNS1_21identity_decomposer_tEEEvPT2_PKT1_SA_iiT3_,"",@"SHT_CUDA_INFO"
	.sectionflags	@""
	.align	4


	//----- nvinfo : EIATTR_CUDA_API_VERSION
	.align		4
        /*0000*/ 	.byte	0x04, 0x37
        /*0002*/ 	.short	(.L_122 - .L_121)
.L_121:
        /*0004*/ 	.word	0x00000082


	//----- nvinfo : EIATTR_KPARAM_INFO
	.align		4
.L_122:
        /*0008*/ 	.byte	0x04, 0x17
        /*000a*/ 	.short	(.L_124 - .L_123)
.L_123:
        /*000c*/ 	.word	0x00000000
        /*0010*/ 	.short	0x0005
        /*0012*/ 	.short	0x001c
        /*0014*/ 	.byte	0x00, 0xf0, 0x05, 0x00


	//----- nvinfo : EIATTR_KPARAM_INFO
	.align		4
.L_124:
        /*0018*/ 	.byte	0x04, 0x17
        /*001a*/ 	.short	(.L_126 - .L_125)
.L_125:
        /*001c*/ 	.word	0x00000000
        /*0020*/ 	.short	0x0004
        /*0022*/ 	.short	0x0018
        /*0024*/ 	.byte	0x00, 0xf0, 0x11, 0x00


	//----- nvinfo : EIATTR_KPARAM_INFO
	.align		4
.L_126:
        /*0028*/ 	.byte	0x04, 0x17
        /*002a*/ 	.short	(.L_128 - .L_127)
.L_127:
        /*002c*/ 	.word	0x00000000
        /*0030*/ 	.short	0x0003
        /*0032*/ 	.short	0x0014
        /*0034*/ 	.byte	0x00, 0xf0, 0x11, 0x00


	//----- nvinfo : EIATTR_KPARAM_INFO
	.align		4
.L_128:
        /*0038*/ 	.byte	0x04, 0x17
        /*003a*/ 	.short	(.L_130 - .L_129)
.L_129:
        /*003c*/ 	.word	0x00000000
        /*0040*/ 	.short	0x0002
        /*0042*/ 	.short	0x0010
        /*0044*/ 	.byte	0x00, 0xf0, 0x11, 0x00


	//----- nvinfo : EIATTR_KPARAM_INFO
	.align		4
.L_130:
        /*0048*/ 	.byte	0x04, 0x17
        /*004a*/ 	.short	(.L_132 - .L_131)
.L_131:
        /*004c*/ 	.word	0x00000000
        /*0050*/ 	.short	0x0001
        /*0052*/ 	.short	0x0008
        /*0054*/ 	.byte	0x00, 0xf5, 0x21, 0x00


	//----- nvinfo : EIATTR_KPARAM_INFO
	.align		4
.L_132:
        /*0058*/ 	.byte	0x04, 0x17
        /*005a*/ 	.short	(.L_134 - .L_133)
.L_133:
        /*005c*/ 	.word	0x00000000
        /*0060*/ 	.short	0x0000
        /*0062*/ 	.short	0x0000
        /*0064*/ 	.byte	0x00, 0xf5, 0x21, 0x00


	//----- nvinfo : EIATTR_SPARSE_MMA_MASK
	.align		4
.L_134:
        /*0068*/ 	.byte	0x03, 0x50
        /*006a*/ 	.short	0x0000


	//----- nvinfo : EIATTR_MAXREG_COUNT
	.align		4
        /*006c*/ 	.byte	0x03, 0x1b
        /*006e*/ 	.short	0x00ff


	//----- nvinfo : EIATTR_NUM_BARRIERS
	.align		4
        /*0070*/ 	.byte	0x02, 0x4c
        /*0072*/ 	.byte	0x01
	.zero		1


	//----- nvinfo : EIATTR_MERCURY_ISA_VERSION
	.align		4
        /*0074*/ 	.byte	0x03, 0x5f
        /*0076*/ 	.short	0x0101


	//----- nvinfo : EIATTR_VRC_CTA_INIT_COUNT
	.align		4
        /*0078*/ 	.byte	0x02, 0x4a
	.zero		1
	.zero		1


	//----- nvinfo : EIATTR_EXIT_INSTR_OFFSETS
	.align		4
        /*007c*/ 	.byte	0x04, 0x1c
        /*007e*/ 	.short	(.L_136 - .L_135)


	//   ....[0]....
.L_135:
        /*0080*/ 	.word	0x00000030


	//   ....[1]....
        /*0084*/ 	.word	0x00002f10


	//----- nvinfo : EIATTR_MAX_THREADS
	.align		4
.L_136:
        /*0088*/ 	.byte	0x04, 0x05
        /*008a*/ 	.short	(.L_138 - .L_137)
.L_137:
        /*008c*/ 	.word	0x00000080
        /*0090*/ 	.word	0x00000001
        /*0094*/ 	.word	0x00000001


	//----- nvinfo : EIATTR_CRS_STACK_SIZE
	.align		4
.L_138:
        /*0098*/ 	.byte	0x04, 0x1e
        /*009a*/ 	.short	(.L_140 - .L_139)
.L_139:
        /*009c*/ 	.word	0x00000000


	//----- nvinfo : EIATTR_CBANK_PARAM_SIZE
	.align		4
.L_140:
        /*00a0*/ 	.byte	0x03, 0x19
        /*00a2*/ 	.short	0x001d


	//----- nvinfo : EIATTR_PARAM_CBANK
	.align		4
        /*00a4*/ 	.byte	0x04, 0x0a
        /*00a6*/ 	.short	(.L_142 - .L_141)
	.align		4
.L_141:
        /*00a8*/ 	.word	index@(.nv.constant0._ZN3cub18CUB_300001_SM_10006detail10radix_sort30DeviceRadixSortHistogramKernelINS1_5radix10policy_hubIfijE10Policy1000ELNS0_9SortOrderE1EfjNS1_21identity_decomposer_tEEEvPT2_PKT1_SA_iiT3_)
        /*00ac*/ 	.short	0x0380
        /*00ae*/ 	.short	0x001d


	//----- nvinfo : EIATTR_SW_WAR
	.align		4
.L_142:
        /*00b0*/ 	.byte	0x04, 0x36
        /*00b2*/ 	.short	(.L_144 - .L_143)
.L_143:
        /*00b4*/ 	.word	0x00000008
.L_144:


//--------------------- .nv.info._ZN3cub18CUB_300001_SM_10006detail10radix_sort31DeviceRadixSortSingleTileKernelINS1_5radix10policy_hubIfijE10Policy1000ELNS0_9SortOrderE1EfijNS1_21identity_decomposer_tEEEvPKT1_PSA_PKT2_PSE_T3_iiT4_ --------------------------
	.section	.nv.info._ZN3cub18CUB_300001_SM_10006detail10radix_sort31DeviceRadixSortSingleTileKernelINS1_5radix10policy_hubIfijE10Policy1000ELNS0_9SortOrderE1EfijNS1_21identity_decomposer_tEEEvPKT1_PSA_PKT2_PSE_T3_iiT4_,"",@"SHT_CUDA_INFO"
	.sectionflags	@""
	.align	4


	//----- nvinfo : EIATTR_CUDA_API_VERSION
	.align		4
        /*0000*/ 	.byte	0x04, 0x37
        /*0002*/ 	.short	(.L_146 - .L_145)
.L_145:
        /*0004*/ 	.word	0x00000082


	//----- nvinfo : EIATTR_KPARAM_INFO
	.align		4
.L_146:
        /*0008*/ 	.byte	0x04, 0x17
        /*000a*/ 	.short	(.L_148 - .L_147)
.L_147:
        /*000c*/ 	.word	0x00000000
        /*0010*/ 	.short	0x0007
        /*0012*/ 	.short	0x002c
        /*0014*/ 	.byte	0x00, 0xf0, 0x05, 0x00


	//----- nvinfo : EIATTR_KPARAM_INFO
	.align		4
.L_148:
        /*0018*/ 	.byte	0x04, 0x17
        /*001a*/ 	.short	(.L_150 - .L_149)
.L_149:
        /*001c*/ 	.word	0x00000000
        /*0020*/ 	.short	0x0006
        /*0022*/ 	.short	0x0028
        /*0024*/ 	.byte	0x00, 0xf0, 0x11, 0x00


	//----- nvinfo : EIATTR_KPARAM_INFO
	.align		4
.L_150:
        /*0028*/ 	.byte	0x04, 0x17
        /*002a*/ 	.short	(.L_152 - .L_151)
.L_151:
        /*002c*/ 	.word	0x00000000
        /*0030*/ 	.short	0x0005
        /*0032*/ 	.short	0x0024
        /*0034*/ 	.byte	0x00, 0xf0, 0x11, 0x00


	//----- nvinfo : EIATTR_KPARAM_INFO
	.align		4
.L_152:
        /*0038*/ 	.byte	0x04, 0x17
        /*003a*/ 	.short	(.L_154 - .L_153)
.L_153:
        /*003c*/ 	.word	0x00000000
        /*0040*/ 	.short	0x0004
        /*0042*/ 	.short	0x0020
        /*0044*/ 	.byte	0x00, 0xf0, 0x11, 0x00


	//----- nvinfo : EIATTR_KPARAM_INFO
	.align		4
.L_154:
        /*0048*/ 	.byte	0x04, 0x17
        /*004a*/ 	.short	(.L_156 - .L_155)
.L_155:
        /*004c*/ 	.word	0x00000000
        /*0050*/ 	.short	0x0003
        /*0052*/ 	.short	0x0018
        /*0054*/ 	.byte	0x00, 0xf5, 0x21, 0x00


	//----- nvinfo : EIATTR_KPARAM_INFO
	.align		4
.L_156:
        /*0058*/ 	.byte	0x04, 0x17
        /*005a*/ 	.short	(.L_158 - .L_157)
.L_157:
        /*005c*/ 	.word	0x00000000
        /*0060*/ 	.short	0x0002
        /*0062*/ 	.short	0x0010
        /*0064*/ 	.byte	0x00, 0xf5, 0x21, 0x00


	//----- nvinfo : EIATTR_KPARAM_INFO
	.align		4
.L_158:
        /*0068*/ 	.byte	0x04, 0x17
        /*006a*/ 	.short	(.L_160 - .L_159)
.L_159:
        /*006c*/ 	.word	0x00000000
        /*0070*/ 	.short	0x0001
        /*0072*/ 	.short	0x0008
        /*0074*/ 	.byte	0x00, 0xf5, 0x21, 0x00


	//----- nvinfo : EIATTR_KPARAM_INFO
	.align		4
.L_160:
        /*0078*/ 	.byte	0x04, 0x17
        /*007a*/ 	.short	(.L_162 - .L_161)
.L_161:
        /*007c*/ 	.word	0x00000000
        /*0080*/ 	.short	0x0000
        /*0082*/ 	.short	0x0000
        /*0084*/ 	.byte	0x00, 0xf5, 0x21, 0x00


	//----- nvinfo : EIATTR_SPARSE_MMA_MASK
	.align		4
.L_162:
        /*0088*/ 	.byte	0x03, 0x50
        /*008a*/ 	.short	0x0000


	//----- nvinfo : EIATTR_MAXREG_COUNT
	.align		4
        /*008c*/ 	.byte	0x03, 0x1b
        /*008e*/ 	.short	0x00ff


	//----- nvinfo : EIATTR_NUM_BARRIERS
	.align		4
        /*0090*/ 	.byte	0x02, 0x4c
        /*0092*/ 	.byte	0x01
	.zero		1


	//----- nvinfo : EIATTR_MERCURY_ISA_VERSION
	.align		4
        /*0094*/ 	.byte	0x03, 0x5f
        /*0096*/ 	.short	0x0101


	//----- nvinfo : EIATTR_COOP_GROUP_MASK_REGIDS
	.align		4
        /*0098*/ 	.byte	0x04, 0x29
        /*009a*/ 	.short	(.L_164 - .L_163)


	//   ....[0]....
.L_163:
        /*009c*/ 	.word	0xffffffff


	//   ....[1]....
        /*00a0*/ 	.word	0xffffffff


	//   ....[2]....
        /*00a4*/ 	.word	0xffffffff


	//   ....[3]....
        /*00a8*/ 	.word	0xffffffff


	//   ....[4]....
        /*00ac*/ 	.word	0xffffffff


	//----- nvinfo : EIATTR_COOP_GROUP_INSTR_OFFSETS
	.align		4
.L_164:
        /*00b0*/ 	.byte	0x04, 0x28
        /*00b2*/ 	.short	(.L_166 - .L_165)


	//   ....[0]....
.L_165:
        /*00b4*/ 	.word	0x00002320


	//   ....[1]....
        /*00b8*/ 	.word	0x00002340


	//   ....[2]....
        /*00bc*/ 	.word	0x00002360


	//   ....[3]....
        /*00c0*/ 	.word	0x00002380


	//   ....[4]....
        /*00c4*/ 	.word	0x000023a0


	//----- nvinfo : EIATTR_VRC_CTA_INIT_COUNT
	.align		4
.L_166:
        /*00c8*/ 	.byte	0x02, 0x4a
	.zero		1
	.zero		1


	//----- nvinfo : EIATTR_EXIT_INSTR_OFFSETS
	.align		4
        /*00cc*/ 	.byte	0x04, 0x1c
        /*00ce*/ 	.short	(.L_168 - .L_167)


	//   ....[0]....
.L_167:
        /*00d0*/ 	.word	0x00004280


	//   ....[1]....
        /*00d4*/ 	.word	0x00004300


	//----- nvinfo : EIATTR_MAX_THREADS
	.align		4
.L_168:
        /*00d8*/ 	.byte	0x04, 0x05
        /*00da*/ 	.short	(.L_170 - .L_169)
.L_169:
        /*00dc*/ 	.word	0x00000100
        /*00e0*/ 	.word	0x00000001
        /*00e4*/ 	.word	0x00000001


	//----- nvinfo : EIATTR_CBANK_PARAM_SIZE
	.align		4
.L_170:
        /*00e8*/ 	.byte	0x03, 0x19
        /*00ea*/ 	.short	0x002d


	//----- nvinfo : EIATTR_PARAM_CBANK
	.align		4
        /*00ec*/ 	.byte	0x04, 0x0a
        /*00ee*/ 	.short	(.L_172 - .L_171)
	.align		4
.L_171:
        /*00f0*/ 	.word	index@(.nv.constant0._ZN3cub18CUB_300001_SM_10006detail10radix_sort31DeviceRadixSortSingleTileKernelINS1_5radix10policy_hubIfijE10Policy1000ELNS0_9SortOrderE1EfijNS1_21identity_decomposer_tEEEvPKT1_PSA_PKT2_PSE_T3_iiT4_)
        /*00f4*/ 	.short	0x0380
        /*00f6*/ 	.short	0x002d


	//----- nvinfo : EIATTR_SW_WAR
	.align		4
.L_172:
        /*00f8*/ 	.byte	0x04, 0x36
        /*00fa*/ 	.short	(.L_174 - .L_173)
.L_173:
        /*00fc*/ 	.word	0x00000008
.L_174:


//--------------------- .nv.info._ZN3cub18CUB_300001_SM_10006detail11EmptyKernelIvEEvv --------------------------
	.section	.nv.info._ZN3cub18CUB_300001_SM_10006detail11EmptyKernelIvEEvv,"",@"SHT_CUDA_INFO"
	.sectionflags	@""
	.align	4


	//----- nvinfo : EIATTR_CUDA_API_VERSION
	.align		4
        /*0000*/ 	.byte	0x04, 0x37
        /*0002*/ 	.short	(.L_176 - .L_175)
.L_175:
        /*0004*/ 	.word	0x00000082


	//----- nvinfo : EIATTR_SPARSE_MMA_MASK
	.align		4
.L_176:
        /*0008*/ 	.byte	0x03, 0x50
        /*000a*/ 	.short	0x0000


	//----- nvinfo : EIATTR_MAXREG_COUNT
	.align		4
        /*000c*/ 	.byte	0x03, 0x1b
        /*000e*/ 	.short	0x00ff


	//----- nvinfo : EIATTR_MERCURY_ISA_VERSION
	.align		4
        /*0010*/ 	.byte	0x03, 0x5f
        /*0012*/ 	.short	0x0101


	//----- nvinfo : EIATTR_VRC_CTA_INIT_COUNT
	.align		4
        /*0014*/ 	.byte	0x02, 0x4a
	.zero		1
	.zero		1


	//----- nvinfo : EIATTR_EXIT_INSTR_OFFSETS
	.align		4
        /*0018*/ 	.byte	0x04, 0x1c
        /*001a*/ 	.short	(.L_178 - .L_177)


	//   ....[0]....
.L_177:
        /*001c*/ 	.word	0x00000010


	//----- nvinfo : EIATTR_SW_WAR
	.align		4
.L_178:
        /*0020*/ 	.byte	0x04, 0x36
        /*0022*/ 	.short	(.L_180 - .L_179)
.L_179:
        /*0024*/ 	.word	0x00000008
.L_180:


//--------------------- .nv.info._Z10sortOutputPiPfS0_S_S0_S0_ji --------------------------
	.section	.nv.info._Z10sortOutputPiPfS0_S_S0_S0_ji,"",@"SHT_CUDA_INFO"
	.sectionflags	@""
	.align	4


	//----- nvinfo : EIATTR_CUDA_API_VERSION
	.align		4
        /*0000*/ 	.byte	0x04, 0x37
        /*0002*/ 	.short	(.L_182 - .L_181)
.L_181:
        /*0004*/ 	.word	0x00000082


	//----- nvinfo : EIATTR_KPARAM_INFO
	.align		4
.L_182:
        /*0008*/ 	.byte	0x04, 0x17
        /*000a*/ 	.short	(.L_184 - .L_183)
.L_183:
        /*000c*/ 	.word	0x00000000
        /*0010*/ 	.short	0x0007
        /*0012*/ 	.short	0x0034
        /*0014*/ 	.byte	0x00, 0xf0, 0x11, 0x00


	//----- nvinfo : EIATTR_KPARAM_INFO
	.align		4
.L_184:
        /*0018*/ 	.byte	0x04, 0x17
        /*001a*/ 	.short	(.L_186 - .L_185)
.L_185:
        /*001c*/ 	.word	0x00000000
        /*0020*/ 	.short	0x0006
        /*0022*/ 	.short	0x0030
        /*0024*/ 	.byte	0x00, 0xf0, 0x11, 0x00


	//----- nvinfo : EIATTR_KPARAM_INFO
	.align		4
.L_186:
        /*0028*/ 	.byte	0x04, 0x17
        /*002a*/ 	.short	(.L_188 - .L_187)
.L_187:
        /*002c*/ 	.word	0x00000000
        /*0030*/ 	.short	0x0005
        /*0032*/ 	.short	0x0028
        /*0034*/ 	.byte	0x00, 0xf5, 0x21, 0x00


	//----- nvinfo : EIATTR_KPARAM_INFO
	.align		4
.L_188:
        /*0038*/ 	.byte	0x04, 0x17
        /*003a*/ 	.short	(.L_190 - .L_189)
.L_189:
        /*003c*/ 	.word	0x00000000
        /*0040*/ 	.short	0x0004
        /*0042*/ 	.short	0x0020
        /*0044*/ 	.byte	0x00, 0xf5, 0x21, 0x00


	//----- nvinfo : EIATTR_KPARAM_INFO
	.align		4
.L_190:
        /*0048*/ 	.byte	0x04, 0x17
        /*004a*/ 	.short	(.L_192 - .L_191)
.L_191:
        /*004c*/ 	.word	0x00000000
        /*0050*/ 	.short	0x0003
        /*0052*/ 	.short	0x0018
        /*0054*/ 	.byte	0x00, 0xf5, 0x21, 0x00


	//----- nvinfo : EIATTR_KPARAM_INFO
	.align		4
.L_192:
        /*0058*/ 	.byte	0x04, 0x17
        /*005a*/ 	.short	(.L_194 - .L_193)
.L_193:
        /*005c*/ 	.word	0x00000000
        /*0060*/ 	.short	0x0002
        /*0062*/ 	.short	0x0010
        /*0064*/ 	.byte	0x00, 0xf5, 0x21, 0x00


	//----- nvinfo : EIATTR_KPARAM_INFO
	.align		4
.L_194:
        /*0068*/ 	.byte	0x04, 0x17
        /*006a*/ 	.short	(.L_196 - .L_195)
.L_195:
        /*006c*/ 	.word	0x00000000
        /*0070*/ 	.short	0x0001
        /*0072*/ 	.short	0x0008
        /*0074*/ 	.byte	0x00, 0xf5, 0x21, 0x00


	//----- nvinfo : EIATTR_KPARAM_INFO
	.align		4
.L_196:
        /*0078*/ 	.byte	0x04, 0x17
        /*007a*/ 	.short	(.L_198 - .L_197)
.L_197:
        /*007c*/ 	.word	0x00000000
        /*0080*/ 	.short	0x0000
        /*0082*/ 	.short	0x0000
        /*0084*/ 	.byte	0x00, 0xf5, 0x21, 0x00


	//----- nvinfo : EIATTR_SPARSE_MMA_MASK
	.align		4
.L_198:
        /*0088*/ 	.byte	0x03, 0x50
        /*008a*/ 	.short	0x0000


	//----- nvinfo : EIATTR_MAXREG_COUNT
	.align		4
        /*008c*/ 	.byte	0x03, 0x1b
        /*008e*/ 	.short	0x00ff


	//----- nvinfo : EIATTR_MERCURY_ISA_VERSION
	.align		4
        /*0090*/ 	.byte	0x03, 0x5f
        /*0092*/ 	.short	0x0101


	//----- nvinfo : EIATTR_VRC_CTA_INIT_COUNT
	.align		4
        /*0094*/ 	.byte	0x02, 0x4a
	.zero		1
	.zero		1


	//----- nvinfo : EIATTR_EXIT_INSTR_OFFSETS
	.align		4
        /*0098*/ 	.byte	0x04, 0x1c
        /*009a*/ 	.short	(.L_200 - .L_199)


	//   ....[0]....
.L_199:
        /*009c*/ 	.word	0x00000070


	//   ....[1]....
        /*00a0*/ 	.word	0x00000260


	//----- nvinfo : EIATTR_CBANK_PARAM_SIZE
	.align		4
.L_200:
        /*00a4*/ 	.byte	0x03, 0x19
        /*00a6*/ 	.short	0x0038


	//----- nvinfo : EIATTR_PARAM_CBANK
	.align		4
        /*00a8*/ 	.byte	0x04, 0x0a
        /*00aa*/ 	.short	(.L_202 - .L_201)
	.align		4
.L_201:
        /*00ac*/ 	.word	index@(.nv.constant0._Z10sortOutputPiPfS0_S_S0_S0_ji)
        /*00b0*/ 	.short	0x0380
        /*00b2*/ 	.short	0x0038


	//----- nvinfo : EIATTR_SW_WAR
	.align		4
.L_202:
        /*00b4*/ 	.byte	0x04, 0x36
        /*00b6*/ 	.short	(.L_204 - .L_203)
.L_203:
        /*00b8*/ 	.word	0x00000008
.L_204:


//--------------------- .nv.callgraph             --------------------------
	.section	.nv.callgraph,"",@"SHT_CUDA_CALLGRAPH"
	.align	4
	.sectionentsize	8
	.align		4
        /*0000*/ 	.word	0x00000000
	.align		4
        /*0004*/ 	.word	0xffffffff
	.align		4
        /*0008*/ 	.word	0x00000000
	.align		4
        /*000c*/ 	.word	0xfffffffe
	.align		4
        /*0010*/ 	.word	0x00000000
	.align		4
        /*0014*/ 	.word	0xfffffffd
	.align		4
        /*0018*/ 	.word	0x00000000
	.align		4
        /*001c*/ 	.word	0xfffffffc


//--------------------- .nv.constant4             --------------------------
	.section	.nv.constant4,"a",@progbits
	.align	8
	.align		8
.nv.constant4:
        /*0000*/ 	.dword	_ZN34_INTERNAL_d58b1356_4_k_cu_56a59fc54cuda3std3__45__cpo5beginE
	.align		8
        /*0008*/ 	.dword	_ZN34_INTERNAL_d58b1356_4_k_cu_56a59fc54cuda3std3__45__cpo3endE
	.align		8
        /*0010*/ 	.dword	_ZN34_INTERNAL_d58b1356_4_k_cu_56a59fc54cuda3std3__45__cpo6cbeginE
	.align		8
        /*0018*/ 	.dword	_ZN34_INTERNAL_d58b1356_4_k_cu_56a59fc54cuda3std3__45__cpo4cendE
	.align		8
        /*0020*/ 	.dword	_ZN34_INTERNAL_d58b1356_4_k_cu_56a59fc54cuda3std3__45__cpo6rbeginE
	.align		8
        /*0028*/ 	.dword	_ZN34_INTERNAL_d58b1356_4_k_cu_56a59fc54cuda3std3__45__cpo4rendE
	.align		8
        /*0030*/ 	.dword	_ZN34_INTERNAL_d58b1356_4_k_cu_56a59fc54cuda3std3__45__cpo7crbeginE
	.align		8
        /*0038*/ 	.dword	_ZN34_INTERNAL_d58b1356_4_k_cu_56a59fc54cuda3std3__45__cpo5crendE
	.align		8
        /*0040*/ 	.dword	_ZN34_INTERNAL_d58b1356_4_k_cu_56a59fc54cuda3std3__436_GLOBAL__N__d58b1356_4_k_cu_56a59fc56ignoreE
	.align		8
        /*0048*/ 	.dword	_ZN34_INTERNAL_d58b1356_4_k_cu_56a59fc54cuda3std3__419piecewise_constructE
	.align		8
        /*0050*/ 	.dword	_ZN34_INTERNAL_d58b1356_4_k_cu_56a59fc54cuda3std3__48in_placeE
	.align		8
        /*0058*/ 	.dword	_ZN34_INTERNAL_d58b1356_4_k_cu_56a59fc54cuda3std3__420unreachable_sentinelE
	.align		8
        /*0060*/ 	.dword	_ZN34_INTERNAL_d58b1356_4_k_cu_56a59fc54cuda3std3__47nulloptE
	.align		8
        /*0068*/ 	.dword	_ZN34_INTERNAL_d58b1356_4_k_cu_56a59fc54cuda3std6ranges3__45__cpo4swapE
	.align		8
        /*0070*/ 	.dword	_ZN34_INTERNAL_d58b1356_4_k_cu_56a59fc54cuda3std6ranges3__45__cpo9iter_moveE
	.align		8
        /*0078*/ 	.dword	_ZN34_INTERNAL_d58b1356_4_k_cu_56a59fc54cuda3std6ranges3__45__cpo5beginE
	.align		8
        /*0080*/ 	.dword	_ZN34_INTERNAL_d58b1356_4_k_cu_56a59fc54cuda3std6ranges3__45__cpo3endE
	.align		8
        /*0088*/ 	.dword	_ZN34_INTERNAL_d58b1356_4_k_cu_56a59fc54cuda3std6ranges3__45__cpo6cbeginE
	.align		8
        /*0090*/ 	.dword	_ZN34_INTERNAL_d58b1356_4_k_cu_56a59fc54cuda3std6ranges3__45__cpo4cendE
	.align		8
        /*0098*/ 	.dword	_ZN34_INTERNAL_d58b1356_4_k_cu_56a59fc54cuda3std6ranges3__45__cpo7advanceE
	.align		8
        /*00a0*/ 	.dword	_ZN34_INTERNAL_d58b1356_4_k_cu_56a59fc54cuda3std6ranges3__45__cpo9iter_swapE
	.align		8
        /*00a8*/ 	.dword	_ZN34_INTERNAL_d58b1356_4_k_cu_56a59fc54cuda3std6ranges3__45__cpo4nextE
	.align		8
        /*00b0*/ 	.dword	_ZN34_INTERNAL_d58b1356_4_k_cu_56a59fc54cuda3std6ranges3__45__cpo4prevE
	.align		8
        /*00b8*/ 	.dword	_ZN34_INTERNAL_d58b1356_4_k_cu_56a59fc54cuda3std6ranges3__45__cpo4dataE
	.align		8
        /*00c0*/ 	.dword	_ZN34_INTERNAL_d58b1356_4_k_cu_56a59fc54cuda3std6ranges3__45__cpo5cdataE
	.align		8
        /*00c8*/ 	.dword	_ZN34_INTERNAL_d58b1356_4_k_cu_56a59fc54cuda3std6ranges3__45__cpo4sizeE
	.align		8
        /*00d0*/ 	.dword	_ZN34_INTERNAL_d58b1356_4_k_cu_56a59fc54cuda3std6ranges3__45__cpo5ssizeE
	.align		8
        /*00d8*/ 	.dword	_ZN34_INTERNAL_d58b1356_4_k_cu_56a59fc54cuda3std6ranges3__45__cpo8distanceE
	.align		8
        /*00e0*/ 	.dword	_ZN34_INTERNAL_d58b1356_4_k_cu_56a59fc56thrust24THRUST_300001_SM_1000_NS6system6detail10sequential3seqE


//--------------------- .text._ZN3cub18CUB_300001_SM_10006detail10radix_sort29DeviceRadixSortOnesweepKernelINS1_5radix10policy_hubIfijE10Policy1000ELNS0_9SortOrderE1EfijiiNS1_21identity_decomposer_tEEEvPT5_SB_PT3_PKSC_PT1_PKSG_PT2_PKSK_T4_iiT6_ --------------------------
	.section	.text._ZN3cub18CUB_300001_SM_10006detail10radix_sort29DeviceRadixSortOnesweepKernelINS1_5radix10policy_hubIfijE10Policy1000ELNS0_9SortOrderE1EfijiiNS1_21identity_decomposer_tEEEvPT5_SB_PT3_PKSC_PT1_PKSG_PT2_PKSK_T4_iiT6_,"ax",@progbits
	.align	128
        .global         _ZN3cub18CUB_300001_SM_10006detail10radix_sort29DeviceRadixSortOnesweepKernelINS1_5radix10policy_hubIfijE10Policy1000ELNS0_9SortOrderE1EfijiiNS1_21identity_decomposer_tEEEvPT5_SB_PT3_PKSC_PT1_PKSG_PT2_PKSK_T4_iiT6_
        .type           _ZN3cub18CUB_300001_SM_10006detail10radix_sort29DeviceRadixSortOnesweepKernelINS1_5radix10policy_hubIfijE10Policy1000ELNS0_9SortOrderE1EfijiiNS1_21identity_decomposer_tEEEvPT5_SB_PT3_PKSC_PT1_PKSG_PT2_PKSK_T4_iiT6_,@function
        .size           _ZN3cub18CUB_300001_SM_10006detail10radix_sort29DeviceRadixSortOnesweepKernelINS1_5radix10policy_hubIfijE10Policy1000ELNS0_9SortOrderE1EfijiiNS1_21identity_decomposer_tEEEvPT5_SB_PT3_PKSC_PT1_PKSG_PT2_PKSK_T4_iiT6_,(.L_x_243 - _ZN3cub18CUB_300001_SM_10006detail10radix_sort29DeviceRadixSortOnesweepKernelINS1_5radix10policy_hubIfijE10Policy1000ELNS0_9SortOrderE1EfijiiNS1_21identity_decomposer_tEEEvPT5_SB_PT3_PKSC_PT1_PKSG_PT2_PKSK_T4_iiT6_)
        .other          _ZN3cub18CUB_300001_SM_10006detail10radix_sort29DeviceRadixSortOnesweepKernelINS1_5radix10policy_hubIfijE10Policy1000ELNS0_9SortOrderE1EfijiiNS1_21identity_decomposer_tEEEvPT5_SB_PT3_PKSC_PT1_PKSG_PT2_PKSK_T4_iiT6_,@"STO_CUDA_ENTRY STV_DEFAULT"
_ZN3cub18CUB_300001_SM_10006detail10radix_sort29DeviceRadixSortOnesweepKernelINS1_5radix10policy_hubIfijE10Policy1000ELNS0_9SortOrderE1EfijiiNS1_21identity_decomposer_tEEEvPT5_SB_PT3_PKSC_PT1_PKSG_PT2_PKSK_T4_iiT6_:
.text._ZN3cub18CUB_300001_SM_10006detail10radix_sort29DeviceRadixSortOnesweepKernelINS1_5radix10policy_hubIfijE10Policy1000ELNS0_9SortOrderE1EfijiiNS1_21identity_decomposer_tEEEvPT5_SB_PT3_PKSC_PT1_PKSG_PT2_PKSK_T4_iiT6_:
[----:B------:R-:W-:Y:S01]  /*0000*/  LDC R1, c[0x0][0x37c] ;  /* 0x0000df00ff017b82 */ /* 0x000fe20000000800 */
[----:B------:R-:W0:Y:S01]  /*0010*/  S2R R35, SR_TID.X ;  /* 0x0000000000237919 */ /* 0x000e220000002100 */
[----:B------:R-:W-:Y:S01]  /*0020*/  MOV R77, 0x400 ;  /* 0x00000400004d7802 */ /* 0x000fe20000000f00 */
[----:B------:R-:W1:Y:S01]  /*0030*/  LDCU.64 UR8, c[0x0][0x358] ;  /* 0x00006b00ff0877ac */ /* 0x000e620008000a00 */
[----:B------:R-:W-:Y:S01]  /*0040*/  BSSY.RECONVERGENT B0, `(.L_x_0) ;  /* 0x000000c000007945 */ /* 0x000fe20003800200 */
[----:B------:R-:W2:Y:S01]  /*0050*/  S2R R0, SR_CgaCtaId ;  /* 0x0000000000007919 */ /* 0x000ea20000008800 */
[----:B0-----:R-:W-:Y:S02]  /*0060*/  ISETP.NE.AND P0, PT, R35, RZ, PT ;  /* 0x000000ff2300720c */ /* 0x001fe40003f05270 */
[----:B--2---:R-:W-:-:S11]  /*0070*/  LEA R77, R0, R77, 0x18 ;  /* 0x0000004d004d7211 */ /* 0x004fd600078ec0ff */
[----:B-1----:R-:W-:Y:S05]  /*0080*/  @P0 BRA `(.L_x_1) ;  /* 0x00000000001c0947 */ /* 0x002fea0003800000 */
[----:B------:R-:W0:Y:S01]  /*0090*/  LDC.64 R2, c[0x0][0x388] ;  /* 0x0000e200ff027b82 */ /* 0x000e220000000a00 */
[----:B------:R-:W-:-:S05]  /*00a0*/  IMAD.MOV.U32 R5, RZ, RZ, 0x1 ;  /* 0x00000001ff057424 */ /* 0x000fca00078e00ff */
[----:B0-----:R-:W2:Y:S02]  /*00b0*/  ATOMG.E.ADD.STRONG.GPU PT, R2, desc[UR8][R2.64], R5 ;  /* 0x80000005020279a8 */ /* 0x001ea400081ef108 */
[----:B------:R-:W0:Y:S01]  /*00c0*/  S2UR UR5, SR_CgaCtaId ;  /* 0x00000000000579c3 */ /* 0x000e220000008800 */
[----:B------:R-:W-:Y:S02]  /*00d0*/  UMOV UR4, 0x400 ;  /* 0x0000040000047882 */ /* 0x000fe40000000000 */
[----:B0-----:R-:W-:-:S09]  /*00e0*/  ULEA UR4, UR5, UR4, 0x18 ;  /* 0x0000000405047291 */ /* 0x001fd2000f8ec0ff */
[----:B--2---:R0:W-:Y:S03]  /*00f0*/  STS [UR4+0x8a00], R2 ;  /* 0x008a0002ff007988 */ /* 0x0041e60008000804 */
.L_x_1:
[----:B------:R-:W-:Y:S05]  /*0100*/  BSYNC.RECONVERGENT B0 ;  /* 0x0000000000007941 */ /* 0x000fea0003800200 */
.L_x_0:
[----:B------:R-:W-:Y:S06]  /*0110*/  BAR.SYNC.DEFER_BLOCKING 0x0 ;  /* 0x0000000000007b1d */ /* 0x000fec0000010000 */
[----:B------:R-:W1:Y:S01]  /*0120*/  LDCU UR4, c[0x0][0x3c0] ;  /* 0x00007800ff0477ac */ /* 0x000e620008000800 */
[----:B------:R-:W2:Y:S01]  /*0130*/  S2R R73, SR_LANEID ;  /* 0x0000000000497919 */ /* 0x000ea20000000000 */
[----:B------:R-:W3:Y:S02]  /*0140*/  LDS R75, [R77+0x8a00] ;  /* 0x008a00004d4b7984 */ /* 0x000ee40000000800 */
[----:B---3--:R-:W-:-:S04]  /*0150*/  IMAD R72, R75, 0x2280, RZ ;  /* 0x000022804b487824 */ /* 0x008fc800078e02ff */
[----:B------:R-:W-:-:S05]  /*0160*/  VIADD R0, R72, 0x2280 ;  /* 0x0000228048007836 */ /* 0x000fca0000000000 */
[----:B-1----:R-:W-:Y:S02]  /*0170*/  ISETP.GT.AND P0, PT, R0, UR4, PT ;  /* 0x0000000400007c0c */ /* 0x002fe4000bf04270 */
[----:B------:R-:W-:-:S11]  /*0180*/  SHF.R.U32.HI R0, RZ, 0x5, R35 ;  /* 0x00000005ff007819 */ /* 0x000fd60000011623 */
[----:B--2---:R-:W-:Y:S05]  /*0190*/  @P0 BRA `(.L_x_2) ;  /* 0x0000000000800947 */ /* 0x004fea0003800000 */
[----:B------:R-:W1:Y:S01]  /*01a0*/  LDCU.64 UR4, c[0x0][0x3a8] ;  /* 0x00007500ff0477ac */ /* 0x000e620008000a00 */
[C---:B------:R-:W-:Y:S02]  /*01b0*/  LOP3.LUT R71, R35.reuse, 0x1f, RZ, 0xc0, !PT ;  /* 0x0000001f23477812 */ /* 0x040fe400078ec0ff */
[----:B0-----:R-:W-:-:S05]  /*01c0*/  LOP3.LUT R2, R35, 0x3e0, RZ, 0xc0, !PT ;  /* 0x000003e023027812 */ /* 0x001fca00078ec0ff */
[----:B------:R-:W-:-:S05]  /*01d0*/  IMAD R71, R2, 0x17, R71 ;  /* 0x0000001702477824 */ /* 0x000fca00078e0247 */
[----:B------:R-:W-:-:S05]  /*01e0*/  IADD3 R39, P0, PT, R72, R71, RZ ;  /* 0x0000004748277210 */ /* 0x000fca0007f1e0ff */
[----:B------:R-:W-:Y:S01]  /*01f0*/  IMAD.X R40, RZ, RZ, RZ, P0 ;  /* 0x000000ffff287224 */ /* 0x000fe200000e06ff */
[----:B-1----:R-:W-:-:S04]  /*0200*/  LEA R2, P0, R39, UR4, 0x2 ;  /* 0x0000000427027c11 */ /* 0x002fc8000f8010ff */
[----:B------:R-:W-:-:S05]  /*0210*/  LEA.HI.X R3, R39, UR5, R40, 0x2, P0 ;  /* 0x0000000527037c11 */ /* 0x000fca00080f1428 */
[----:B------:R0:W5:Y:S04]  /*0220*/  LDG.E R70, desc[UR8][R2.64] ;  /* 0x0000000802467981 */ /* 0x000168000c1e1900 */
        /* <DEDUP_REMOVED lines=21> */
[----:B------:R0:W5:Y:S01]  /*0380*/  LDG.E R48, desc[UR8][R2.64+0xb00] ;  /* 0x000b000802307981 */ /* 0x000162000c1e1900 */
[----:B------:R-:W-:Y:S05]  /*0390*/  BRA `(.L_x_3) ;  /* 0x0000000400907947 */ /* 0x000fea0003800000 */
.L_x_2:
[C---:B------:R-:W-:Y:S01]  /*03a0*/  LOP3.LUT R71, R35.reuse, 0x1f, RZ, 0xc0, !PT ;  /* 0x0000001f23477812 */ /* 0x040fe200078ec0ff */
[----:B------:R-:W1:Y:S01]  /*03b0*/  LDCU.64 UR6, c[0x0][0x3a8] ;  /* 0x00007500ff0677ac */ /* 0x000e620008000a00 */
[----:B0-----:R-:W-:Y:S01]  /*03c0*/  LOP3.LUT R2, R35, 0x3e0, RZ, 0xc0, !PT ;  /* 0x000003e023027812 */ /* 0x001fe200078ec0ff */
[----:B------:R-:W-:Y:S01]  /*03d0*/  IMAD.MOV.U32 R70, RZ, RZ, -0x1 ;  /* 0xffffffffff467424 */ /* 0x000fe200078e00ff */
[----:B------:R-:W-:-:S03]  /*03e0*/  IADD3 R4, PT, PT, -R72, UR4, RZ ;  /* 0x0000000448047c10 */ /* 0x000fc6000fffe1ff */
[----:B------:R-:W-:-:S04]  /*03f0*/  IMAD R71, R2, 0x17, R71 ;  /* 0x0000001702477824 */ /* 0x000fc800078e0247 */
[C---:B------:R-:W-:Y:S01]  /*0400*/  VIADD R5, R71.reuse, 0x40 ;  /* 0x0000004047057836 */ /* 0x040fe20000000000 */
[----:B------:R-:W-:Y:S01]  /*0410*/  IADD3 R39, P2, PT, R72, R71, RZ ;  /* 0x0000004748277210 */ /* 0x000fe20007f5e0ff */
[C---:B------:R-:W-:Y:S01]  /*0420*/  VIADD R3, R71.reuse, 0x20 ;  /* 0x0000002047037836 */ /* 0x040fe20000000000 */
[-C--:B------:R-:W-:Y:S01]  /*0430*/  ISETP.GE.AND P6, PT, R71, R4.reuse, PT ;  /* 0x000000044700720c */ /* 0x080fe20003fc6270 */
[----:B------:R-:W-:Y:S01]  /*0440*/  IMAD.MOV.U32 R69, RZ, RZ, -0x1 ;  /* 0xffffffffff457424 */ /* 0x000fe200078e00ff */
[-C--:B------:R-:W-:Y:S01]  /*0450*/  ISETP.GE.AND P1, PT, R5, R4.reuse, PT ;  /* 0x000000040500720c */ /* 0x080fe20003f26270 */
[----:B------:R-:W-:Y:S01]  /*0460*/  VIADD R5, R71, 0x80 ;  /* 0x0000008047057836 */ /* 0x000fe20000000000 */
[-C--:B------:R-:W-:Y:S01]  /*0470*/  ISETP.GE.AND P0, PT, R3, R4.reuse, PT ;  /* 0x000000040300720c */ /* 0x080fe20003f06270 */
[----:B------:R-:W-:Y:S01]  /*0480*/  VIADD R3, R71, 0x60 ;  /* 0x0000006047037836 */ /* 0x000fe20000000000 */
[----:B-1----:R-:W-:Y:S01]  /*0490*/  LEA R2, P4, R39, UR6, 0x2 ;  /* 0x0000000627027c11 */ /* 0x002fe2000f8810ff */
[----:B------:R-:W-:Y:S01]  /*04a0*/  IMAD.X R40, RZ, RZ, RZ, P2 ;  /* 0x000000ffff287224 */ /* 0x000fe200010e06ff */
[-C--:B------:R-:W-:Y:S01]  /*04b0*/  ISETP.GE.AND P3, PT, R5, R4.reuse, PT ;  /* 0x000000040500720c */ /* 0x080fe20003f66270 */
[----:B------:R-:W-:Y:S01]  /*04c0*/  VIADD R5, R71, 0xa0 ;  /* 0x000000a047057836 */ /* 0x000fe20000000000 */
[----:B------:R-:W-:Y:S01]  /*04d0*/  ISETP.GE.AND P2, PT, R3, R4, PT ;  /* 0x000000040300720c */ /* 0x000fe20003f46270 */
[----:B------:R-:W-:Y:S01]  /*04e0*/  VIADD R7, R71, 0xc0 ;  /* 0x000000c047077836 */ /* 0x000fe20000000000 */
[----:B------:R-:W-:-:S02]  /*04f0*/  LEA.HI.X R3, R39, UR7, R40, 0x2, P4 ;  /* 0x0000000727037c11 */ /* 0x000fc4000a0f1428 */
[-C--:B------:R-:W-:Y:S01]  /*0500*/  ISETP.GE.AND P4, PT, R5, R4.reuse, PT ;  /* 0x000000040500720c */ /* 0x080fe20003f86270 */
[----:B------:R-:W-:Y:S01]  /*0510*/  VIADD R5, R71, 0xe0 ;  /* 0x000000e047057836 */ /* 0x000fe20000000000 */
[-C--:B------:R-:W-:Y:S01]  /*0520*/  ISETP.GE.AND P5, PT, R7, R4.reuse, PT ;  /* 0x000000040700720c */ /* 0x080fe20003fa6270 */
[----:B------:R1:W5:Y:S01]  /*0530*/  @!P6 LDG.E R70, desc[UR8][R2.64] ;  /* 0x000000080246e981 */ /* 0x000362000c1e1900 */
[----:B------:R-:W-:Y:S02]  /*0540*/  IMAD.MOV.U32 R67, RZ, RZ, -0x1 ;  /* 0xffffffffff437424 */ /* 0x000fe400078e00ff */
[-C--:B------:R-:W-:Y:S01]  /*0550*/  ISETP.GE.AND P6, PT, R5, R4.reuse, PT ;  /* 0x000000040500720c */ /* 0x080fe20003fc6270 */
[----:B------:R-:W-:Y:S01]  /*0560*/  VIADD R5, R71, 0x100 ;  /* 0x0000010047057836 */ /* 0x000fe20000000000 */
[----:B------:R1:W5:Y:S01]  /*0570*/  @!P0 LDG.E R69, desc[UR8][R2.64+0x80] ;  /* 0x0000800802458981 */ /* 0x000362000c1e1900 */
[----:B------:R-:W-:Y:S02]  /*0580*/  IMAD.MOV.U32 R66, RZ, RZ, -0x1 ;  /* 0xffffffffff427424 */ /* 0x000fe400078e00ff */
[----:B------:R-:W-:Y:S01]  /*0590*/  IMAD.MOV.U32 R68, RZ, RZ, -0x1 ;  /* 0xffffffffff447424 */ /* 0x000fe200078e00ff */
[----:B------:R-:W-:Y:S01]  /*05a0*/  ISETP.GE.AND P0, PT, R5, R4, PT ;  /* 0x000000040500720c */ /* 0x000fe20003f06270 */
[C---:B------:R-:W-:Y:S01]  /*05b0*/  VIADD R5, R71.reuse, 0x140 ;  /* 0x0000014047057836 */ /* 0x040fe20000000000 */
[----:B------:R1:W5:Y:S01]  /*05c0*/  @!P2 LDG.E R67, desc[UR8][R2.64+0x180] ;  /* 0x000180080243a981 */ /* 0x000362000c1e1900 */
[----:B------:R-:W-:-:S03]  /*05d0*/  VIADD R7, R71, 0x120 ;  /* 0x0000012047077836 */ /* 0x000fc60000000000 */
[----:B------:R-:W-:Y:S01]  /*05e0*/  ISETP.GE.AND P2, PT, R5, R4, PT ;  /* 0x000000040500720c */ /* 0x000fe20003f46270 */
[----:B------:R-:W-:Y:S01]  /*05f0*/  VIADD R5, R71, 0x160 ;  /* 0x0000016047057836 */ /* 0x000fe20000000000 */
[----:B------:R1:W5:Y:S01]  /*0600*/  @!P3 LDG.E R66, desc[UR8][R2.64+0x200] ;  /* 0x000200080242b981 */ /* 0x000362000c1e1900 */
[----:B------:R-:W-:-:S03]  /*0610*/  IMAD.MOV.U32 R64, RZ, RZ, -0x1 ;  /* 0xffffffffff407424 */ /* 0x000fc600078e00ff */
[-C--:B------:R-:W-:Y:S01]  /*0620*/  ISETP.GE.AND P3, PT, R5, R4.reuse, PT ;  /* 0x000000040500720c */ /* 0x080fe20003f66270 */
[----:B------:R-:W-:Y:S01]  /*0630*/  VIADD R5, R71, 0x1a0 ;  /* 0x000001a047057836 */ /* 0x000fe20000000000 */
[----:B------:R1:W5:Y:S01]  /*0640*/  @!P1 LDG.E R68, desc[UR8][R2.64+0x100] ;  /* 0x0001000802449981 */ /* 0x000362000c1e1900 */
[-C--:B------:R-:W-:Y:S01]  /*0650*/  ISETP.GE.AND P1, PT, R7, R4.reuse, PT ;  /* 0x000000040700720c */ /* 0x080fe20003f26270 */
[----:B------:R-:W-:Y:S02]  /*0660*/  IMAD.MOV.U32 R63, RZ, RZ, -0x1 ;  /* 0xffffffffff3f7424 */ /* 0x000fe400078e00ff */
[----:B------:R1:W5:Y:S01]  /*0670*/  @!P5 LDG.E R64, desc[UR8][R2.64+0x300] ;  /* 0x000300080240d981 */ /* 0x000362000c1e1900 */
[-C--:B------:R-:W-:Y:S01]  /*0680*/  ISETP.GE.AND P5, PT, R5, R4.reuse, PT ;  /* 0x000000040500720c */ /* 0x080fe20003fa6270 */
[C---:B------:R-:W-:Y:S02]  /*0690*/  VIADD R5, R71.reuse, 0x1c0 ;  /* 0x000001c047057836 */ /* 0x040fe40000000000 */
[----:B------:R-:W-:Y:S01]  /*06a0*/  IMAD.MOV.U32 R65, RZ, RZ, -0x1 ;  /* 0xffffffffff417424 */ /* 0x000fe200078e00ff */
[----:B------:R1:W5:Y:S01]  /*06b0*/  @!P6 LDG.E R63, desc[UR8][R2.64+0x380] ;  /* 0x00038008023fe981 */ /* 0x000362000c1e1900 */
[----:B------:R-:W-:Y:S01]  /*06c0*/  VIADD R7, R71, 0x180 ;  /* 0x0000018047077836 */ /* 0x000fe20000000000 */
[----:B------:R-:W-:Y:S01]  /*06d0*/  ISETP.GE.AND P6, PT, R5, R4, PT ;  /* 0x000000040500720c */ /* 0x000fe20003fc6270 */
[----:B------:R-:W-:-:S02]  /*06e0*/  IMAD.MOV.U32 R61, RZ, RZ, -0x1 ;  /* 0xffffffffff3d7424 */ /* 0x000fc400078e00ff */
        /* <DEDUP_REMOVED lines=17> */
[----:B------:R-:W-:Y:S01]  /*0800*/  IMAD.MOV.U32 R57, RZ, RZ, -0x1 ;  /* 0xffffffffff397424 */ /* 0x000fe200078e00ff */
[----:B------:R-:W-:Y:S01]  /*0810*/  ISETP.GE.AND P4, PT, R5, R4, PT ;  /* 0x000000040500720c */ /* 0x000fe20003f86270 */
[C---:B------:R-:W-:Y:S01]  /*0820*/  VIADD R7, R71.reuse, 0x240 ;  /* 0x0000024047077836 */ /* 0x040fe20000000000 */
[----:B------:R1:W5:Y:S01]  /*0830*/  @!P3 LDG.E R59, desc[UR8][R2.64+0x580] ;  /* 0x00058008023bb981 */ /* 0x000362000c1e1900 */
[----:B------:R-:W-:-:S02]  /*0840*/  VIADD R5, R71, 0x280 ;  /* 0x0000028047057836 */ /* 0x000fc40000000000 */
[----:B------:R-:W-:Y:S01]  /*0850*/  IMAD.MOV.U32 R56, RZ, RZ, -0x1 ;  /* 0xffffffffff387424 */ /* 0x000fe200078e00ff */
[----:B------:R1:W5:Y:S01]  /*0860*/  @!P5 LDG.E R57, desc[UR8][R2.64+0x680] ;  /* 0x000680080239d981 */ /* 0x000362000c1e1900 */
[----:B------:R-:W-:Y:S01]  /*0870*/  IMAD.MOV.U32 R55, RZ, RZ, -0x1 ;  /* 0xffffffffff377424 */ /* 0x000fe200078e00ff */
[-C--:B------:R-:W-:Y:S01]  /*0880*/  ISETP.GE.AND P3, PT, R7, R4.reuse, PT ;  /* 0x000000040700720c */ /* 0x080fe20003f66270 */
[----:B------:R-:W-:Y:S01]  /*0890*/  VIADD R7, R71, 0x2a0 ;  /* 0x000002a047077836 */ /* 0x000fe20000000000 */
[-C--:B------:R-:W-:Y:S01]  /*08a0*/  ISETP.GE.AND P5, PT, R5, R4.reuse, PT ;  /* 0x000000040500720c */ /* 0x080fe20003fa6270 */
[----:B------:R-:W-:Y:S01]  /*08b0*/  VIADD R5, R71, 0x2c0 ;  /* 0x000002c047057836 */ /* 0x000fe20000000000 */
[----:B------:R1:W5:Y:S02]  /*08c0*/  @!P6 LDG.E R56, desc[UR8][R2.64+0x700] ;  /* 0x000700080238e981 */ /* 0x000364000c1e1900 */
[-C--:B------:R-:W-:Y:S02]  /*08d0*/  ISETP.GE.AND P6, PT, R7, R4.reuse, PT ;  /* 0x000000040700720c */ /* 0x080fe40003fc6270 */
[----:B------:R1:W5:Y:S01]  /*08e0*/  @!P0 LDG.E R55, desc[UR8][R2.64+0x780] ;  /* 0x0007800802378981 */ /* 0x000362000c1e1900 */
[----:B------:R-:W-:Y:S01]  /*08f0*/  ISETP.GE.AND P0, PT, R5, R4, PT ;  /* 0x000000040500720c */ /* 0x000fe20003f06270 */
[----:B------:R-:W-:-:S02]  /*0900*/  IMAD.MOV.U32 R54, RZ, RZ, -0x1 ;  /* 0xffffffffff367424 */ /* 0x000fc400078e00ff */
[----:B------:R-:W-:Y:S02]  /*0910*/  IMAD.MOV.U32 R53, RZ, RZ, -0x1 ;  /* 0xffffffffff357424 */ /* 0x000fe400078e00ff */
[----:B------:R-:W-:Y:S02]  /*0920*/  IMAD.MOV.U32 R52, RZ, RZ, -0x1 ;  /* 0xffffffffff347424 */ /* 0x000fe400078e00ff */
[----:B------:R-:W-:Y:S01]  /*0930*/  IMAD.MOV.U32 R51, RZ, RZ, -0x1 ;  /* 0xffffffffff337424 */ /* 0x000fe200078e00ff */
[----:B------:R1:W5:Y:S01]  /*0940*/  @!P1 LDG.E R54, desc[UR8][R2.64+0x800] ;  /* 0x0008000802369981 */ /* 0x000362000c1e1900 */
[----:B------:R-:W-:Y:S02]  /*0950*/  IMAD.MOV.U32 R50, RZ, RZ, -0x1 ;  /* 0xffffffffff327424 */ /* 0x000fe400078e00ff */
[----:B------:R-:W-:Y:S01]  /*0960*/  IMAD.MOV.U32 R49, RZ, RZ, -0x1 ;  /* 0xffffffffff317424 */ /* 0x000fe200078e00ff */
[----:B------:R1:W5:Y:S01]  /*0970*/  @!P2 LDG.E R53, desc[UR8][R2.64+0x880] ;  /* 0x000880080235a981 */ /* 0x000362000c1e1900 */
[----:B------:R-:W-:-:S03]  /*0980*/  IMAD.MOV.U32 R48, RZ, RZ, -0x1 ;  /* 0xffffffffff307424 */ /* 0x000fc600078e00ff */
[----:B------:R1:W5:Y:S04]  /*0990*/  @!P3 LDG.E R52, desc[UR8][R2.64+0x900] ;  /* 0x000900080234b981 */ /* 0x000368000c1e1900 */
[----:B------:R1:W5:Y:S04]  /*09a0*/  @!P4 LDG.E R51, desc[UR8][R2.64+0x980] ;  /* 0x000980080233c981 */ /* 0x000368000c1e1900 */
[----:B------:R1:W5:Y:S04]  /*09b0*/  @!P5 LDG.E R50, desc[UR8][R2.64+0xa00] ;  /* 0x000a00080232d981 */ /* 0x000368000c1e1900 */
[----:B------:R1:W5:Y:S04]  /*09c0*/  @!P6 LDG.E R49, desc[UR8][R2.64+0xa80] ;  /* 0x000a80080231e981 */ /* 0x000368000c1e1900 */
[----:B------:R1:W5:Y:S02]  /*09d0*/  @!P0 LDG.E R48, desc[UR8][R2.64+0xb00] ;  /* 0x000b000802308981 */ /* 0x000364000c1e1900 */
.L_x_3:
[----:B01----:R-:W-:Y:S01]  /*09e0*/  VIMNMX R2, PT, PT, R73, 0xe0, !PT ;  /* 0x000000e049027848 */ /* 0x003fe20007fe0100 */
[----:B------:R-:W0:Y:S01]  /*09f0*/  LDCU UR4, c[0x0][0x3c8] ;  /* 0x00007900ff0477ac */ /* 0x000e220008000800 */
[----:B-----5:R-:W-:Y:S01]  /*0a00*/  ISETP.GE.AND P6, PT, R70, RZ, PT ;  /* 0x000000ff4600720c */ /* 0x020fe20003fc6270 */
[----:B------:R-:W-:Y:S01]  /*0a10*/  IMAD.SHL.U32 R0, R0, 0x400, RZ ;  /* 0x0000040000007824 */ /* 0x000fe200078e00ff */
[--C-:B------:R-:W-:Y:S01]  /*0a20*/  IADD3 R2, PT, PT, R2, 0x1f, -R73.reuse ;  /* 0x0000001f02027810 */ /* 0x100fe20007ffe849 */
[----:B------:R-:W-:Y:S01]  /*0a30*/  UMOV UR5, 0xffffffff ;  /* 0xffffffff00057882 */ /* 0x000fe20000000000 */
[----:B------:R-:W-:Y:S01]  /*0a40*/  SEL R5, RZ, 0x7fffffff, !P6 ;  /* 0x7fffffffff057807 */ /* 0x000fe20007000000 */
[----:B------:R-:W-:Y:S01]  /*0a50*/  BSSY.RECONVERGENT B0, `(.L_x_4) ;  /* 0x0000034000007945 */ /* 0x000fe20003800200 */
[----:B------:R-:W-:Y:S01]  /*0a60*/  ISETP.GE.U32.AND P6, PT, R2, 0x1e0, PT ;  /* 0x000001e00200780c */ /* 0x000fe20003fc6070 */
[----:B------:R-:W-:Y:S01]  /*0a70*/  IMAD.MOV.U32 R4, RZ, RZ, R73 ;  /* 0x000000ffff047224 */ /* 0x000fe200078e0049 */
[----:B------:R-:W-:Y:S01]  /*0a80*/  ISETP.GE.AND P0, PT, R64, RZ, PT ;  /* 0x000000ff4000720c */ /* 0x000fe20003f06270 */
[----:B------:R-:W-:Y:S01]  /*0a90*/  IMAD.IADD R3, R77, 0x1, R0 ;  /* 0x000000014d037824 */ /* 0x000fe200078e0200 */
[----:B------:R-:W-:-:S02]  /*0aa0*/  ISETP.GE.AND P1, PT, R63, RZ, PT ;  /* 0x000000ff3f00720c */ /* 0x000fc40003f26270 */
[----:B------:R-:W-:Y:S02]  /*0ab0*/  ISETP.GE.AND P2, PT, R62, RZ, PT ;  /* 0x000000ff3e00720c */ /* 0x000fe40003f46270 */
[----:B------:R-:W-:Y:S02]  /*0ac0*/  ISETP.GE.AND P3, PT, R61, RZ, PT ;  /* 0x000000ff3d00720c */ /* 0x000fe40003f66270 */
[----:B------:R-:W-:Y:S01]  /*0ad0*/  LEA.HI R2, R2, 0x1, RZ, 0x1b ;  /* 0x0000000102027811 */ /* 0x000fe200078fd8ff */
[----:B0-----:R-:W-:Y:S01]  /*0ae0*/  USHF.L.U32 UR4, UR5, UR4, URZ ;  /* 0x0000000405047299 */ /* 0x001fe200080006ff */
[----:B------:R-:W-:Y:S02]  /*0af0*/  ISETP.GE.AND P4, PT, R60, RZ, PT ;  /* 0x000000ff3c00720c */ /* 0x000fe40003f86270 */
[----:B------:R-:W-:Y:S02]  /*0b00*/  ISETP.GE.AND P5, PT, R48, RZ, PT ;  /* 0x000000ff3000720c */ /* 0x000fe40003fa6270 */
[----:B------:R-:W-:-:S02]  /*0b10*/  SEL R47, RZ, 0x7fffffff, !P0 ;  /* 0x7fffffffff2f7807 */ /* 0x000fc40004000000 */
[----:B------:R-:W-:Y:S02]  /*0b20*/  SEL R46, RZ, 0x7fffffff, !P1 ;  /* 0x7fffffffff2e7807 */ /* 0x000fe40004800000 */
[----:B------:R-:W-:Y:S02]  /*0b30*/  SEL R45, RZ, 0x7fffffff, !P2 ;  /* 0x7fffffffff2d7807 */ /* 0x000fe40005000000 */
[----:B------:R-:W-:Y:S02]  /*0b40*/  LOP3.LUT R9, R2, 0xf, RZ, 0xc0, !PT ;  /* 0x0000000f02097812 */ /* 0x000fe400078ec0ff */
[----:B------:R-:W-:Y:S02]  /*0b50*/  SEL R44, RZ, 0x7fffffff, !P3 ;  /* 0x7fffffffff2c7807 */ /* 0x000fe40005800000 */
[----:B------:R-:W-:Y:S02]  /*0b60*/  SEL R33, RZ, 0x7fffffff, !P4 ;  /* 0x7fffffffff217807 */ /* 0x000fe40006000000 */
[----:B------:R-:W-:-:S02]  /*0b70*/  SEL R7, RZ, 0x7fffffff, !P5 ;  /* 0x7fffffffff077807 */ /* 0x000fc40006800000 */
[----:B------:R-:W-:Y:S02]  /*0b80*/  ISETP.NE.AND P1, PT, R9, RZ, PT ;  /* 0x000000ff0900720c */ /* 0x000fe40003f25270 */
[----:B------:R-:W-:Y:S02]  /*0b90*/  LOP3.LUT R8, R5, R70, RZ, 0x3c, !PT ;  /* 0x0000004605087212 */ /* 0x000fe400078e3cff */
[----:B------:R-:W-:Y:S02]  /*0ba0*/  LOP3.LUT R47, R47, R64, RZ, 0x3c, !PT ;  /* 0x000000402f2f7212 */ /* 0x000fe400078e3cff */
[----:B------:R-:W-:Y:S02]  /*0bb0*/  LOP3.LUT R46, R46, R63, RZ, 0x3c, !PT ;  /* 0x0000003f2e2e7212 */ /* 0x000fe400078e3cff */
[----:B------:R-:W-:Y:S02]  /*0bc0*/  LOP3.LUT R45, R45, R62, RZ, 0x3c, !PT ;  /* 0x0000003e2d2d7212 */ /* 0x000fe400078e3cff */
[----:B------:R-:W-:Y:S01]  /*0bd0*/  LOP3.LUT R44, R44, R61, RZ, 0x3c, !PT ;  /* 0x0000003d2c2c7212 */ /* 0x000fe200078e3cff */
[----:B------:R-:W-:Y:S06]  /*0be0*/  @!P6 BRA `(.L_x_5) ;  /* 0x000000000068e947 */ /* 0x000fec0003800000 */
[----:B------:R-:W-:Y:S01]  /*0bf0*/  IMAD R6, R73, 0x4, R0 ;  /* 0x0000000449067824 */ /* 0x000fe200078e0200 */
[----:B------:R-:W-:Y:S01]  /*0c00*/  LOP3.LUT R5, R2, 0xffffff0, RZ, 0xc0, !PT ;  /* 0x0ffffff002057812 */ /* 0x000fe200078ec0ff */
[----:B------:R-:W-:-:S03]  /*0c10*/  IMAD.MOV.U32 R4, RZ, RZ, R73 ;  /* 0x000000ffff047224 */ /* 0x000fc600078e0049 */
[----:B------:R-:W-:Y:S01]  /*0c20*/  IADD3 R6, PT, PT, R6, 0x400, R77 ;  /* 0x0000040006067810 */ /* 0x000fe20007ffe04d */
[----:B------:R-:W-:-:S07]  /*0c30*/  IMAD.MOV R5, RZ, RZ, -R5 ;  /* 0x000000ffff057224 */ /* 0x000fce00078e0a05 */
.L_x_6:
[----:B------:R-:W-:Y:S01]  /*0c40*/  VIADD R5, R5, 0x10 ;  /* 0x0000001005057836 */ /* 0x000fe20000000000 */
[----:B------:R-:W-:Y:S01]  /*0c50*/  STS [R6+-0x400], RZ ;  /* 0xfffc00ff06007388 */ /* 0x000fe20000000800 */
[----:B------:R-:W-:-:S03]  /*0c60*/  VIADD R4, R4, 0x200 ;  /* 0x0000020004047836 */ /* 0x000fc60000000000 */
[----:B------:R-:W-:Y:S01]  /*0c70*/  ISETP.NE.AND P0, PT, R5, RZ, PT ;  /* 0x000000ff0500720c */ /* 0x000fe20003f05270 */
[----:B------:R-:W-:Y:S04]  /*0c80*/  STS [R6+-0x380], RZ ;  /* 0xfffc80ff06007388 */ /* 0x000fe80000000800 */
[----:B------:R-:W-:Y:S04]  /*0c90*/  STS [R6+-0x300], RZ ;  /* 0xfffd00ff06007388 */ /* 0x000fe80000000800 */
[----:B------:R-:W-:Y:S04]  /*0ca0*/  STS [R6+-0x280], RZ ;  /* 0xfffd80ff06007388 */ /* 0x000fe80000000800 */
[----:B------:R-:W-:Y:S04]  /*0cb0*/  STS [R6+-0x200], RZ ;  /* 0xfffe00ff06007388 */ /* 0x000fe80000000800 */
[----:B------:R-:W-:Y:S04]  /*0cc0*/  STS [R6+-0x180], RZ ;  /* 0xfffe80ff06007388 */ /* 0x000fe80000000800 */
[----:B------:R-:W-:Y:S04]  /*0cd0*/  STS [R6+-0x100], RZ ;  /* 0xffff00ff06007388 */ /* 0x000fe80000000800 */
[----:B------:R-:W-:Y:S04]  /*0ce0*/  STS [R6+-0x80], RZ ;  /* 0xffff80ff06007388 */ /* 0x000fe80000000800 */
[----:B------:R-:W-:Y:S04]  /*0cf0*/  STS [R6], RZ ;  /* 0x000000ff06007388 */ /* 0x000fe80000000800 */
[----:B------:R-:W-:Y:S04]  /*0d00*/  STS [R6+0x80], RZ ;  /* 0x000080ff06007388 */ /* 0x000fe80000000800 */
[----:B------:R-:W-:Y:S04]  /*0d10*/  STS [R6+0x100], RZ ;  /* 0x000100ff06007388 */ /* 0x000fe80000000800 */
[----:B------:R-:W-:Y:S04]  /*0d20*/  STS [R6+0x180], RZ ;  /* 0x000180ff06007388 */ /* 0x000fe80000000800 */
[----:B------:R-:W-:Y:S04]  /*0d30*/  STS [R6+0x200], RZ ;  /* 0x000200ff06007388 */ /* 0x000fe80000000800 */
[----:B------:R-:W-:Y:S04]  /*0d40*/  STS [R6+0x280], RZ ;  /* 0x000280ff06007388 */ /* 0x000fe80000000800 */
[----:B------:R-:W-:Y:S04]  /*0d50*/  STS [R6+0x300], RZ ;  /* 0x000300ff06007388 */ /* 0x000fe80000000800 */
[----:B------:R0:W-:Y:S02]  /*0d60*/  STS [R6+0x380], RZ ;  /* 0x000380ff06007388 */ /* 0x0001e40000000800 */
[----:B0-----:R-:W-:Y:S01]  /*0d70*/  VIADD R6, R6, 0x800 ;  /* 0x0000080006067836 */ /* 0x001fe20000000000 */
[----:B------:R-:W-:Y:S06]  /*0d80*/  @P0 BRA `(.L_x_6) ;  /* 0xfffffffc00ac0947 */ /* 0x000fec000383ffff */
.L_x_5:
[----:B------:R-:W-:Y:S05]  /*0d90*/  BSYNC.RECONVERGENT B0 ;  /* 0x0000000000007941 */ /* 0x000fea0003800200 */
.L_x_4:
[----:B------:R-:W-:Y:S01]  /*0da0*/  BSSY.RECONVERGENT B0, `(.L_x_7) ;  /* 0x0000027000007945 */ /* 0x000fe20003800200 */
[----:B------:R-:W-:Y:S02]  /*0db0*/  LOP3.LUT R33, R33, R60, RZ, 0x3c, !PT ;  /* 0x0000003c21217212 */ /* 0x000fe400078e3cff */
[----:B------:R-:W-:Y:S01]  /*0dc0*/  LOP3.LUT R32, R7, R48, RZ, 0x3c, !PT ;  /* 0x0000003007207212 */ /* 0x000fe200078e3cff */
[----:B------:R-:W-:Y:S06]  /*0dd0*/  @!P1 BRA `(.L_x_8) ;  /* 0x00000000008c9947 */ /* 0x000fec0003800000 */
[----:B------:R-:W-:Y:S01]  /*0de0*/  ISETP.GE.U32.AND P0, PT, R9, 0x8, PT ;  /* 0x000000080900780c */ /* 0x000fe20003f06070 */
[----:B------:R-:W-:Y:S01]  /*0df0*/  BSSY.RECONVERGENT B1, `(.L_x_9) ;  /* 0x000000e000017945 */ /* 0x000fe20003800200 */
[----:B------:R-:W-:-:S04]  /*0e00*/  LOP3.LUT R6, R2, 0x7, RZ, 0xc0, !PT ;  /* 0x0000000702067812 */ /* 0x000fc800078ec0ff */
[----:B------:R-:W-:-:S07]  /*0e10*/  ISETP.NE.AND P1, PT, R6, RZ, PT ;  /* 0x000000ff0600720c */ /* 0x000fce0003f25270 */
[----:B------:R-:W-:Y:S06]  /*0e20*/  @!P0 BRA `(.L_x_10) ;  /* 0x0000000000288947 */ /* 0x000fec0003800000 */
[C---:B------:R-:W-:Y:S02]  /*0e30*/  IMAD R5, R4.reuse, 0x4, R3 ;  /* 0x0000000404057824 */ /* 0x040fe400078e0203 */
[----:B------:R-:W-:-:S03]  /*0e40*/  VIADD R4, R4, 0x100 ;  /* 0x0000010004047836 */ /* 0x000fc60000000000 */
[----:B------:R0:W-:Y:S04]  /*0e50*/  STS [R5], RZ ;  /* 0x000000ff05007388 */ /* 0x0001e80000000800 */
[----:B------:R0:W-:Y:S04]  /*0e60*/  STS [R5+0x80], RZ ;  /* 0x000080ff05007388 */ /* 0x0001e80000000800 */
[----:B------:R0:W-:Y:S04]  /*0e70*/  STS [R5+0x100], RZ ;  /* 0x000100ff05007388 */ /* 0x0001e80000000800 */
[----:B------:R0:W-:Y:S04]  /*0e80*/  STS [R5+0x180], RZ ;  /* 0x000180ff05007388 */ /* 0x0001e80000000800 */
[----:B------:R0:W-:Y:S04]  /*0e90*/  STS [R5+0x200], RZ ;  /* 0x000200ff05007388 */ /* 0x0001e80000000800 */
[----:B------:R0:W-:Y:S04]  /*0ea0*/  STS [R5+0x280], RZ ;  /* 0x000280ff05007388 */ /* 0x0001e80000000800 */
[----:B------:R0:W-:Y:S04]  /*0eb0*/  STS [R5+0x300], RZ ;  /* 0x000300ff05007388 */ /* 0x0001e80000000800 */
[----:B------:R0:W-:Y:S02]  /*0ec0*/  STS [R5+0x380], RZ ;  /* 0x000380ff05007388 */ /* 0x0001e40000000800 */
.L_x_10:
[----:B------:R-:W-:Y:S05]  /*0ed0*/  BSYNC.RECONVERGENT B1 ;  /* 0x0000000000017941 */ /* 0x000fea0003800200 */
.L_x_9:
[----:B------:R-:W-:Y:S05]  /*0ee0*/  @!P1 BRA `(.L_x_8) ;  /* 0x0000000000489947 */ /* 0x000fea0003800000 */
[----:B------:R-:W-:Y:S02]  /*0ef0*/  ISETP.GE.U32.AND P0, PT, R6, 0x4, PT ;  /* 0x000000040600780c */ /* 0x000fe40003f06070 */
[----:B------:R-:W-:-:S04]  /*0f00*/  LOP3.LUT R2, R2, 0x3, RZ, 0xc0, !PT ;  /* 0x0000000302027812 */ /* 0x000fc800078ec0ff */
[----:B------:R-:W-:-:S07]  /*0f10*/  ISETP.NE.AND P1, PT, R2, RZ, PT ;  /* 0x000000ff0200720c */ /* 0x000fce0003f25270 */
[C---:B0-----:R-:W-:Y:S02]  /*0f20*/  @P0 IMAD R5, R4.reuse, 0x4, R3 ;  /* 0x0000000404050824 */ /* 0x041fe400078e0203 */
[----:B------:R-:W-:-:S03]  /*0f30*/  @P0 VIADD R4, R4, 0x80 ;  /* 0x0000008004040836 */ /* 0x000fc60000000000 */
[----:B------:R1:W-:Y:S04]  /*0f40*/  @P0 STS [R5], RZ ;  /* 0x000000ff05000388 */ /* 0x0003e80000000800 */
[----:B------:R1:W-:Y:S04]  /*0f50*/  @P0 STS [R5+0x80], RZ ;  /* 0x000080ff05000388 */ /* 0x0003e80000000800 */
[----:B------:R1:W-:Y:S04]  /*0f60*/  @P0 STS [R5+0x100], RZ ;  /* 0x000100ff05000388 */ /* 0x0003e80000000800 */
[----:B------:R1:W-:Y:S01]  /*0f70*/  @P0 STS [R5+0x180], RZ ;  /* 0x000180ff05000388 */ /* 0x0003e20000000800 */
[----:B------:R-:W-:Y:S05]  /*0f80*/  @!P1 BRA `(.L_x_8) ;  /* 0x0000000000209947 */ /* 0x000fea0003800000 */
[----:B------:R-:W-:Y:S02]  /*0f90*/  IMAD R0, R4, 0x4, R0 ;  /* 0x0000000404007824 */ /* 0x000fe400078e0200 */
[----:B------:R-:W-:Y:S02]  /*0fa0*/  IMAD.MOV R2, RZ, RZ, -R2 ;  /* 0x000000ffff027224 */ /* 0x000fe400078e0a02 */
[----:B------:R-:W-:-:S07]  /*0fb0*/  IMAD.IADD R0, R77, 0x1, R0 ;  /* 0x000000014d007824 */ /* 0x000fce00078e0200 */
.L_x_11:
[----:B------:R-:W-:Y:S01]  /*0fc0*/  VIADD R2, R2, 0x1 ;  /* 0x0000000102027836 */ /* 0x000fe20000000000 */
[----:B------:R0:W-:Y:S04]  /*0fd0*/  STS [R0], RZ ;  /* 0x000000ff00007388 */ /* 0x0001e80000000800 */
[----:B------:R-:W-:Y:S01]  /*0fe0*/  ISETP.NE.AND P0, PT, R2, RZ, PT ;  /* 0x000000ff0200720c */ /* 0x000fe20003f05270 */
[----:B0-----:R-:W-:-:S12]  /*0ff0*/  VIADD R0, R0, 0x80 ;  /* 0x0000008000007836 */ /* 0x001fd80000000000 */
[----:B------:R-:W-:Y:S05]  /*1000*/  @P0 BRA `(.L_x_11) ;  /* 0xfffffffc00ec0947 */ /* 0x000fea000383ffff */
.L_x_8:
[----:B------:R-:W-:Y:S05]  /*1010*/  BSYNC.RECONVERGENT B0 ;  /* 0x0000000000007941 */ /* 0x000fea0003800200 */
.L_x_7:
[----:B------:R-:W2:Y:S01]  /*1020*/  LDCU UR7, c[0x0][0x3c4] ;  /* 0x00007880ff0777ac */ /* 0x000ea20008000800 */
[----:B------:R-:W-:Y:S01]  /*1030*/  ISETP.GE.AND P0, PT, R69, RZ, PT ;  /* 0x000000ff4500720c */ /* 0x000fe20003f06270 */
[----:B------:R-:W-:Y:S01]  /*1040*/  BSSY.RECONVERGENT B0, `(.L_x_12) ;  /* 0x00000e4000007945 */ /* 0x000fe20003800200 */
[----:B------:R-:W-:Y:S02]  /*1050*/  ISETP.GE.AND P2, PT, R66, RZ, PT ;  /* 0x000000ff4200720c */ /* 0x000fe40003f46270 */
[----:B------:R-:W-:Y:S02]  /*1060*/  SEL R0, RZ, 0x7fffffff, !P0 ;  /* 0x7fffffffff007807 */ /* 0x000fe40004000000 */
[----:B------:R-:W-:Y:S02]  /*1070*/  ISETP.NE.AND P0, PT, R8, 0x7fffffff, PT ;  /* 0x7fffffff0800780c */ /* 0x000fe40003f05270 */
[----:B------:R-:W-:Y:S02]  /*1080*/  LOP3.LUT R31, R0, R69, RZ, 0x3c, !PT ;  /* 0x00000045001f7212 */ /* 0x000fe400078e3cff */
[----:B------:R-:W-:-:S02]  /*1090*/  SEL R0, R8, 0x80000000, P0 ;  /* 0x8000000008007807 */ /* 0x000fc40000000000 */
[C---:B------:R-:W-:Y:S02]  /*10a0*/  ISETP.NE.AND P1, PT, R31.reuse, 0x7fffffff, PT ;  /* 0x7fffffff1f00780c */ /* 0x040fe40003f25270 */
[----:B------:R-:W-:Y:S02]  /*10b0*/  ISETP.GE.AND P0, PT, R68, RZ, PT ;  /* 0x000000ff4400720c */ /* 0x000fe40003f06270 */
[----:B------:R-:W-:Y:S02]  /*10c0*/  SEL R2, R31, 0x80000000, P1 ;  /* 0x800000001f027807 */ /* 0x000fe40000800000 */
[----:B--2---:R-:W-:Y:S02]  /*10d0*/  SHF.R.U32.HI R0, RZ, UR7, R0 ;  /* 0x00000007ff007c19 */ /* 0x004fe40008011600 */
[----:B------:R-:W-:Y:S02]  /*10e0*/  ISETP.GE.AND P1, PT, R67, RZ, PT ;  /* 0x000000ff4300720c */ /* 0x000fe40003f26270 */
[----:B01----:R-:W-:-:S02]  /*10f0*/  SEL R5, RZ, 0x7fffffff, !P0 ;  /* 0x7fffffffff057807 */ /* 0x003fc40004000000 */
[----:B------:R-:W-:Y:S02]  /*1100*/  LOP3.LUT R30, R0, UR4, RZ, 0x30, !PT ;  /* 0x00000004001e7c12 */ /* 0x000fe4000f8e30ff */
[----:B------:R-:W-:Y:S02]  /*1110*/  ISETP.GE.AND P3, PT, R65, RZ, PT ;  /* 0x000000ff4100720c */ /* 0x000fe40003f66270 */
[----:B------:R-:W-:Y:S01]  /*1120*/  SEL R4, RZ, 0x7fffffff, !P1 ;  /* 0x7fffffffff047807 */ /* 0x000fe20004800000 */
[----:B------:R-:W-:Y:S01]  /*1130*/  IMAD R0, R30, 0x4, R3 ;  /* 0x000000041e007824 */ /* 0x000fe200078e0203 */
[----:B------:R-:W-:Y:S01]  /*1140*/  SEL R7, RZ, 0x7fffffff, !P2 ;  /* 0x7fffffffff077807 */ /* 0x000fe20005000000 */
[----:B------:R-:W-:Y:S01]  /*1150*/  NOP ;  /* 0x0000000000007918 */ /* 0x000fe20000000000 */
[----:B------:R-:W-:Y:S02]  /*1160*/  LOP3.LUT R28, R5, R68, RZ, 0x3c, !PT ;  /* 0x00000044051c7212 */ /* 0x000fe400078e3cff */
[----:B------:R0:W-:Y:S01]  /*1170*/  ATOMS.POPC.INC.32 RZ, [R0+URZ] ;  /* 0x0000000000ff7f8c */ /* 0x0001e2000d8000ff */
[----:B------:R-:W-:-:S02]  /*1180*/  SEL R6, RZ, 0x7fffffff, !P3 ;  /* 0x7fffffffff067807 */ /* 0x000fc40005800000 */
[----:B------:R-:W-:Y:S02]  /*1190*/  LOP3.LUT R4, R4, R67, RZ, 0x3c, !PT ;  /* 0x0000004304047212 */ /* 0x000fe400078e3cff */
[----:B------:R-:W-:Y:S02]  /*11a0*/  LOP3.LUT R7, R7, R66, RZ, 0x3c, !PT ;  /* 0x0000004207077212 */ /* 0x000fe400078e3cff */
[----:B------:R-:W-:Y:S02]  /*11b0*/  ISETP.NE.AND P0, PT, R28, 0x7fffffff, PT ;  /* 0x7fffffff1c00780c */ /* 0x000fe40003f05270 */
[----:B------:R-:W-:Y:S02]  /*11c0*/  SHF.R.U32.HI R2, RZ, UR7, R2 ;  /* 0x00000007ff027c19 */ /* 0x000fe40008011602 */
[----:B------:R-:W-:Y:S02]  /*11d0*/  LOP3.LUT R6, R6, R65, RZ, 0x3c, !PT ;  /* 0x0000004106067212 */ /* 0x000fe400078e3cff */
[----:B------:R-:W-:-:S02]  /*11e0*/  ISETP.NE.AND P1, PT, R4, 0x7fffffff, PT ;  /* 0x7fffffff0400780c */ /* 0x000fc40003f25270 */
[----:B------:R-:W-:Y:S02]  /*11f0*/  ISETP.NE.AND P4, PT, R47, 0x7fffffff, PT ;  /* 0x7fffffff2f00780c */ /* 0x000fe40003f85270 */
[----:B------:R-:W-:Y:S02]  /*1200*/  ISETP.NE.AND P2, PT, R7, 0x7fffffff, PT ;  /* 0x7fffffff0700780c */ /* 0x000fe40003f45270 */
[----:B0-----:R-:W-:Y:S02]  /*1210*/  SEL R0, R28, 0x80000000, P0 ;  /* 0x800000001c007807 */ /* 0x001fe40000000000 */
[----:B------:R-:W-:Y:S02]  /*1220*/  LOP3.LUT R29, R2, UR4, RZ, 0x30, !PT ;  /* 0x00000004021d7c12 */ /* 0x000fe4000f8e30ff */
[----:B------:R-:W-:Y:S02]  /*1230*/  ISETP.NE.AND P0, PT, R6, 0x7fffffff, PT ;  /* 0x7fffffff0600780c */ /* 0x000fe40003f05270 */
[----:B------:R-:W-:Y:S01]  /*1240*/  SEL R4, R4, 0x80000000, P1 ;  /* 0x8000000004047807 */ /* 0x000fe20000800000 */
[----:B------:R-:W-:Y:S01]  /*1250*/  IMAD R2, R29, 0x4, R3 ;  /* 0x000000041d027824 */ /* 0x000fe200078e0203 */
[----:B------:R-:W-:-:S02]  /*1260*/  SEL R8, R47, 0x80000000, P4 ;  /* 0x800000002f087807 */ /* 0x000fc40002000000 */
[----:B------:R-:W-:Y:S02]  /*1270*/  SEL R7, R7, 0x80000000, P2 ;  /* 0x8000000007077807 */ /* 0x000fe40001000000 */
[----:B------:R-:W-:Y:S01]  /*1280*/  SHF.R.U32.HI R0, RZ, UR7, R0 ;  /* 0x00000007ff007c19 */ /* 0x000fe20008011600 */
[----:B------:R0:W-:Y:S01]  /*1290*/  ATOMS.POPC.INC.32 RZ, [R2+URZ] ;  /* 0x0000000002ff7f8c */ /* 0x0001e2000d8000ff */
[----:B------:R-:W-:Y:S02]  /*12a0*/  SEL R6, R6, 0x80000000, P0 ;  /* 0x8000000006067807 */ /* 0x000fe40000000000 */
[----:B------:R-:W-:Y:S02]  /*12b0*/  SHF.R.U32.HI R4, RZ, UR7, R4 ;  /* 0x00000007ff047c19 */ /* 0x000fe40008011604 */
[----:B------:R-:W-:Y:S02]  /*12c0*/  SHF.R.U32.HI R8, RZ, UR7, R8 ;  /* 0x00000007ff087c19 */ /* 0x000fe40008011608 */
[----:B------:R-:W-:-:S02]  /*12d0*/  SHF.R.U32.HI R7, RZ, UR7, R7 ;  /* 0x00000007ff077c19 */ /* 0x000fc40008011607 */
[----:B------:R-:W-:Y:S02]  /*12e0*/  LOP3.LUT R27, R0, UR4, RZ, 0x30, !PT ;  /* 0x00000004001b7c12 */ /* 0x000fe4000f8e30ff */
[----:B------:R-:W-:Y:S02]  /*12f0*/  SHF.R.U32.HI R6, RZ, UR7, R6 ;  /* 0x00000007ff067c19 */ /* 0x000fe40008011606 */
[----:B------:R-:W-:Y:S01]  /*1300*/  ISETP.GE.AND P4, PT, R59, RZ, PT ;  /* 0x000000ff3b00720c */ /* 0x000fe20003f86270 */
[--C-:B------:R-:W-:Y:S01]  /*1310*/  IMAD R0, R27, 0x4, R3.reuse ;  /* 0x000000041b007824 */ /* 0x100fe200078e0203 */
[----:B------:R-:W-:Y:S02]  /*1320*/  LOP3.LUT R4, R4, UR4, RZ, 0x30, !PT ;  /* 0x0000000404047c12 */ /* 0x000fe4000f8e30ff */
[----:B0-----:R-:W-:Y:S02]  /*1330*/  LOP3.LUT R2, R7, UR4, RZ, 0x30, !PT ;  /* 0x0000000407027c12 */ /* 0x001fe4000f8e30ff */
[----:B------:R-:W-:Y:S01]  /*1340*/  LOP3.LUT R26, R8, UR4, RZ, 0x30, !PT ;  /* 0x00000004081a7c12 */ /* 0x000fe2000f8e30ff */
[--C-:B------:R-:W-:Y:S01]  /*1350*/  IMAD R4, R4, 0x4, R3.reuse ;  /* 0x0000000404047824 */ /* 0x100fe200078e0203 */
[----:B------:R-:W-:Y:S01]  /*1360*/  LOP3.LUT R6, R6, UR4, RZ, 0x30, !PT ;  /* 0x0000000406067c12 */ /* 0x000fe2000f8e30ff */
[--C-:B------:R-:W-:Y:S01]  /*1370*/  IMAD R2, R2, 0x4, R3.reuse ;  /* 0x0000000402027824 */ /* 0x100fe200078e0203 */
[----:B------:R-:W-:Y:S01]  /*1380*/  SEL R8, RZ, 0x7fffffff, !P4 ;  /* 0x7fffffffff087807 */ /* 0x000fe20006000000 */
[----:B------:R0:W-:Y:S01]  /*1390*/  ATOMS.POPC.INC.32 RZ, [R0+URZ] ;  /* 0x0000000000ff7f8c */ /* 0x0001e2000d8000ff */
[----:B------:R-:W-:Y:S01]  /*13a0*/  ISETP.NE.AND P0, PT, R46, 0x7fffffff, PT ;  /* 0x7fffffff2e00780c */ /* 0x000fe20003f05270 */
[--C-:B------:R-:W-:Y:S01]  /*13b0*/  IMAD R6, R6, 0x4, R3.reuse ;  /* 0x0000000406067824 */ /* 0x100fe200078e0203 */
[----:B------:R-:W-:Y:S01]  /*13c0*/  LOP3.LUT R25, R8, R59, RZ, 0x3c, !PT ;  /* 0x0000003b08197212 */ /* 0x000fe200078e3cff */
[----:B------:R-:W-:Y:S01]  /*13d0*/  IMAD R5, R26, 0x4, R3 ;  /* 0x000000041a057824 */ /* 0x000fe200078e0203 */
[----:B------:R-:W-:Y:S01]  /*13e0*/  ISETP.NE.AND P1, PT, R45, 0x7fffffff, PT ;  /* 0x7fffffff2d00780c */ /* 0x000fe20003f25270 */
[----:B------:R1:W-:Y:S01]  /*13f0*/  ATOMS.POPC.INC.32 RZ, [R4+URZ] ;  /* 0x0000000004ff7f8c */ /* 0x0003e2000d8000ff */
[----:B------:R-:W-:-:S02]  /*1400*/  ISETP.NE.AND P2, PT, R44, 0x7fffffff, PT ;  /* 0x7fffffff2c00780c */ /* 0x000fc40003f45270 */
[----:B0-----:R-:W-:Y:S01]  /*1410*/  SEL R0, R46, 0x80000000, P0 ;  /* 0x800000002e007807 */ /* 0x001fe20000000000 */
[----:B------:R0:W-:Y:S01]  /*1420*/  ATOMS.POPC.INC.32 RZ, [R2+URZ] ;  /* 0x0000000002ff7f8c */ /* 0x0001e2000d8000ff */
[----:B------:R-:W-:Y:S02]  /*1430*/  ISETP.NE.AND P0, PT, R25, 0x7fffffff, PT ;  /* 0x7fffffff1900780c */ /* 0x000fe40003f05270 */
[----:B------:R-:W-:Y:S01]  /*1440*/  ISETP.NE.AND P3, PT, R33, 0x7fffffff, PT ;  /* 0x7fffffff2100780c */ /* 0x000fe20003f65270 */
[----:B------:R2:W-:Y:S01]  /*1450*/  ATOMS.POPC.INC.32 RZ, [R6+URZ] ;  /* 0x0000000006ff7f8c */ /* 0x0005e2000d8000ff */
[----:B-1----:R-:W-:Y:S02]  /*1460*/  SEL R4, R45, 0x80000000, P1 ;  /* 0x800000002d047807 */ /* 0x002fe40000800000 */
[----:B------:R-:W-:Y:S01]  /*1470*/  SHF.R.U32.HI R0, RZ, UR7, R0 ;  /* 0x00000007ff007c19 */ /* 0x000fe20008011600 */
[----:B------:R1:W-:Y:S01]  /*1480*/  ATOMS.POPC.INC.32 RZ, [R5+URZ] ;  /* 0x0000000005ff7f8c */ /* 0x0003e2000d8000ff */
[----:B0-----:R-:W-:-:S02]  /*1490*/  SEL R2, R44, 0x80000000, P2 ;  /* 0x800000002c027807 */ /* 0x001fc40001000000 */
[----:B------:R-:W-:Y:S02]  /*14a0*/  ISETP.GE.AND P1, PT, R57, RZ, PT ;  /* 0x000000ff3900720c */ /* 0x000fe40003f26270 */
[----:B--2---:R-:W-:Y:S02]  /*14b0*/  SEL R6, R33, 0x80000000, P3 ;  /* 0x8000000021067807 */ /* 0x004fe40001800000 */
[----:B------:R-:W-:Y:S02]  /*14c0*/  SHF.R.U32.HI R4, RZ, UR7, R4 ;  /* 0x00000007ff047c19 */ /* 0x000fe40008011604 */
[----:B-1----:R-:W-:Y:S02]  /*14d0*/  SEL R5, R25, 0x80000000, P0 ;  /* 0x8000000019057807 */ /* 0x002fe40000000000 */
[----:B------:R-:W-:Y:S02]  /*14e0*/  ISETP.GE.AND P0, PT, R58, RZ, PT ;  /* 0x000000ff3a00720c */ /* 0x000fe40003f06270 */
[----:B------:R-:W-:-:S02]  /*14f0*/  SHF.R.U32.HI R2, RZ, UR7, R2 ;  /* 0x00000007ff027c19 */ /* 0x000fc40008011602 */
[----:B------:R-:W-:Y:S02]  /*1500*/  SEL R19, RZ, 0x7fffffff, !P0 ;  /* 0x7fffffffff137807 */ /* 0x000fe40004000000 */
[----:B------:R-:W-:Y:S02]  /*1510*/  LOP3.LUT R24, R0, UR4, RZ, 0x30, !PT ;  /* 0x0000000400187c12 */ /* 0x000fe4000f8e30ff */
[----:B------:R-:W-:Y:S02]  /*1520*/  ISETP.GE.AND P2, PT, R56, RZ, PT ;  /* 0x000000ff3800720c */ /* 0x000fe40003f46270 */
[----:B------:R-:W-:Y:S01]  /*1530*/  SEL R18, RZ, 0x7fffffff, !P1 ;  /* 0x7fffffffff127807 */ /* 0x000fe20004800000 */
[----:B------:R-:W-:Y:S01]  /*1540*/  IMAD R0, R24, 0x4, R3 ;  /* 0x0000000418007824 */ /* 0x000fe200078e0203 */
[----:B------:R-:W-:Y:S02]  /*1550*/  SHF.R.U32.HI R6, RZ, UR7, R6 ;  /* 0x00000007ff067c19 */ /* 0x000fe40008011606 */
[----:B------:R-:W-:-:S02]  /*1560*/  LOP3.LUT R23, R4, UR4, RZ, 0x30, !PT ;  /* 0x0000000404177c12 */ /* 0x000fc4000f8e30ff */
[----:B------:R-:W-:Y:S01]  /*1570*/  ISETP.GE.AND P3, PT, R55, RZ, PT ;  /* 0x000000ff3700720c */ /* 0x000fe20003f66270 */
[----:B------:R0:W-:Y:S01]  /*1580*/  ATOMS.POPC.INC.32 RZ, [R0+URZ] ;  /* 0x0000000000ff7f8c */ /* 0x0001e2000d8000ff */
[----:B------:R-:W-:Y:S02]  /*1590*/  ISETP.GE.AND P4, PT, R54, RZ, PT ;  /* 0x000000ff3600720c */ /* 0x000fe40003f86270 */
[----:B------:R-:W-:Y:S02]  /*15a0*/  SHF.R.U32.HI R5, RZ, UR7, R5 ;  /* 0x00000007ff057c19 */ /* 0x000fe40008011605 */
[----:B------:R-:W-:Y:S02]  /*15b0*/  LOP3.LUT R19, R19, R58, RZ, 0x3c, !PT ;  /* 0x0000003a13137212 */ /* 0x000fe400078e3cff */
[----:B------:R-:W-:Y:S01]  /*15c0*/  LOP3.LUT R22, R2, UR4, RZ, 0x30, !PT ;  /* 0x0000000402167c12 */ /* 0x000fe2000f8e30ff */
[----:B------:R-:W-:Y:S01]  /*15d0*/  IMAD R2, R23, 0x4, R3 ;  /* 0x0000000417027824 */ /* 0x000fe200078e0203 */
[----:B------:R-:W-:-:S02]  /*15e0*/  SEL R17, RZ, 0x7fffffff, !P2 ;  /* 0x7fffffffff117807 */ /* 0x000fc40005000000 */
[----:B------:R-:W-:Y:S01]  /*15f0*/  LOP3.LUT R18, R18, R57, RZ, 0x3c, !PT ;  /* 0x0000003912127212 */ /* 0x000fe200078e3cff */
[--C-:B------:R-:W-:Y:S01]  /*1600*/  IMAD R4, R22, 0x4, R3.reuse ;  /* 0x0000000416047824 */ /* 0x100fe200078e0203 */
[----:B------:R-:W-:Y:S01]  /*1610*/  LOP3.LUT R21, R6, UR4, RZ, 0x30, !PT ;  /* 0x0000000406157c12 */ /* 0x000fe2000f8e30ff */
[----:B------:R1:W-:Y:S01]  /*1620*/  ATOMS.POPC.INC.32 RZ, [R2+URZ] ;  /* 0x0000000002ff7f8c */ /* 0x0003e2000d8000ff */
[----:B------:R-:W-:Y:S02]  /*1630*/  SEL R16, RZ, 0x7fffffff, !P3 ;  /* 0x7fffffffff107807 */ /* 0x000fe40005800000 */
[----:B------:R-:W-:Y:S01]  /*1640*/  SEL R15, RZ, 0x7fffffff, !P4 ;  /* 0x7fffffffff0f7807 */ /* 0x000fe20006000000 */
[----:B------:R2:W-:Y:S01]  /*1650*/  ATOMS.POPC.INC.32 RZ, [R4+URZ] ;  /* 0x0000000004ff7f8c */ /* 0x0005e2000d8000ff */
[----:B------:R-:W-:Y:S01]  /*1660*/  LOP3.LUT R20, R5, UR4, RZ, 0x30, !PT ;  /* 0x0000000405147c12 */ /* 0x000fe2000f8e30ff */
[----:B------:R-:W-:Y:S01]  /*1670*/  IMAD R5, R21, 0x4, R3 ;  /* 0x0000000415057824 */ /* 0x000fe200078e0203 */
[----:B------:R-:W-:-:S02]  /*1680*/  ISETP.NE.AND P0, PT, R19, 0x7fffffff, PT ;  /* 0x7fffffff1300780c */ /* 0x000fc40003f05270 */
[----:B------:R-:W-:Y:S01]  /*1690*/  LOP3.LUT R17, R17, R56, RZ, 0x3c, !PT ;  /* 0x0000003811117212 */ /* 0x000fe200078e3cff */
[----:B------:R-:W-:Y:S01]  /*16a0*/  IMAD R6, R20, 0x4, R3 ;  /* 0x0000000414067824 */ /* 0x000fe200078e0203 */
[----:B------:R-:W-:Y:S01]  /*16b0*/  ISETP.NE.AND P1, PT, R18, 0x7fffffff, PT ;  /* 0x7fffffff1200780c */ /* 0x000fe20003f25270 */
[----:B------:R3:W-:Y:S01]  /*16c0*/  ATOMS.POPC.INC.32 RZ, [R5+URZ] ;  /* 0x0000000005ff7f8c */ /* 0x0007e2000d8000ff */
[----:B------:R-:W-:Y:S02]  /*16d0*/  LOP3.LUT R16, R16, R55, RZ, 0x3c, !PT ;  /* 0x0000003710107212 */ /* 0x000fe400078e3cff */
[----:B------:R-:W-:Y:S01]  /*16e0*/  LOP3.LUT R15, R15, R54, RZ, 0x3c, !PT ;  /* 0x000000360f0f7212 */ /* 0x000fe200078e3cff */
[----:B------:R4:W-:Y:S01]  /*16f0*/  ATOMS.POPC.INC.32 RZ, [R6+URZ] ;  /* 0x0000000006ff7f8c */ /* 0x0009e2000d8000ff */
[----:B0-----:R-:W-:Y:S02]  /*1700*/  SEL R0, R19, 0x80000000, P0 ;  /* 0x8000000013007807 */ /* 0x001fe40000000000 */
[----:B------:R-:W-:-:S02]  /*1710*/  ISETP.NE.AND P0, PT, R17, 0x7fffffff, PT ;  /* 0x7fffffff1100780c */ /* 0x000fc40003f05270 */
[----:B-1----:R-:W-:Y:S02]  /*1720*/  SEL R2, R18, 0x80000000, P1 ;  /* 0x8000000012027807 */ /* 0x002fe40000800000 */
[----:B------:R-:W-:Y:S02]  /*1730*/  ISETP.NE.AND P2, PT, R16, 0x7fffffff, PT ;  /* 0x7fffffff1000780c */ /* 0x000fe40003f45270 */
[----:B------:R-:W-:Y:S02]  /*1740*/  ISETP.NE.AND P1, PT, R15, 0x7fffffff, PT ;  /* 0x7fffffff0f00780c */ /* 0x000fe40003f25270 */
[----:B------:R-:W-:Y:S02]  /*1750*/  SHF.R.U32.HI R0, RZ, UR7, R0 ;  /* 0x00000007ff007c19 */ /* 0x000fe40008011600 */
[----:B--2---:R-:W-:Y:S02]  /*1760*/  SEL R4, R17, 0x80000000, P0 ;  /* 0x8000000011047807 */ /* 0x004fe40000000000 */
[----:B------:R-:W-:-:S02]  /*1770*/  SHF.R.U32.HI R2, RZ, UR7, R2 ;  /* 0x00000007ff027c19 */ /* 0x000fc40008011602 */
[----:B---3--:R-:W-:Y:S02]  /*1780*/  SEL R5, R16, 0x80000000, P2 ;  /* 0x8000000010057807 */ /* 0x008fe40001000000 */
[----:B----4-:R-:W-:Y:S02]  /*1790*/  SEL R6, R15, 0x80000000, P1 ;  /* 0x800000000f067807 */ /* 0x010fe40000800000 */
[----:B------:R-:W-:Y:S02]  /*17a0*/  LOP3.LUT R14, R0, UR4, RZ, 0x30, !PT ;  /* 0x00000004000e7c12 */ /* 0x000fe4000f8e30ff */
[----:B------:R-:W-:Y:S02]  /*17b0*/  SHF.R.U32.HI R4, RZ, UR7, R4 ;  /* 0x00000007ff047c19 */ /* 0x000fe40008011604 */
[----:B------:R-:W-:Y:S01]  /*17c0*/  LOP3.LUT R13, R2, UR4, RZ, 0x30, !PT ;  /* 0x00000004020d7c12 */ /* 0x000fe2000f8e30ff */
[----:B------:R-:W-:Y:S01]  /*17d0*/  IMAD R0, R14, 0x4, R3 ;  /* 0x000000040e007824 */ /* 0x000fe200078e0203 */
[----:B------:R-:W-:-:S02]  /*17e0*/  SHF.R.U32.HI R5, RZ, UR7, R5 ;  /* 0x00000007ff057c19 */ /* 0x000fc40008011605 */
[----:B------:R-:W-:Y:S01]  /*17f0*/  SHF.R.U32.HI R6, RZ, UR7, R6 ;  /* 0x00000007ff067c19 */ /* 0x000fe20008011606 */
[--C-:B------:R-:W-:Y:S01]  /*1800*/  IMAD R2, R13, 0x4, R3.reuse ;  /* 0x000000040d027824 */ /* 0x100fe200078e0203 */
[----:B------:R-:W-:Y:S01]  /*1810*/  ISETP.GE.AND P0, PT, R53, RZ, PT ;  /* 0x000000ff3500720c */ /* 0x000fe20003f06270 */
[----:B------:R0:W-:Y:S01]  /*1820*/  ATOMS.POPC.INC.32 RZ, [R0+URZ] ;  /* 0x0000000000ff7f8c */ /* 0x0001e2000d8000ff */
[----:B------:R-:W-:Y:S02]  /*1830*/  ISETP.GE.AND P1, PT, R52, RZ, PT ;  /* 0x000000ff3400720c */ /* 0x000fe40003f26270 */
[----:B------:R-:W-:Y:S01]  /*1840*/  LOP3.LUT R12, R4, UR4, RZ, 0x30, !PT ;  /* 0x00000004040c7c12 */ /* 0x000fe2000f8e30ff */
[----:B------:R1:W-:Y:S01]  /*1850*/  ATOMS.POPC.INC.32 RZ, [R2+URZ] ;  /* 0x0000000002ff7f8c */ /* 0x0003e2000d8000ff */
[----:B------:R-:W-:Y:S02]  /*1860*/  LOP3.LUT R11, R5, UR4, RZ, 0x30, !PT ;  /* 0x00000004050b7c12 */ /* 0x000fe4000f8e30ff */
[----:B------:R-:W-:Y:S01]  /*1870*/  LOP3.LUT R10, R6, UR4, RZ, 0x30, !PT ;  /* 0x00000004060a7c12 */ /* 0x000fe2000f8e30ff */
[--C-:B------:R-:W-:Y:S01]  /*1880*/  IMAD R4, R12, 0x4, R3.reuse ;  /* 0x000000040c047824 */ /* 0x100fe200078e0203 */
[----:B------:R-:W-:Y:S01]  /*1890*/  SEL R6, RZ, 0x7fffffff, !P0 ;  /* 0x7fffffffff067807 */ /* 0x000fe20004000000 */
[--C-:B------:R-:W-:Y:S01]  /*18a0*/  IMAD R5, R11, 0x4, R3.reuse ;  /* 0x000000040b057824 */ /* 0x100fe200078e0203 */
[----:B------:R-:W-:Y:S01]  /*18b0*/  ISETP.GE.AND P0, PT, R51, RZ, PT ;  /* 0x000000ff3300720c */ /* 0x000fe20003f06270 */
[----:B0-----:R-:W-:Y:S01]  /*18c0*/  IMAD R0, R10, 0x4, R3 ;  /* 0x000000040a007824 */ /* 0x001fe200078e0203 */
[----:B------:R-:W-:Y:S01]  /*18d0*/  SEL R7, RZ, 0x7fffffff, !P1 ;  /* 0x7fffffffff077807 */ /* 0x000fe20004800000 */
[----:B------:R-:W-:Y:S01]  /*18e0*/  ATOMS.POPC.INC.32 RZ, [R4+URZ] ;  /* 0x0000000004ff7f8c */ /* 0x000fe2000d8000ff */
[----:B------:R-:W-:-:S02]  /*18f0*/  LOP3.LUT R9, R6, R53, RZ, 0x3c, !PT ;  /* 0x0000003506097212 */ /* 0x000fc400078e3cff */
[----:B-1----:R-:W-:Y:S01]  /*1900*/  SEL R2, RZ, 0x7fffffff, !P0 ;  /* 0x7fffffffff027807 */ /* 0x002fe20004000000 */
[----:B------:R0:W-:Y:S01]  /*1910*/  ATOMS.POPC.INC.32 RZ, [R5+URZ] ;  /* 0x0000000005ff7f8c */ /* 0x0001e2000d8000ff */
[----:B------:R-:W-:Y:S02]  /*1920*/  LOP3.LUT R8, R7, R52, RZ, 0x3c, !PT ;  /* 0x0000003407087212 */ /* 0x000fe400078e3cff */
[----:B------:R-:W-:Y:S01]  /*1930*/  ISETP.GE.AND P2, PT, R50, RZ, PT ;  /* 0x000000ff3200720c */ /* 0x000fe20003f46270 */
[----:B------:R1:W-:Y:S01]  /*1940*/  ATOMS.POPC.INC.32 RZ, [R0+URZ] ;  /* 0x0000000000ff7f8c */ /* 0x0003e2000d8000ff */
[----:B------:R-:W-:Y:S02]  /*1950*/  ISETP.GE.AND P3, PT, R49, RZ, PT ;  /* 0x000000ff3100720c */ /* 0x000fe40003f66270 */
[----:B------:R-:W-:Y:S02]  /*1960*/  ISETP.NE.AND P0, PT, R9, 0x7fffffff, PT ;  /* 0x7fffffff0900780c */ /* 0x000fe40003f05270 */
[----:B------:R-:W-:-:S02]  /*1970*/  LOP3.LUT R7, R2, R51, RZ, 0x3c, !PT ;  /* 0x0000003302077212 */ /* 0x000fc400078e3cff */
[C---:B------:R-:W-:Y:S02]  /*1980*/  ISETP.NE.AND P1, PT, R8.reuse, 0x7fffffff, PT ;  /* 0x7fffffff0800780c */ /* 0x040fe40003f25270 */
[----:B0-----:R-:W-:Y:S02]  /*1990*/  SEL R5, RZ, 0x7fffffff, !P2 ;  /* 0x7fffffffff057807 */ /* 0x001fe40005000000 */
[----:B------:R-:W-:Y:S02]  /*19a0*/  SEL R36, RZ, 0x7fffffff, !P3 ;  /* 0x7fffffffff247807 */ /* 0x000fe40005800000 */
[----:B------:R-:W-:Y:S02]  /*19b0*/  SEL R2, R9, 0x80000000, P0 ;  /* 0x8000000009027807 */ /* 0x000fe40000000000 */
[----:B------:R-:W-:Y:S02]  /*19c0*/  ISETP.NE.AND P0, PT, R7, 0x7fffffff, PT ;  /* 0x7fffffff0700780c */ /* 0x000fe40003f05270 */
[----:B------:R-:W-:-:S02]  /*19d0*/  SEL R4, R8, 0x80000000, P1 ;  /* 0x8000000008047807 */ /* 0x000fc40000800000 */
[----:B------:R-:W-:Y:S02]  /*19e0*/  LOP3.LUT R6, R5, R50, RZ, 0x3c, !PT ;  /* 0x0000003205067212 */ /* 0x000fe400078e3cff */
[----:B------:R-:W-:Y:S02]  /*19f0*/  LOP3.LUT R5, R36, R49, RZ, 0x3c, !PT ;  /* 0x0000003124057212 */ /* 0x000fe400078e3cff */
[----:B------:R-:W-:Y:S02]  /*1a00*/  SHF.R.U32.HI R2, RZ, UR7, R2 ;  /* 0x00000007ff027c19 */ /* 0x000fe40008011602 */
[----:B-1----:R-:W-:Y:S02]  /*1a10*/  SEL R0, R7, 0x80000000, P0 ;  /* 0x8000000007007807 */ /* 0x002fe40000000000 */
[----:B------:R-:W-:Y:S02]  /*1a20*/  SHF.R.U32.HI R4, RZ, UR7, R4 ;  /* 0x00000007ff047c19 */ /* 0x000fe40008011604 */
[----:B------:R-:W-:-:S02]  /*1a30*/  ISETP.NE.AND P0, PT, R6, 0x7fffffff, PT ;  /* 0x7fffffff0600780c */ /* 0x000fc40003f05270 */
[C---:B------:R-:W-:Y:S02]  /*1a40*/  ISETP.NE.AND P1, PT, R5.reuse, 0x7fffffff, PT ;  /* 0x7fffffff0500780c */ /* 0x040fe40003f25270 */
[----:B------:R-:W-:Y:S02]  /*1a50*/  LOP3.LUT R2, R2, UR4, RZ, 0x30, !PT ;  /* 0x0000000402027c12 */ /* 0x000fe4000f8e30ff */
[----:B------:R-:W-:Y:S02]  /*1a60*/  ISETP.NE.AND P2, PT, R32, 0x7fffffff, PT ;  /* 0x7fffffff2000780c */ /* 0x000fe40003f45270 */
[----:B------:R-:W-:Y:S01]  /*1a70*/  LOP3.LUT R4, R4, UR4, RZ, 0x30, !PT ;  /* 0x0000000404047c12 */ /* 0x000fe2000f8e30ff */
[--C-:B------:R-:W-:Y:S01]  /*1a80*/  IMAD R2, R2, 0x4, R3.reuse ;  /* 0x0000000402027824 */ /* 0x100fe200078e0203 */
[----:B------:R-:W-:Y:S02]  /*1a90*/  SHF.R.U32.HI R0, RZ, UR7, R0 ;  /* 0x00000007ff007c19 */ /* 0x000fe40008011600 */
[----:B------:R-:W-:Y:S01]  /*1aa0*/  SEL R36, R6, 0x80000000, P0 ;  /* 0x8000000006247807 */ /* 0x000fe20000000000 */
[----:B------:R-:W-:Y:S01]  /*1ab0*/  IMAD R4, R4, 0x4, R3 ;  /* 0x0000000404047824 */ /* 0x000fe200078e0203 */
[----:B------:R-:W-:Y:S01]  /*1ac0*/  SEL R37, R5, 0x80000000, P1 ;  /* 0x8000000005257807 */ /* 0x000fe20000800000 */
[----:B------:R0:W-:Y:S01]  /*1ad0*/  ATOMS.POPC.INC.32 RZ, [R2+URZ] ;  /* 0x0000000002ff7f8c */ /* 0x0001e2000d8000ff */
[----:B------:R-:W-:-:S02]  /*1ae0*/  SEL R38, R32, 0x80000000, P2 ;  /* 0x8000000020267807 */ /* 0x000fc40001000000 */
[----:B------:R-:W-:Y:S01]  /*1af0*/  LOP3.LUT R0, R0, UR4, RZ, 0x30, !PT ;  /* 0x0000000400007c12 */ /* 0x000fe2000f8e30ff */
[----:B------:R1:W-:Y:S01]  /*1b00*/  ATOMS.POPC.INC.32 RZ, [R4+URZ] ;  /* 0x0000000004ff7f8c */ /* 0x0003e2000d8000ff */
[----:B------:R-:W-:Y:S02]  /*1b10*/  SHF.R.U32.HI R36, RZ, UR7, R36 ;  /* 0x00000007ff247c19 */ /* 0x000fe40008011624 */
[----:B------:R-:W-:Y:S01]  /*1b20*/  SHF.R.U32.HI R37, RZ, UR7, R37 ;  /* 0x00000007ff257c19 */ /* 0x000fe20008011625 */
[--C-:B------:R-:W-:Y:S01]  /*1b30*/  IMAD R0, R0, 0x4, R3.reuse ;  /* 0x0000000400007824 */ /* 0x100fe200078e0203 */
[----:B------:R-:W-:Y:S02]  /*1b40*/  SHF.R.U32.HI R38, RZ, UR7, R38 ;  /* 0x00000007ff267c19 */ /* 0x000fe40008011626 */
[----:B------:R-:W-:Y:S02]  /*1b50*/  LOP3.LUT R36, R36, UR4, RZ, 0x30, !PT ;  /* 0x0000000424247c12 */ /* 0x000fe4000f8e30ff */
[----:B0-----:R-:W-:Y:S01]  /*1b60*/  LOP3.LUT R2, R37, UR4, RZ, 0x30, !PT ;  /* 0x0000000425027c12 */ /* 0x001fe2000f8e30ff */
[----:B------:R0:W-:Y:S01]  /*1b70*/  ATOMS.POPC.INC.32 RZ, [R0+URZ] ;  /* 0x0000000000ff7f8c */ /* 0x0001e2000d8000ff */
[----:B------:R-:W-:Y:S01]  /*1b80*/  ISETP.GT.U32.AND P5, PT, R35, 0xff, PT ;  /* 0x000000ff2300780c */ /* 0x000fe20003fa4070 */
[--C-:B------:R-:W-:Y:S01]  /*1b90*/  IMAD R36, R36, 0x4, R3.reuse ;  /* 0x0000000424247824 */ /* 0x100fe200078e0203 */
[----:B-1----:R-:W-:Y:S01]  /*1ba0*/  LOP3.LUT R4, R38, UR4, RZ, 0x30, !PT ;  /* 0x0000000426047c12 */ /* 0x002fe2000f8e30ff */
[--C-:B------:R-:W-:Y:S01]  /*1bb0*/  IMAD R37, R2, 0x4, R3.reuse ;  /* 0x0000000402257824 */ /* 0x100fe200078e0203 */
[----:B------:R-:W-:Y:S01]  /*1bc0*/  P2R R74, PR, RZ, 0x20 ;  /* 0x00000020ff4a7803 */ /* 0x000fe20000000000 */
[----:B------:R-:W-:Y:S01]  /*1bd0*/  IMAD.MOV.U32 R2, RZ, RZ, RZ ;  /* 0x000000ffff027224 */ /* 0x000fe200078e00ff */
[----:B------:R1:W-:Y:S01]  /*1be0*/  ATOMS.POPC.INC.32 RZ, [R36+URZ] ;  /* 0x0000000024ff7f8c */ /* 0x0003e2000d8000ff */
[----:B0-----:R-:W-:-:S02]  /*1bf0*/  IMAD R0, R4, 0x4, R3 ;  /* 0x0000000404007824 */ /* 0x001fc400078e0203 */
[----:B------:R-:W-:Y:S01]  /*1c00*/  IMAD R3, R35, 0x4, R77 ;  /* 0x0000000423037824 */ /* 0x000fe200078e024d */
[----:B------:R1:W-:Y:S04]  /*1c10*/  ATOMS.POPC.INC.32 RZ, [R37+URZ] ;  /* 0x0000000025ff7f8c */ /* 0x0003e8000d8000ff */
[----:B------:R1:W-:Y:S01]  /*1c20*/  ATOMS.POPC.INC.32 RZ, [R0+URZ] ;  /* 0x0000000000ff7f8c */ /* 0x0003e2000d8000ff */
[----:B------:R-:W-:Y:S06]  /*1c30*/  BAR.SYNC.DEFER_BLOCKING 0x0 ;  /* 0x0000000000007b1d */ /* 0x000fec0000010000 */
[----:B------:R-:W-:Y:S05]  /*1c40*/  @P5 BRA `(.L_x_13) ;  /* 0x00000000008c5947 */ /* 0x000fea0003800000 */
[----:B-1----:R-:W0:Y:S04]  /*1c50*/  LDS R0, [R3] ;  /* 0x0000000003007984 */ /* 0x002e280000000800 */
[----:B------:R-:W1:Y:S04]  /*1c60*/  LDS R37, [R3+0x400] ;  /* 0x0004000003257984 */ /* 0x000e680000000800 */
[----:B------:R-:W2:Y:S04]  /*1c70*/  LDS R41, [R3+0x800] ;  /* 0x0008000003297984 */ /* 0x000ea80000000800 */
[----:B------:R-:W3:Y:S04]  /*1c80*/  LDS R43, [R3+0xc00] ;  /* 0x000c0000032b7984 */ /* 0x000ee80000000800 */
[----:B------:R-:W4:Y:S04]  /*1c90*/  LDS R2, [R3+0x1000] ;  /* 0x0010000003027984 */ /* 0x000f280000000800 */
[----:B------:R-:W-:Y:S04]  /*1ca0*/  LDS R36, [R3+0x2000] ;  /* 0x0020000003247984 */ /* 0x000fe80000000800 */
[----:B------:R-:W-:Y:S04]  /*1cb0*/  STS [R3], RZ ;  /* 0x000000ff03007388 */ /* 0x000fe80000000800 */
[----:B0-----:R-:W-:Y:S01]  /*1cc0*/  STS [R3+0x400], R0 ;  /* 0x0004000003007388 */ /* 0x001fe20000000800 */
[----:B-1----:R-:W-:-:S03]  /*1cd0*/  IMAD.IADD R38, R0, 0x1, R37 ;  /* 0x0000000100267824 */ /* 0x002fc600078e0225 */
[----:B------:R-:W-:Y:S01]  /*1ce0*/  LDS R37, [R3+0x1c00] ;  /* 0x001c000003257984 */ /* 0x000fe20000000800 */
[----:B--2---:R-:W-:-:S03]  /*1cf0*/  IMAD.IADD R42, R38, 0x1, R41 ;  /* 0x00000001262a7824 */ /* 0x004fc600078e0229 */
[----:B------:R-:W-:Y:S01]  /*1d00*/  LDS R0, [R3+0x2800] ;  /* 0x0028000003007984 */ /* 0x000fe20000000800 */
[----:B---3--:R-:W-:-:S03]  /*1d10*/  IMAD.IADD R76, R42, 0x1, R43 ;  /* 0x000000012a4c7824 */ /* 0x008fc600078e022b */
[----:B------:R-:W0:Y:S01]  /*1d20*/  LDS R43, [R3+0x1400] ;  /* 0x00140000032b7984 */ /* 0x000e220000000800 */
[----:B----4-:R-:W-:-:S03]  /*1d30*/  IMAD.IADD R41, R76, 0x1, R2 ;  /* 0x000000014c297824 */ /* 0x010fc600078e0202 */
[----:B------:R-:W-:Y:S04]  /*1d40*/  STS [R3+0xc00], R42 ;  /* 0x000c002a03007388 */ /* 0x000fe80000000800 */
[----:B------:R-:W1:Y:S04]  /*1d50*/  LDS R42, [R3+0x1800] ;  /* 0x00180000032a7984 */ /* 0x000e680000000800 */
[----:B------:R-:W2:Y:S04]  /*1d60*/  LDS R2, [R3+0x2400] ;  /* 0x0024000003027984 */ /* 0x000ea80000000800 */
[----:B------:R-:W-:Y:S04]  /*1d70*/  STS [R3+0x800], R38 ;  /* 0x0008002603007388 */ /* 0x000fe80000000800 */
[----:B------:R-:W3:Y:S04]  /*1d80*/  LDS R38, [R3+0x2c00] ;  /* 0x002c000003267984 */ /* 0x000ee80000000800 */
[----:B------:R2:W-:Y:S04]  /*1d90*/  STS [R3+0x1000], R76 ;  /* 0x0010004c03007388 */ /* 0x0005e80000000800 */
[----:B------:R4:W-:Y:S01]  /*1da0*/  STS [R3+0x1400], R41 ;  /* 0x0014002903007388 */ /* 0x0009e20000000800 */
[----:B0-----:R-:W-:-:S05]  /*1db0*/  IMAD.IADD R43, R41, 0x1, R43 ;  /* 0x00000001292b7824 */ /* 0x001fca00078e022b */
[----:B------:R4:W-:Y:S01]  /*1dc0*/  STS [R3+0x1800], R43 ;  /* 0x0018002b03007388 */ /* 0x0009e20000000800 */
[----:B-1----:R-:W-:-:S04]  /*1dd0*/  IMAD.IADD R42, R43, 0x1, R42 ;  /* 0x000000012b2a7824 */ /* 0x002fc800078e022a */
[----:B------:R-:W-:Y:S01]  /*1de0*/  IMAD.IADD R37, R42, 0x1, R37 ;  /* 0x000000012a257824 */ /* 0x000fe200078e0225 */
[----:B------:R4:W-:Y:S03]  /*1df0*/  STS [R3+0x1c00], R42 ;  /* 0x001c002a03007388 */ /* 0x0009e60000000800 */
[----:B------:R-:W-:Y:S01]  /*1e00*/  IMAD.IADD R36, R37, 0x1, R36 ;  /* 0x0000000125247824 */ /* 0x000fe200078e0224 */
[----:B------:R4:W-:Y:S03]  /*1e10*/  STS [R3+0x2000], R37 ;  /* 0x0020002503007388 */ /* 0x0009e60000000800 */
[----:B--2---:R-:W-:Y:S01]  /*1e20*/  IMAD.IADD R76, R36, 0x1, R2 ;  /* 0x00000001244c7824 */ /* 0x004fe200078e0202 */
[----:B------:R4:W-:Y:S03]  /*1e30*/  STS [R3+0x2400], R36 ;  /* 0x0024002403007388 */ /* 0x0009e60000000800 */
[----:B------:R-:W-:Y:S01]  /*1e40*/  IMAD.IADD R0, R76, 0x1, R0 ;  /* 0x000000014c007824 */ /* 0x000fe200078e0200 */
[----:B------:R4:W-:Y:S03]  /*1e50*/  STS [R3+0x2800], R76 ;  /* 0x0028004c03007388 */ /* 0x0009e60000000800 */
[----:B---3--:R-:W-:Y:S01]  /*1e60*/  IMAD.IADD R2, R0, 0x1, R38 ;  /* 0x0000000100027824 */ /* 0x008fe200078e0226 */
[----:B------:R4:W-:Y:S06]  /*1e70*/  STS [R3+0x2c00], R0 ;  /* 0x002c000003007388 */ /* 0x0009ec0000000800 */
.L_x_13:
[----:B------:R-:W-:Y:S05]  /*1e80*/  BSYNC.RECONVERGENT B0 ;  /* 0x0000000000007941 */ /* 0x000fea0003800200 */
.L_x_12:
[----:B-1--4-:R-:W0:Y:S01]  /*1e90*/  LDC.64 R36, c[0x0][0x380] ;  /* 0x0000e000ff247b82 */ /* 0x012e220000000a00 */
[----:B------:R-:W1:Y:S01]  /*1ea0*/  LDCU.64 UR10, c[0x0][0x3b8] ;  /* 0x00007700ff0a77ac */ /* 0x000e620008000a00 */
[C---:B------:R-:W-:Y:S01]  /*1eb0*/  ISETP.NE.AND P0, PT, R2.reuse, 0x2280, PT ;  /* 0x000022800200780c */ /* 0x040fe20003f05270 */
[----:B------:R-:W-:Y:S01]  /*1ec0*/  IMAD R0, R75, 0x100, R35 ;  /* 0x000001004b007824 */ /* 0x000fe200078e0223 */
[----:B------:R-:W-:Y:S02]  /*1ed0*/  @!P5 LOP3.LUT R76, R2, 0x40000000, RZ, 0xfc, !PT ;  /* 0x40000000024cd812 */ /* 0x000fe400078efcff */
[----:B------:R-:W-:Y:S02]  /*1ee0*/  ISETP.LT.U32.AND P0, PT, R35, 0x100, !P0 ;  /* 0x000001002300780c */ /* 0x000fe40004701070 */
[----:B------:R-:W2:Y:S01]  /*1ef0*/  LDC.64 R42, c[0x0][0x398] ;  /* 0x0000e600ff2a7b82 */ /* 0x000ea20000000a00 */
[----:B-1----:R-:W-:-:S04]  /*1f00*/  LEA R38, P1, R39, UR10, 0x2 ;  /* 0x0000000a27267c11 */ /* 0x002fc8000f8210ff */
[----:B------:R-:W-:Y:S01]  /*1f10*/  LEA.HI.X R39, R39, UR11, R40, 0x2, P1 ;  /* 0x0000000b27277c11 */ /* 0x000fe200088f1428 */
[----:B0-----:R-:W-:Y:S02]  /*1f20*/  IMAD.WIDE R36, R0, 0x4, R36 ;  /* 0x0000000400247825 */ /* 0x001fe400078e0224 */
[----:B------:R-:W0:Y:S03]  /*1f30*/  LDC.64 R40, c[0x0][0x390] ;  /* 0x0000e400ff287b82 */ /* 0x000e260000000a00 */
[----:B------:R1:W-:Y:S01]  /*1f40*/  @!P5 STG.E.STRONG.SYS desc[UR8][R36.64], R76 ;  /* 0x0000004c2400d986 */ /* 0x0003e2000c115908 */
[----:B--2---:R-:W-:-:S04]  /*1f50*/  IMAD.WIDE.U32 R42, R35, 0x4, R42 ;  /* 0x00000004232a7825 */ /* 0x004fc800078e002a */
[----:B0-----:R-:W-:Y:S01]  /*1f60*/  IMAD.WIDE.U32 R40, R35, 0x4, R40 ;  /* 0x0000000423287825 */ /* 0x001fe200078e0028 */
[----:B------:R-:W-:Y:S06]  /*1f70*/  BAR.RED.OR.DEFER_BLOCKING 0x0, P0 ;  /* 0x0000000000007b1d */ /* 0x000fec0000014800 */
[----:B------:R-:W0:Y:S02]  /*1f80*/  B2R.RESULT RZ, P0 ;  /* 0x0000000000ff731c */ /* 0x000e240000004000 */
[----:B01----:R-:W-:Y:S05]  /*1f90*/  @!P0 BRA `(.L_x_14) ;  /* 0x0000001400a08947 */ /* 0x003fea0003800000 */
[----:B------:R-:W-:Y:S01]  /*1fa0*/  ISETP.GT.U32.AND P0, PT, R35, R30, PT ;  /* 0x0000001e2300720c */ /* 0x000fe20003f04070 */
[----:B------:R-:W-:Y:S03]  /*1fb0*/  BSSY B1, `(.L_x_15) ;  /* 0x0000028000017945 */ /* 0x000fe60003800000 */
[----:B------:R-:W-:Y:S01]  /*1fc0*/  SEL R11, RZ, 0x2280, !P0 ;  /* 0x00002280ff0b7807 */ /* 0x000fe20004000000 */
[----:B------:R-:W-:Y:S08]  /*1fd0*/  @P5 BRA `(.L_x_16) ;  /* 0x0000000000945947 */ /* 0x000ff00003800000 */
[----:B------:R-:W2:Y:S01]  /*1fe0*/  LDG.E R42, desc[UR8][R42.64] ;  /* 0x000000082a2a7981 */ /* 0x000ea2000c1e1900 */
[----:B------:R-:W-:Y:S01]  /*1ff0*/  ISETP.GE.AND P0, PT, R75, 0x1, PT ;  /* 0x000000014b00780c */ /* 0x000fe20003f06270 */
[----:B------:R-:W-:Y:S02]  /*2000*/  IMAD.MOV.U32 R7, RZ, RZ, R2 ;  /* 0x000000ffff077224 */ /* 0x000fe400078e0002 */
[----:B--2---:R-:W-:-:S05]  /*2010*/  IMAD.IADD R0, R42, 0x1, -R11 ;  /* 0x000000012a007824 */ /* 0x004fca00078e0a0b */
[----:B------:R0:W-:Y:S05]  /*2020*/  STS [R3+0x8a00], R0 ;  /* 0x008a000003007388 */ /* 0x0001ea0000000800 */
[----:B------:R-:W-:Y:S05]  /*2030*/  @!P0 BRA `(.L_x_17) ;  /* 0x00000000006c8947 */ /* 0x000fea0003800000 */
[----:B------:R-:W-:Y:S01]  /*2040*/  BSSY B0, `(.L_x_18) ;  /* 0x0000019000007945 */ /* 0x000fe20003800000 */
[----:B0-----:R-:W-:Y:S02]  /*2050*/  IMAD.MOV.U32 R0, RZ, RZ, -0x1 ;  /* 0xffffffffff007424 */ /* 0x001fe400078e00ff */
[----:B------:R-:W-:Y:S02]  /*2060*/  IMAD.MOV.U32 R6, RZ, RZ, R75 ;  /* 0x000000ffff067224 */ /* 0x000fe400078e004b */
[----:B------:R-:W-:-:S07]  /*2070*/  IMAD.MOV.U32 R7, RZ, RZ, R2 ;  /* 0x000000ffff077224 */ /* 0x000fce00078e0002 */
.L_x_22:
[----:B------:R-:W0:Y:S01]  /*2080*/  LDC.64 R4, c[0x0][0x380] ;  /* 0x0000e000ff047b82 */ /* 0x000e220000000a00 */
[----:B------:R-:W-:Y:S01]  /*2090*/  VIADD R13, R6, 0xffffffff ;  /* 0xffffffff060d7836 */ /* 0x000fe20000000000 */
[----:B------:R-:W-:Y:S03]  /*20a0*/  BSSY B2, `(.L_x_19) ;  /* 0x0000008000027945 */ /* 0x000fe60003800000 */
[----:B------:R-:W-:-:S04]  /*20b0*/  IMAD R9, R13, 0x100, R35 ;  /* 0x000001000d097824 */ /* 0x000fc800078e0223 */
[----:B0-----:R-:W-:-:S07]  /*20c0*/  IMAD.WIDE R4, R9, 0x4, R4 ;  /* 0x0000000409047825 */ /* 0x001fce00078e0204 */
.L_x_20:
[----:B------:R-:W-:Y:S05]  /*20d0*/  YIELD ;  /* 0x0000000000007946 */ /* 0x000fea0003800000 */
[----:B------:R0:W-:Y:S06]  /*20e0*/  MEMBAR.SC.CTA ;  /* 0x0000000000007992 */ /* 0x0001ec0000000000 */
[----:B0-----:R-:W2:Y:S02]  /*20f0*/  LDG.E.STRONG.SYS R8, desc[UR8][R4.64] ;  /* 0x0000000804087981 */ /* 0x001ea4000c1f5900 */
[----:B--2---:R-:W-:-:S13]  /*2100*/  ISETP.NE.AND P0, PT, R8, RZ, PT ;  /* 0x000000ff0800720c */ /* 0x004fda0003f05270 */
[----:B------:R-:W-:Y:S05]  /*2110*/  @!P0 BRA `(.L_x_20) ;  /* 0xfffffffc00ec8947 */ /* 0x000fea000383ffff */
[----:B------:R-:W-:Y:S05]  /*2120*/  BSYNC B2 ;  /* 0x0000000000027941 */ /* 0x000fea0003800000 */
.L_x_19:
[----:B------:R-:W-:Y:S01]  /*2130*/  BSSY.RECONVERGENT B2, `(.L_x_21) ;  /* 0x0000006000027945 */ /* 0x000fe20003800200 */
[C---:B------:R-:W-:Y:S02]  /*2140*/  ISETP.GT.AND P0, PT, R8.reuse, -0x1, PT ;  /* 0xffffffff0800780c */ /* 0x040fe40003f04270 */
[----:B------:R-:W-:Y:S01]  /*2150*/  LOP3.LUT R8, R8, 0x3fffffff, RZ, 0xc0, !PT ;  /* 0x3fffffff08087812 */ /* 0x000fe200078ec0ff */
[----:B------:R-:W-:Y:S05]  /*2160*/  WARPSYNC.EXCLUSIVE R0 ;  /* 0x0000000000007348 */ /* 0x000fea0003a00000 */
[----:B------:R-:W-:-:S05]  /*2170*/  IMAD.IADD R7, R8, 0x1, R7 ;  /* 0x0000000108077824 */ /* 0x000fca00078e0207 */
[----:B------:R-:W-:-:S07]  /*2180*/  VOTE.ANY R0, PT, P0 ;  /* 0x0000000000007806 */ /* 0x000fce00000e0100 */
[----:B------:R-:W-:Y:S05]  /*2190*/  BSYNC.RECONVERGENT B2 ;  /* 0x0000000000027941 */ /* 0x000fea0003800200 */
.L_x_21:
[----:B------:R-:W-:Y:S01]  /*21a0*/  ISETP.GT.U32.AND P1, PT, R6, 0x1, PT ;  /* 0x000000010600780c */ /* 0x000fe20003f24070 */
[----:B------:R-:W-:-:S12]  /*21b0*/  IMAD.MOV.U32 R6, RZ, RZ, R13 ;  /* 0x000000ffff067224 */ /* 0x000fd800078e000d */
[----:B------:R-:W-:Y:S05]  /*21c0*/  @P0 BRA P1, `(.L_x_22) ;  /* 0xfffffffc00ac0947 */ /* 0x000fea000083ffff */
[----:B------:R-:W-:Y:S05]  /*21d0*/  BSYNC B0 ;  /* 0x0000000000007941 */ /* 0x000fea0003800000 */
.L_x_18:
[----:B------:R1:W2:Y:S02]  /*21e0*/  LDS R0, [R3+0x8a00] ;  /* 0x008a000003007984 */ /* 0x0002a40000000800 */
.L_x_17:
[----:B------:R-:W-:Y:S02]  /*21f0*/  LOP3.LUT R5, R7, 0x80000000, RZ, 0xfc, !PT ;  /* 0x8000000007057812 */ /* 0x000fe400078efcff */
[----:B0-2---:R-:W-:-:S03]  /*2200*/  IADD3 R0, PT, PT, R0, R7, -R2 ;  /* 0x0000000700007210 */ /* 0x005fc60007ffe802 */
[----:B------:R0:W-:Y:S04]  /*2210*/  STG.E.STRONG.SYS desc[UR8][R36.64], R5 ;  /* 0x0000000524007986 */ /* 0x0001e8000c115908 */
[----:B------:R0:W-:Y:S02]  /*2220*/  STS [R3+0x8a00], R0 ;  /* 0x008a000003007388 */ /* 0x0001e40000000800 */
.L_x_16:
[----:B------:R-:W-:Y:S05]  /*2230*/  BSYNC B1 ;  /* 0x0000000000017941 */ /* 0x000fea0003800000 */
.L_x_15:
[----:B0-----:R-:W0:Y:S01]  /*2240*/  LDC.64 R4, c[0x0][0x390] ;  /* 0x0000e400ff047b82 */ /* 0x001e220000000a00 */
[----:B------:R-:W-:Y:S01]  /*2250*/  VIADD R7, R72, 0x2280 ;  /* 0x0000228048077836 */ /* 0x000fe20000000000 */
[----:B------:R-:W-:Y:S05]  /*2260*/  WARPSYNC.ALL ;  /* 0x0000000000007948 */ /* 0x000fea0003800000 */
[----:B------:R-:W-:Y:S01]  /*2270*/  UMOV UR5, 0x400 ;  /* 0x0000040000057882 */ /* 0x000fe20000000000 */
[----:B------:R-:W2:Y:S08]  /*2280*/  LDC R0, c[0x0][0x3c0] ;  /* 0x0000f000ff007b82 */ /* 0x000eb00000000800 */
[----:B------:R-:W3:Y:S01]  /*2290*/  S2UR UR6, SR_CgaCtaId ;  /* 0x00000000000679c3 */ /* 0x000ee20000008800 */
[----:B0-----:R-:W-:-:S02]  /*22a0*/  ISETP.EQ.U32.AND P1, PT, R4, RZ, PT ;  /* 0x000000ff0400720c */ /* 0x001fc40003f22070 */
[----:B--2---:R-:W-:-:S04]  /*22b0*/  ISETP.GE.AND P0, PT, R7, R0, PT ;  /* 0x000000000700720c */ /* 0x004fc80003f06270 */
[----:B------:R-:W-:-:S04]  /*22c0*/  ISETP.EQ.OR.EX P0, PT, R5, RZ, !P0, P1 ;  /* 0x000000ff0500720c */ /* 0x000fc80004702710 */
[----:B------:R-:W-:Y:S01]  /*22d0*/  ISETP.GT.U32.OR P0, PT, R35, 0xff, P0 ;  /* 0x000000ff2300780c */ /* 0x000fe20000704470 */
[----:B---3--:R-:W-:-:S06]  /*22e0*/  ULEA UR5, UR6, UR5, 0x18 ;  /* 0x0000000506057291 */ /* 0x008fcc000f8ec0ff */
[----:B------:R-:W-:-:S06]  /*22f0*/  LEA R30, R30, UR5, 0x2 ;  /* 0x000000051e1e7c11 */ /* 0x000fcc000f8e10ff */
[----:B------:R-:W0:Y:S02]  /*2300*/  @!P0 LDS R5, [R3+0x8a00] ;  /* 0x008a000003058984 */ /* 0x000e240000000800 */
[----:B0-----:R-:W-:-:S05]  /*2310*/  @!P0 IADD3 R5, PT, PT, R5, R11, R2 ;  /* 0x0000000b05058210 */ /* 0x001fca0007ffe002 */
[----:B------:R0:W-:Y:S01]  /*2320*/  @!P0 STG.E desc[UR8][R40.64], R5 ;  /* 0x0000000528008986 */ /* 0x0001e2000c101908 */
[----:B------:R-:W-:Y:S01]  /*2330*/  BAR.SYNC.DEFER_BLOCKING 0x0 ;  /* 0x0000000000007b1d */ /* 0x000fe20000010000 */
[----:B------:R-:W-:-:S05]  /*2340*/  ISETP.GT.AND P0, PT, R7, R0, PT ;  /* 0x000000000700720c */ /* 0x000fca0003f04270 */
[----:B------:R0:W2:Y:S08]  /*2350*/  LDS R4, [R30+0x8a00] ;  /* 0x008a00001e047984 */ /* 0x0000b00000000800 */
[----:B0-----:R-:W-:Y:S05]  /*2360*/  @P0 BRA `(.L_x_23) ;  /* 0x0000000000740947 */ /* 0x001fea0003800000 */
[----:B------:R-:W0:Y:S01]  /*2370*/  LDCU.64 UR4, c[0x0][0x3a0] ;  /* 0x00007400ff0477ac */ /* 0x000e220008000a00 */
[----:B--2---:R-:W-:-:S05]  /*2380*/  IADD3 R4, P1, PT, R71, R4, RZ ;  /* 0x0000000447047210 */ /* 0x004fca0007f3e0ff */
[----:B------:R-:W-:Y:S01]  /*2390*/  IMAD.X R5, RZ, RZ, RZ, P1 ;  /* 0x000000ffff057224 */ /* 0x000fe200008e06ff */
[----:B0-----:R-:W-:-:S04]  /*23a0*/  LEA R2, P1, R4, UR4, 0x2 ;  /* 0x0000000404027c11 */ /* 0x001fc8000f8210ff */
[----:B-1----:R-:W-:-:S05]  /*23b0*/  LEA.HI.X R3, R4, UR5, R5, 0x2, P1 ;  /* 0x0000000504037c11 */ /* 0x002fca00088f1405 */
[----:B------:R1:W-:Y:S04]  /*23c0*/  STG.E desc[UR8][R2.64], R70 ;  /* 0x0000004602007986 */ /* 0x0003e8000c101908 */
        /* <DEDUP_REMOVED lines=21> */
[----:B------:R1:W-:Y:S01]  /*2520*/  STG.E desc[UR8][R2.64+0xb00], R48 ;  /* 0x000b003002007986 */ /* 0x0003e2000c101908 */
[----:B------:R-:W-:Y:S05]  /*2530*/  BRA `(.L_x_24) ;  /* 0x0000000400287947 */ /* 0x000fea0003800000 */
.L_x_23:
[----:B------:R-:W0:Y:S01]  /*2540*/  LDCU.64 UR4, c[0x0][0x3a0] ;  /* 0x00007400ff0477ac */ /* 0x000e220008000a00 */
[----:B------:R-:W-:Y:S01]  /*2550*/  IMAD R6, R75, -0x2280, R0 ;  /* 0xffffdd804b067824 */ /* 0x000fe200078e0200 */
[C---:B--2---:R-:W-:Y:S01]  /*2560*/  IADD3 R4, P2, PT, R71.reuse, R4, RZ ;  /* 0x0000000447047210 */ /* 0x044fe20007f5e0ff */
[C---:B------:R-:W-:Y:S02]  /*2570*/  VIADD R5, R71.reuse, 0x40 ;  /* 0x0000004047057836 */ /* 0x040fe40000000000 */
[C---:B-1----:R-:W-:Y:S01]  /*2580*/  VIADD R3, R71.reuse, 0x20 ;  /* 0x0000002047037836 */ /* 0x042fe20000000000 */
[CC--:B------:R-:W-:Y:S01]  /*2590*/  ISETP.GE.AND P1, PT, R71.reuse, R6.reuse, PT ;  /* 0x000000064700720c */ /* 0x0c0fe20003f26270 */
[----:B------:R-:W-:Y:S01]  /*25a0*/  VIADD R7, R71, 0x60 ;  /* 0x0000006047077836 */ /* 0x000fe20000000000 */
[-C--:B------:R-:W-:Y:S01]  /*25b0*/  ISETP.GE.AND P6, PT, R5, R6.reuse, PT ;  /* 0x000000060500720c */ /* 0x080fe20003fc6270 */
[----:B------:R-:W-:Y:S01]  /*25c0*/  IMAD.X R5, RZ, RZ, RZ, P2 ;  /* 0x000000ffff057224 */ /* 0x000fe200010e06ff */
[-C--:B------:R-:W-:Y:S01]  /*25d0*/  ISETP.GE.AND P4, PT, R3, R6.reuse, PT ;  /* 0x000000060300720c */ /* 0x080fe20003f86270 */
[----:B------:R-:W-:Y:S01]  /*25e0*/  VIADD R9, R71, 0x80 ;  /* 0x0000008047097836 */ /* 0x000fe20000000000 */
[----:B------:R-:W-:Y:S01]  /*25f0*/  ISETP.GE.AND P5, PT, R7, R6, PT ;  /* 0x000000060700720c */ /* 0x000fe20003fa6270 */
[----:B------:R-:W-:-:S02]  /*2600*/  VIADD R7, R71, 0xc0 ;  /* 0x000000c047077836 */ /* 0x000fc40000000000 */
[----:B------:R-:W-:Y:S01]  /*2610*/  VIADD R11, R71, 0xa0 ;  /* 0x000000a0470b7836 */ /* 0x000fe20000000000 */
[----:B------:R-:W-:Y:S01]  /*2620*/  ISETP.GE.AND P3, PT, R9, R6, PT ;  /* 0x000000060900720c */ /* 0x000fe20003f66270 */
[----:B------:R-:W-:Y:S01]  /*2630*/  VIADD R9, R71, 0xe0 ;  /* 0x000000e047097836 */ /* 0x000fe20000000000 */
[----:B0-----:R-:W-:-:S04]  /*2640*/  LEA R2, P2, R4, UR4, 0x2 ;  /* 0x0000000404027c11 */ /* 0x001fc8000f8410ff */
[----:B------:R-:W-:Y:S02]  /*2650*/  LEA.HI.X R3, R4, UR5, R5, 0x2, P2 ;  /* 0x0000000504037c11 */ /* 0x000fe400090f1405 */
[----:B------:R-:W-:-:S03]  /*2660*/  ISETP.GE.AND P2, PT, R11, R6, PT ;  /* 0x000000060b00720c */ /* 0x000fc60003f46270 */
[----:B------:R0:W-:Y:S01]  /*2670*/  @!P1 STG.E desc[UR8][R2.64], R70 ;  /* 0x0000004602009986 */ /* 0x0001e2000c101908 */
[-C--:B------:R-:W-:Y:S01]  /*2680*/  ISETP.GE.AND P1, PT, R7, R6.reuse, PT ;  /* 0x000000060700720c */ /* 0x080fe20003f26270 */
[----:B------:R-:W-:Y:S02]  /*2690*/  VIADD R7, R71, 0x100 ;  /* 0x0000010047077836 */ /* 0x000fe40000000000 */
[----:B------:R0:W-:Y:S01]  /*26a0*/  @!P4 STG.E desc[UR8][R2.64+0x80], R69 ;  /* 0x000080450200c986 */ /* 0x0001e2000c101908 */
[-C--:B------:R-:W-:Y:S01]  /*26b0*/  ISETP.GE.AND P4, PT, R9, R6.reuse, PT ;  /* 0x000000060900720c */ /* 0x080fe20003f86270 */
[----:B------:R-:W-:Y:S02]  /*26c0*/  VIADD R9, R71, 0x120 ;  /* 0x0000012047097836 */ /* 0x000fe40000000000 */
[----:B------:R0:W-:Y:S01]  /*26d0*/  @!P6 STG.E desc[UR8][R2.64+0x100], R68 ;  /* 0x000100440200e986 */ /* 0x0001e2000c101908 */
[----:B------:R-:W-:Y:S01]  /*26e0*/  ISETP.GE.AND P6, PT, R7, R6, PT ;  /* 0x000000060700720c */ /* 0x000fe20003fc6270 */
[----:B------:R-:W-:-:S02]  /*26f0*/  VIADD R7, R71, 0x140 ;  /* 0x0000014047077836 */ /* 0x000fc40000000000 */
        /* <DEDUP_REMOVED lines=37> */
[----:B------:R-:W-:-:S03]  /*2950*/  ISETP.GE.AND P5, PT, R9, R6, PT ;  /* 0x000000060900720c */ /* 0x000fc60003fa6270 */
[----:B------:R0:W-:Y:S01]  /*2960*/  @!P3 STG.E desc[UR8][R2.64+0x800], R54 ;  /* 0x000800360200b986 */ /* 0x0001e2000c101908 */
[----:B------:R-:W-:-:S03]  /*2970*/  ISETP.GE.AND P3, PT, R7, R6, PT ;  /* 0x000000060700720c */ /* 0x000fc60003f66270 */
[----:B------:R0:W-:Y:S04]  /*2980*/  @!P2 STG.E desc[UR8][R2.64+0x880], R53 ;  /* 0x000880350200a986 */ /* 0x0001e8000c101908 */
[----:B------:R0:W-:Y:S04]  /*2990*/  @!P1 STG.E desc[UR8][R2.64+0x900], R52 ;  /* 0x0009003402009986 */ /* 0x0001e8000c101908 */
[----:B------:R0:W-:Y:S04]  /*29a0*/  @!P4 STG.E desc[UR8][R2.64+0x980], R51 ;  /* 0x000980330200c986 */ /* 0x0001e8000c101908 */
[----:B------:R0:W-:Y:S04]  /*29b0*/  @!P6 STG.E desc[UR8][R2.64+0xa00], R50 ;  /* 0x000a00320200e986 */ /* 0x0001e8000c101908 */
[----:B------:R0:W-:Y:S04]  /*29c0*/  @!P5 STG.E desc[UR8][R2.64+0xa80], R49 ;  /* 0x000a80310200d986 */ /* 0x0001e8000c101908 */
[----:B------:R0:W-:Y:S02]  /*29d0*/  @!P3 STG.E desc[UR8][R2.64+0xb00], R48 ;  /* 0x000b00300200b986 */ /* 0x0001e4000c101908 */
.L_x_24:
[----:B------:R-:W-:Y:S05]  /*29e0*/  @P0 BRA `(.L_x_25) ;  /* 0x0000000000600947 */ /* 0x000fea0003800000 */
        /* <DEDUP_REMOVED lines=11> */
[----:B01----:R2:W5:Y:S04]  /*2aa0*/  LDG.E R49, desc[UR8][R38.64+0x500] ;  /* 0x0005000826317981 */ /* 0x003568000c1e1900 */
        /* <DEDUP_REMOVED lines=12> */
.L_x_25:
[----:B------:R-:W-:Y:S02]  /*2b70*/  IMAD.IADD R72, R0, 0x1, -R72 ;  /* 0x0000000100487824 */ /* 0x000fe400078e0a48 */
[C---:B01----:R-:W-:Y:S02]  /*2b80*/  VIADD R3, R71.reuse, 0x20 ;  /* 0x0000002047037836 */ /* 0x043fe40000000000 */
[C---:B------:R-:W-:Y:S01]  /*2b90*/  VIADD R55, R71.reuse, 0x40 ;  /* 0x0000004047377836 */ /* 0x040fe20000000000 */
[CC--:B------:R-:W-:Y:S01]  /*2ba0*/  ISETP.GE.AND P1, PT, R71.reuse, R72.reuse, PT ;  /* 0x000000484700720c */ /* 0x0c0fe20003f26270 */
[----:B------:R-:W-:Y:S01]  /*2bb0*/  VIADD R57, R71, 0x80 ;  /* 0x0000008047397836 */ /* 0x000fe20000000000 */
[-C--:B------:R-:W-:Y:S01]  /*2bc0*/  ISETP.GE.AND P4, PT, R3, R72.reuse, PT ;  /* 0x000000480300720c */ /* 0x080fe20003f86270 */
[----:B------:R-:W-:Y:S01]  /*2bd0*/  VIADD R3, R71, 0x60 ;  /* 0x0000006047037836 */ /* 0x000fe20000000000 */
[-C--:B------:R-:W-:Y:S01]  /*2be0*/  ISETP.GE.AND P6, PT, R55, R72.reuse, PT ;  /* 0x000000483700720c */ /* 0x080fe20003fc6270 */
[----:B------:R-:W-:Y:S01]  /*2bf0*/  VIADD R55, R71, 0xa0 ;  /* 0x000000a047377836 */ /* 0x000fe20000000000 */
[----:B------:R-:W-:-:S02]  /*2c00*/  ISETP.GE.AND P3, PT, R57, R72, PT ;  /* 0x000000483900720c */ /* 0x000fc40003f66270 */
[-C--:B------:R-:W-:Y:S01]  /*2c10*/  ISETP.GE.AND P5, PT, R3, R72.reuse, PT ;  /* 0x000000480300720c */ /* 0x080fe20003fa6270 */
[----:B------:R-:W-:Y:S01]  /*2c20*/  VIADD R3, R71, 0xc0 ;  /* 0x000000c047037836 */ /* 0x000fe20000000000 */
[-C--:B------:R-:W-:Y:S01]  /*2c30*/  ISETP.GE.AND P2, PT, R55, R72.reuse, PT ;  /* 0x000000483700720c */ /* 0x080fe20003f46270 */
[----:B------:R-:W-:Y:S02]  /*2c40*/  VIADD R55, R71, 0xe0 ;  /* 0x000000e047377836 */ /* 0x000fe40000000000 */
[----:B------:R0:W5:Y:S01]  /*2c50*/  @!P1 LDG.E R27, desc[UR8][R38.64] ;  /* 0x00000008261b9981 */ /* 0x000162000c1e1900 */
[-C--:B------:R-:W-:Y:S01]  /*2c60*/  ISETP.GE.AND P1, PT, R3, R72.reuse, PT ;  /* 0x000000480300720c */ /* 0x080fe20003f26270 */
[----:B------:R-:W-:Y:S02]  /*2c70*/  VIADD R3, R71, 0x100 ;  /* 0x0000010047037836 */ /* 0x000fe40000000000 */
[----:B------:R0:W5:Y:S01]  /*2c80*/  @!P4 LDG.E R29, desc[UR8][R38.64+0x80] ;  /* 0x00008008261dc981 */ /* 0x000162000c1e1900 */
[----:B------:R-:W-:Y:S01]  /*2c90*/  ISETP.GE.AND P4, PT, R55, R72, PT ;  /* 0x000000483700720c */ /* 0x000fe20003f86270 */
[----:B------:R-:W-:-:S02]  /*2ca0*/  VIADD R55, R71, 0x120 ;  /* 0x0000012047377836 */ /* 0x000fc40000000000 */
[----:B------:R0:W5:Y:S01]  /*2cb0*/  @!P6 LDG.E R31, desc[UR8][R38.64+0x100] ;  /* 0x00010008261fe981 */ /* 0x000162000c1e1900 */
        /* <DEDUP_REMOVED lines=39> */
[----:B------:R-:W-:-:S03]  /*2f30*/  ISETP.GE.AND P5, PT, R55, R72, PT ;  /* 0x000000483700720c */ /* 0x000fc60003fa6270 */
[----:B------:R0:W5:Y:S01]  /*2f40*/  @!P3 LDG.E R19, desc[UR8][R38.64+0x800] ;  /* 0x000800082613b981 */ /* 0x000162000c1e1900 */
[----:B------:R-:W-:-:S03]  /*2f50*/  ISETP.GE.AND P3, PT, R3, R72, PT ;  /* 0x000000480300720c */ /* 0x000fc60003f66270 */
[----:B------:R0:W5:Y:S04]  /*2f60*/  @!P2 LDG.E R17, desc[UR8][R38.64+0x880] ;  /* 0x000880082611a981 */ /* 0x000168000c1e1900 */
[----:B------:R0:W5:Y:S04]  /*2f70*/  @!P1 LDG.E R15, desc[UR8][R38.64+0x900] ;  /* 0x00090008260f9981 */ /* 0x000168000c1e1900 */
[----:B------:R0:W5:Y:S04]  /*2f80*/  @!P4 LDG.E R13, desc[UR8][R38.64+0x980] ;  /* 0x00098008260dc981 */ /* 0x000168000c1e1900 */
[----:B------:R0:W5:Y:S04]  /*2f90*/  @!P6 LDG.E R11, desc[UR8][R38.64+0xa00] ;  /* 0x000a0008260be981 */ /* 0x000168000c1e1900 */
[----:B------:R0:W5:Y:S04]  /*2fa0*/  @!P5 LDG.E R9, desc[UR8][R38.64+0xa80] ;  /* 0x000a80082609d981 */ /* 0x000168000c1e1900 */
[----:B------:R0:W5:Y:S02]  /*2fb0*/  @!P3 LDG.E R7, desc[UR8][R38.64+0xb00] ;  /* 0x000b00082607b981 */ /* 0x000164000c1e1900 */
.L_x_26:
[----:B------:R-:W-:Y:S05]  /*2fc0*/  @P0 BRA `(.L_x_27) ;  /* 0x00000000006c0947 */ /* 0x000fea0003800000 */
[----:B------:R-:W1:Y:S02]  /*2fd0*/  LDCU.64 UR4, c[0x0][0x3b0] ;  /* 0x00007600ff0477ac */ /* 0x000e640008000a00 */
[----:B-1----:R-:W-:-:S04]  /*2fe0*/  LEA R2, P0, R4, UR4, 0x2 ;  /* 0x0000000404027c11 */ /* 0x002fc8000f8010ff */
[----:B------:R-:W-:-:S05]  /*2ff0*/  LEA.HI.X R3, R4, UR5, R5, 0x2, P0 ;  /* 0x0000000504037c11 */ /* 0x000fca00080f1405 */
[----:B-----5:R-:W-:Y:S04]  /*3000*/  STG.E desc[UR8][R2.64], R27 ;  /* 0x0000001b02007986 */ /* 0x020fe8000c101908 */
[----:B------:R-:W-:Y:S04]  /*3010*/  STG.E desc[UR8][R2.64+0x80], R29 ;  /* 0x0000801d02007986 */ /* 0x000fe8000c101908 */
        /* <DEDUP_REMOVED lines=20> */
[----:B------:R-:W-:Y:S01]  /*3160*/  STG.E desc[UR8][R2.64+0xb00], R7 ;  /* 0x000b000702007986 */ /* 0x000fe2000c101908 */
[----:B------:R-:W-:Y:S05]  /*3170*/  EXIT ;  /* 0x000000000000794d */ /* 0x000fea0003800000 */
.L_x_27:
[----:B------:R-:W1:Y:S01]  /*3180*/  LDCU.64 UR4, c[0x0][0x3b0] ;  /* 0x00007600ff0477ac */ /* 0x000e620008000a00 */
[----:B------:R-:W-:Y:S02]  /*3190*/  IMAD R0, R75, -0x2280, R0 ;  /* 0xffffdd804b007824 */ /* 0x000fe400078e0200 */
[C---:B0-2---:R-:W-:Y:S02]  /*31a0*/  VIADD R39, R71.reuse, 0x40 ;  /* 0x0000004047277836 */ /* 0x045fe40000000000 */
[C---:B------:R-:W-:Y:S01]  /*31b0*/  VIADD R3, R71.reuse, 0x20 ;  /* 0x0000002047037836 */ /* 0x040fe20000000000 */
[CC--:B------:R-:W-:Y:S01]  /*31c0*/  ISETP.GE.AND P6, PT, R71.reuse, R0.reuse, PT ;  /* 0x000000004700720c */ /* 0x0c0fe20003fc6270 */
[----:B------:R-:W-:Y:S01]  /*31d0*/  VIADD R55, R71, 0x60 ;  /* 0x0000006047377836 */ /* 0x000fe20000000000 */
[-C--:B------:R-:W-:Y:S01]  /*31e0*/  ISETP.GE.AND P1, PT, R39, R0.reuse, PT ;  /* 0x000000002700720c */ /* 0x080fe20003f26270 */
[----:B------:R-:W-:Y:S01]  /*31f0*/  VIADD R39, R71, 0x80 ;  /* 0x0000008047277836 */ /* 0x000fe20000000000 */
[-C--:B------:R-:W-:Y:S01]  /*3200*/  ISETP.GE.AND P5, PT, R3, R0.reuse, PT ;  /* 0x000000000300720c */ /* 0x080fe20003fa6270 */
[----:B------:R-:W-:Y:S01]  /*3210*/  VIADD R57, R71, 0xc0 ;  /* 0x000000c047397836 */ /* 0x000fe20000000000 */
[-C--:B------:R-:W-:Y:S01]  /*3220*/  ISETP.GE.AND P0, PT, R55, R0.reuse, PT ;  /* 0x000000003700720c */ /* 0x080fe20003f06270 */
[----:B------:R-:W-:Y:S01]  /*3230*/  VIADD R55, R71, 0xa0 ;  /* 0x000000a047377836 */ /* 0x000fe20000000000 */
[----:B------:R-:W-:Y:S01]  /*3240*/  ISETP.GE.AND P4, PT, R39, R0, PT ;  /* 0x000000002700720c */ /* 0x000fe20003f86270 */
[----:B------:R-:W-:Y:S01]  /*3250*/  VIADD R39, R71, 0x100 ;  /* 0x0000010047277836 */ /* 0x000fe20000000000 */
[----:B-1----:R-:W-:-:S02]  /*3260*/  LEA R2, P2, R4, UR4, 0x2 ;  /* 0x0000000404027c11 */ /* 0x002fc4000f8410ff */
[-C--:B------:R-:W-:Y:S02]  /*3270*/  ISETP.GE.AND P3, PT, R55, R0.reuse, PT ;  /* 0x000000003700720c */ /* 0x080fe40003f66270 */
[----:B------:R-:W-:Y:S01]  /*3280*/  LEA.HI.X R3, R4, UR5, R5, 0x2, P2 ;  /* 0x0000000504037c11 */ /* 0x000fe200090f1405 */
[----:B------:R-:W-:Y:S01]  /*3290*/  VIADD R5, R71, 0xe0 ;  /* 0x000000e047057836 */ /* 0x000fe20000000000 */
[----:B------:R-:W-:-:S03]  /*32a0*/  ISETP.GE.AND P2, PT, R57, R0, PT ;  /* 0x000000003900720c */ /* 0x000fc60003f46270 */
[----:B-----5:R0:W-:Y:S01]  /*32b0*/  @!P6 STG.E desc[UR8][R2.64], R27 ;  /* 0x0000001b0200e986 */ /* 0x0201e2000c101908 */
[-C--:B------:R-:W-:Y:S01]  /*32c0*/  ISETP.GE.AND P6, PT, R5, R0.reuse, PT ;  /* 0x000000000500720c */ /* 0x080fe20003fc6270 */
[----:B------:R-:W-:Y:S02]  /*32d0*/  VIADD R5, R71, 0x120 ;  /* 0x0000012047057836 */ /* 0x000fe40000000000 */
[----:B------:R1:W-:Y:S03]  /*32e0*/  @!P1 STG.E desc[UR8][R2.64+0x100], R31 ;  /* 0x0001001f02009986 */ /* 0x0003e6000c101908 */
[-C--:B------:R-:W-:Y:S01]  /*32f0*/  ISETP.GE.AND P1, PT, R5, R0.reuse, PT ;  /* 0x000000000500720c */ /* 0x080fe20003f26270 */
[----:B------:R-:W-:Y:S01]  /*3300*/  VIADD R5, R71, 0x160 ;  /* 0x0000016047057836 */ /* 0x000fe20000000000 */
[----:B------:R1:W-:Y:S01]  /*3310*/  @!P5 STG.E desc[UR8][R2.64+0x80], R29 ;  /* 0x0000801d0200d986 */ /* 0x0003e2000c101908 */
[----:B------:R-:W-:Y:S01]  /*3320*/  ISETP.GE.AND P5, PT, R39, R0, PT ;  /* 0x000000002700720c */ /* 0x000fe20003fa6270 */
[----:B------:R-:W-:-:S02]  /*3330*/  VIADD R39, R71, 0x140 ;  /* 0x0000014047277836 */ /* 0x000fc40000000000 */
[----:B------:R1:W-:Y:S01]  /*3340*/  @!P4 STG.E desc[UR8][R2.64+0x200], R35 ;  /* 0x000200230200c986 */ /* 0x0003e2000c101908 */
[-C--:B------:R-:W-:Y:S01]  /*3350*/  ISETP.GE.AND P4, PT, R5, R0.reuse, PT ;  /* 0x000000000500720c */ /* 0x080fe20003f86270 */
[C---:B0-----:R-:W-:Y:S02]  /*3360*/  VIADD R27, R71.reuse, 0x180 ;  /* 0x00000180471b7836 */ /* 0x041fe40000000000 */
[----:B------:R-:W-:Y:S01]  /*3370*/  VIADD R5, R71, 0x1a0 ;  /* 0x000001a047057836 */ /* 0x000fe20000000000 */
[----:B------:R1:W-:Y:S01]  /*3380*/  @!P0 STG.E desc[UR8][R2.64+0x180], R33 ;  /* 0x0001802102008986 */ /* 0x0003e2000c101908 */
        /* <DEDUP_REMOVED lines=24> */
[C---:B------:R-:W-:Y:S02]  /*3510*/  VIADD R5, R71.reuse, 0x2a0 ;  /* 0x000002a047057836 */ /* 0x040fe40000000000 */
[----:B------:R-:W-:Y:S01]  /*3520*/  VIADD R71, R71, 0x2c0 ;  /* 0x000002c047477836 */ /* 0x000fe20000000000 */
[----:B------:R1:W-:Y:S01]  /*3530*/  @!P2 STG.E desc[UR8][R2.64+0x680], R23 ;  /* 0x000680170200a986 */ /* 0x0003e2000c101908 */
[----:B------:R-:W-:-:S03]  /*3540*/  ISETP.GE.AND P2, PT, R27, R0, PT ;  /* 0x000000001b00720c */ /* 0x000fc60003f46270 */
        /* <DEDUP_REMOVED lines=9> */
[----:B------:R1:W-:Y:S01]  /*35e0*/  @!P6 STG.E desc[UR8][R2.64+0xa80], R9 ;  /* 0x000a80090200e986 */ /* 0x0003e2000c101908 */
[----:B------:R-:W-:Y:S05]  /*35f0*/  @P5 EXIT ;  /* 0x000000000000594d */ /* 0x000fea0003800000 */
[----:B------:R-:W-:Y:S01]  /*3600*/  STG.E desc[UR8][R2.64+0xb00], R7 ;  /* 0x000b000702007986 */ /* 0x000fe2000c101908 */
[----:B------:R-:W-:Y:S05]  /*3610*/  EXIT ;  /* 0x000000000000794d */ /* 0x000fea0003800000 */
.L_x_14:
[----:B------:R-:W-:Y:S01]  /*3620*/  IMAD.MOV.U32 R34, RZ, RZ, RZ ;  /* 0x000000ffff227224 */ /* 0x000fe200078e00ff */
[C---:B------:R-:W-:Y:S01]  /*3630*/  ISETP.GT.U32.AND P0, PT, R35.reuse, 0x1f, PT ;  /* 0x0000001f2300780c */ /* 0x040fe20003f04070 */
[----:B------:R-:W-:Y:S05]  /*3640*/  WARPSYNC.ALL ;  /* 0x0000000000007948 */ /* 0x000fea0003800000 */
[----:B------:R-:W-:-:S04]  /*3650*/  IMAD.HI.U32 R36, R35, 0x15555556, R34 ;  /* 0x1555555623247827 */ /* 0x000fc800078e0022 */
[----:B------:R-:W-:-:S05]  /*3660*/  IMAD R59, R36, 0x4, R77 ;  /* 0x00000004243b7824 */ /* 0x000fca00078e024d */
[----:B------:R0:W-:Y:S01]  /*3670*/  STS [R59+0x3410], R2 ;  /* 0x003410023b007388 */ /* 0x0001e20000000800 */
[----:B------:R-:W-:Y:S06]  /*3680*/  BAR.SYNC.DEFER_BLOCKING 0x0 ;  /* 0x0000000000007b1d */ /* 0x000fec0000010000 */
[----:B------:R-:W-:Y:S05]  /*3690*/  @P0 BRA `(.L_x_28) ;  /* 0x0000000000dc0947 */ /* 0x000fea0003800000 */
[----:B------:R-:W-:Y:S01]  /*36a0*/  IMAD R57, R35, 0x34, R77 ;  /* 0x0000003423397824 */ /* 0x000fe200078e024d */
[----:B------:R-:W-:-:S04]  /*36b0*/  UMOV UR5, 0xffffffff ;  /* 0xffffffff00057882 */ /* 0x000fc80000000000 */
[----:B------:R-:W-:Y:S04]  /*36c0*/  LDS R56, [R57+0x3410] ;  /* 0x0034100039387984 */ /* 0x000fe80000000800 */
[----:B------:R-:W-:Y:S04]  /*36d0*/  LDS R55, [R57+0x3414] ;  /* 0x0034140039377984 */ /* 0x000fe80000000800 */
[----:B------:R-:W1:Y:S04]  /*36e0*/  LDS R54, [R57+0x3418] ;  /* 0x0034180039367984 */ /* 0x000e680000000800 */
[----:B------:R-:W-:Y:S04]  /*36f0*/  LDS R53, [R57+0x341c] ;  /* 0x00341c0039357984 */ /* 0x000fe80000000800 */
[----:B------:R-:W2:Y:S04]  /*3700*/  LDS R52, [R57+0x3420] ;  /* 0x0034200039347984 */ /* 0x000ea80000000800 */
[----:B------:R-:W-:Y:S04]  /*3710*/  LDS R51, [R57+0x3424] ;  /* 0x0034240039337984 */ /* 0x000fe80000000800 */
[----:B------:R-:W3:Y:S04]  /*3720*/  LDS R50, [R57+0x3428] ;  /* 0x0034280039327984 */ /* 0x000ee80000000800 */
[----:B------:R-:W-:Y:S04]  /*3730*/  LDS R49, [R57+0x342c] ;  /* 0x00342c0039317984 */ /* 0x000fe80000000800 */
[----:B------:R-:W4:Y:S04]  /*3740*/  LDS R48, [R57+0x3430] ;  /* 0x0034300039307984 */ /* 0x000f280000000800 */
[----:B------:R-:W-:Y:S04]  /*3750*/  LDS R37, [R57+0x3434] ;  /* 0x0034340039257984 */ /* 0x000fe80000000800 */
[----:B------:R-:W5:Y:S04]  /*3760*/  LDS R36, [R57+0x3438] ;  /* 0x0034380039247984 */ /* 0x000f680000000800 */
[----:B------:R-:W0:Y:S01]  /*3770*/  LDS R58, [R57+0x343c] ;  /* 0x00343c00393a7984 */ /* 0x000e220000000800 */
[----:B-1----:R-:W-:-:S04]  /*3780*/  IADD3 R60, PT, PT, R54, R55, R56 ;  /* 0x00000037363c7210 */ /* 0x002fc80007ffe038 */
[----:B--2---:R-:W-:-:S04]  /*3790*/  IADD3 R60, PT, PT, R52, R60, R53 ;  /* 0x0000003c343c7210 */ /* 0x004fc80007ffe035 */
[----:B---3--:R-:W-:-:S04]  /*37a0*/  IADD3 R60, PT, PT, R50, R60, R51 ;  /* 0x0000003c323c7210 */ /* 0x008fc80007ffe033 */
[----:B----4-:R-:W-:-:S04]  /*37b0*/  IADD3 R60, PT, PT, R48, R60, R49 ;  /* 0x0000003c303c7210 */ /* 0x010fc80007ffe031 */
[----:B-----5:R-:W-:-:S05]  /*37c0*/  IADD3 R61, PT, PT, R36, R60, R37 ;  /* 0x0000003c243d7210 */ /* 0x020fca0007ffe025 */
[----:B0-----:R-:W-:Y:S01]  /*37d0*/  IMAD.IADD R58, R58, 0x1, R61 ;  /* 0x000000013a3a7824 */ /* 0x001fe200078e023d */
[----:B------:R-:W-:Y:S06]  /*37e0*/  BRA.DIV UR5, `(.L_x_29) ;  /* 0x0000009e05887947 */ /* 0x000fec000b800000 */
[----:B------:R-:W0:Y:S02]  /*37f0*/  SHFL.UP P0, R61, R58, 0x1, RZ ;  /* 0x042000003a3d7989 */ /* 0x000e2400000000ff */
[----:B0-----:R-:W-:-:S05]  /*3800*/  @P0 IMAD.IADD R61, R58, 0x1, R61 ;  /* 0x000000013a3d0824 */ /* 0x001fca00078e023d */
[----:B------:R-:W0:Y:S02]  /*3810*/  SHFL.UP P0, R60, R61, 0x2, RZ ;  /* 0x044000003d3c7989 */ /* 0x000e2400000000ff */
[----:B0-----:R-:W-:-:S05]  /*3820*/  @P0 IMAD.IADD R60, R61, 0x1, R60 ;  /* 0x000000013d3c0824 */ /* 0x001fca00078e023c */
[----:B------:R-:W0:Y:S02]  /*3830*/  SHFL.UP P0, R63, R60, 0x4, RZ ;  /* 0x048000003c3f7989 */ /* 0x000e2400000000ff */
[----:B0-----:R-:W-:-:S05]  /*3840*/  @P0 IMAD.IADD R63, R60, 0x1, R63 ;  /* 0x000000013c3f0824 */ /* 0x001fca00078e023f */
[----:B------:R-:W0:Y:S02]  /*3850*/  SHFL.UP P0, R62, R63, 0x8, RZ ;  /* 0x050000003f3e7989 */ /* 0x000e2400000000ff */
[----:B0-----:R-:W-:-:S05]  /*3860*/  @P0 IMAD.IADD R62, R63, 0x1, R62 ;  /* 0x000000013f3e0824 */ /* 0x001fca00078e023e */
[----:B------:R0:W1:Y:S02]  /*3870*/  SHFL.UP P0, R69, R62, 0x10, RZ ;  /* 0x060000003e457989 */ /* 0x00006400000000ff */
.L_x_142:
[----:B-1----:R-:W-:-:S04]  /*3880*/  @P0 IMAD.IADD R69, R62, 0x1, R69 ;  /* 0x000000013e450824 */ /* 0x002fc800078e0245 */
[----:B------:R-:W-:-:S04]  /*3890*/  IMAD.IADD R58, R69, 0x1, -R58 ;  /* 0x00000001453a7824 */ /* 0x000fc800078e0a3a */
[----:B------:R-:W-:Y:S01]  /*38a0*/  IMAD.IADD R56, R56, 0x1, R58 ;  /* 0x0000000138387824 */ /* 0x000fe200078e023a */
[----:B------:R1:W-:Y:S03]  /*38b0*/  STS [R57+0x3410], R58 ;  /* 0x0034103a39007388 */ /* 0x0003e60000000800 */
        /* <DEDUP_REMOVED lines=19> */
[----:B------:R1:W-:Y:S04]  /*39f0*/  STS [R57+0x3438], R37 ;  /* 0x0034382539007388 */ /* 0x0003e80000000800 */
[----:B------:R1:W-:Y:S02]  /*3a00*/  STS [R57+0x343c], R36 ;  /* 0x00343c2439007388 */ /* 0x0003e40000000800 */
.L_x_28:
[----:B------:R-:W-:Y:S05]  /*3a10*/  WARPSYNC.ALL ;  /* 0x0000000000007948 */ /* 0x000fea0003800000 */
[----:B------:R-:W-:Y:S01]  /*3a20*/  BAR.SYNC.DEFER_BLOCKING 0x0 ;  /* 0x0000000000007b1d */ /* 0x000fe20000010000 */
[----:B------:R-:W-:-:S05]  /*3a30*/  ISETP.NE.AND P0, PT, R74, RZ, PT ;  /* 0x000000ff4a00720c */ /* 0x000fca0003f05270 */
[----:B------:R-:W-:Y:S01]  /*3a40*/  BSSY.RECONVERGENT B0, `(.L_x_30) ;  /* 0x0000027000007945 */ /* 0x000fe20003800200 */
[----:B-1----:R1:W2:Y:S07]  /*3a50*/  LDS R49, [R59+0x3410] ;  /* 0x003410003b317984 */ /* 0x0022ae0000000800 */
[----:B------:R-:W-:Y:S05]  /*3a60*/  @P0 BRA `(.L_x_31) ;  /* 0x0000000000900947 */ /* 0x000fea0003800000 */
[----:B------:R-:W2:Y:S04]  /*3a70*/  LDS R50, [R3] ;  /* 0x0000000003327984 */ /* 0x000ea80000000800 */
[----:B------:R-:W3:Y:S04]  /*3a80*/  LDS R52, [R3+0x400] ;  /* 0x0004000003347984 */ /* 0x000ee80000000800 */
[----:B------:R-:W4:Y:S04]  /*3a90*/  LDS R54, [R3+0x800] ;  /* 0x0008000003367984 */ /* 0x000f280000000800 */
[----:B------:R-:W5:Y:S04]  /*3aa0*/  LDS R56, [R3+0xc00] ;  /* 0x000c000003387984 */ /* 0x000f680000000800 */
[----:B------:R-:W1:Y:S04]  /*3ab0*/  LDS R58, [R3+0x1000] ;  /* 0x00100000033a7984 */ /* 0x000e680000000800 */
[----:B------:R-:W1:Y:S04]  /*3ac0*/  LDS R60, [R3+0x1400] ;  /* 0x00140000033c7984 */ /* 0x000e680000000800 */
[----:B0-----:R-:W0:Y:S04]  /*3ad0*/  LDS R62, [R3+0x1800] ;  /* 0x00180000033e7984 */ /* 0x001e280000000800 */
[----:B------:R-:W0:Y:S04]  /*3ae0*/  LDS R64, [R3+0x1c00] ;  /* 0x001c000003407984 */ /* 0x000e280000000800 */
[----:B------:R-:W0:Y:S04]  /*3af0*/  LDS R68, [R3+0x2000] ;  /* 0x0020000003447984 */ /* 0x000e280000000800 */
[----:B------:R-:W0:Y:S04]  /*3b00*/  LDS R76, [R3+0x2400] ;  /* 0x00240000034c7984 */ /* 0x000e280000000800 */
[----:B------:R-:W0:Y:S01]  /*3b10*/  LDS R48, [R3+0x2800] ;  /* 0x0028000003307984 */ /* 0x000e220000000800 */
[----:B--2---:R-:W-:-:S03]  /*3b20*/  IMAD.IADD R50, R49, 0x1, R50 ;  /* 0x0000000131327824 */ /* 0x004fc600078e0232 */
[----:B------:R-:W2:Y:S01]  /*3b30*/  LDS R36, [R3+0x2c00] ;  /* 0x002c000003247984 */ /* 0x000ea20000000800 */
[C---:B---3--:R-:W-:Y:S02]  /*3b40*/  IMAD.IADD R52, R49.reuse, 0x1, R52 ;  /* 0x0000000131347824 */ /* 0x048fe400078e0234 */
[C---:B----4-:R-:W-:Y:S01]  /*3b50*/  IMAD.IADD R54, R49.reuse, 0x1, R54 ;  /* 0x0000000131367824 */ /* 0x050fe200078e0236 */
[----:B------:R3:W-:Y:S01]  /*3b60*/  STS [R3], R50 ;  /* 0x0000003203007388 */ /* 0x0007e20000000800 */
[----:B-----5:R-:W-:-:S03]  /*3b70*/  IMAD.IADD R56, R49, 0x1, R56 ;  /* 0x0000000131387824 */ /* 0x020fc600078e0238 */
[----:B------:R3:W-:Y:S01]  /*3b80*/  STS [R3+0x400], R52 ;  /* 0x0004003403007388 */ /* 0x0007e20000000800 */
[----:B-1----:R-:W-:-:S03]  /*3b90*/  IMAD.IADD R58, R49, 0x1, R58 ;  /* 0x00000001313a7824 */ /* 0x002fc600078e023a */
[----:B------:R3:W-:Y:S01]  /*3ba0*/  STS [R3+0x800], R54 ;  /* 0x0008003603007388 */ /* 0x0007e20000000800 */
[----:B------:R-:W-:-:S03]  /*3bb0*/  IMAD.IADD R60, R49, 0x1, R60 ;  /* 0x00000001313c7824 */ /* 0x000fc600078e023c */
[----:B------:R3:W-:Y:S01]  /*3bc0*/  STS [R3+0xc00], R56 ;  /* 0x000c003803007388 */ /* 0x0007e20000000800 */
[----:B0-----:R-:W-:-:S03]  /*3bd0*/  IMAD.IADD R62, R49, 0x1, R62 ;  /* 0x00000001313e7824 */ /* 0x001fc600078e023e */
[----:B------:R3:W-:Y:S01]  /*3be0*/  STS [R3+0x1000], R58 ;  /* 0x0010003a03007388 */ /* 0x0007e20000000800 */
[----:B------:R-:W-:-:S03]  /*3bf0*/  IMAD.IADD R64, R49, 0x1, R64 ;  /* 0x0000000131407824 */ /* 0x000fc600078e0240 */
[----:B------:R3:W-:Y:S01]  /*3c00*/  STS [R3+0x1400], R60 ;  /* 0x0014003c03007388 */ /* 0x0007e20000000800 */
[----:B------:R-:W-:-:S03]  /*3c10*/  IMAD.IADD R68, R49, 0x1, R68 ;  /* 0x0000000131447824 */ /* 0x000fc600078e0244 */
[----:B------:R3:W-:Y:S01]  /*3c20*/  STS [R3+0x1800], R62 ;  /* 0x0018003e03007388 */ /* 0x0007e20000000800 */
[----:B------:R-:W-:-:S03]  /*3c30*/  IMAD.IADD R76, R49, 0x1, R76 ;  /* 0x00000001314c7824 */ /* 0x000fc600078e024c */
[----:B------:R3:W-:Y:S01]  /*3c40*/  STS [R3+0x1c00], R64 ;  /* 0x001c004003007388 */ /* 0x0007e20000000800 */
[----:B------:R-:W-:-:S03]  /*3c50*/  IMAD.IADD R48, R49, 0x1, R48 ;  /* 0x0000000131307824 */ /* 0x000fc600078e0230 */
[----:B------:R3:W-:Y:S01]  /*3c60*/  STS [R3+0x2000], R68 ;  /* 0x0020004403007388 */ /* 0x0007e20000000800 */
[----:B--2---:R-:W-:-:S03]  /*3c70*/  IMAD.IADD R36, R49, 0x1, R36 ;  /* 0x0000000131247824 */ /* 0x004fc600078e0224 */
[----:B------:R3:W-:Y:S04]  /*3c80*/  STS [R3+0x2400], R76 ;  /* 0x0024004c03007388 */ /* 0x0007e80000000800 */
[----:B------:R3:W-:Y:S04]  /*3c90*/  STS [R3+0x2800], R48 ;  /* 0x0028003003007388 */ /* 0x0007e80000000800 */
[----:B------:R3:W-:Y:S02]  /*3ca0*/  STS [R3+0x2c00], R36 ;  /* 0x002c002403007388 */ /* 0x0007e40000000800 */
.L_x_31:
[----:B------:R-:W-:Y:S05]  /*3cb0*/  BSYNC.RECONVERGENT B0 ;  /* 0x0000000000007941 */ /* 0x000fea0003800200 */
.L_x_30:
[----:B------:R-:W-:Y:S01]  /*3cc0*/  BAR.SYNC.DEFER_BLOCKING 0x0 ;  /* 0x0000000000007b1d */ /* 0x000fe20000010000 */
[----:B------:R-:W-:-:S05]  /*3cd0*/  R2P PR, R30, 0x7f ;  /* 0x0000007f1e007804 */ /* 0x000fca0000000000 */
[----:B------:R-:W-:Y:S01]  /*3ce0*/  BSSY.RECONVERGENT B0, `(.L_x_32) ;  /* 0x0000025000007945 */ /* 0x000fe20003800200 */
[----:B---3--:R-:W3:Y:S07]  /*3cf0*/  S2R R48, SR_LEMASK ;  /* 0x0000000000307919 */ /* 0x008eee0000003a00 */
[----:B------:R-:W-:Y:S02]  /*3d00*/  VOTE.ANY R36, PT, P0 ;  /* 0x0000000000247806 */ /* 0x000fe400000e0100 */
[----:B------:R-:W-:-:S02]  /*3d10*/  VOTE.ANY R37, PT, P1 ;  /* 0x0000000000257806 */ /* 0x000fc400008e0100 */
[----:B------:R-:W-:Y:S02]  /*3d20*/  @!P0 LOP3.LUT R36, RZ, R36, RZ, 0x33, !PT ;  /* 0x00000024ff248212 */ /* 0x000fe400078e33ff */
[----:B------:R-:W-:Y:S02]  /*3d30*/  VOTE.ANY R51, PT, P2 ;  /* 0x0000000000337806 */ /* 0x000fe400010e0100 */
[----:B------:R-:W-:Y:S02]  /*3d40*/  @!P1 LOP3.LUT R37, RZ, R37, RZ, 0x33, !PT ;  /* 0x00000025ff259212 */ /* 0x000fe400078e33ff */
[----:B------:R-:W-:Y:S02]  /*3d50*/  VOTE.ANY R53, PT, P3 ;  /* 0x0000000000357806 */ /* 0x000fe400018e0100 */
[----:B------:R-:W-:Y:S02]  /*3d60*/  @!P2 LOP3.LUT R51, RZ, R51, RZ, 0x33, !PT ;  /* 0x00000033ff33a212 */ /* 0x000fe400078e33ff */
[----:B------:R-:W-:-:S02]  /*3d70*/  LOP3.LUT R36, R37, R36, RZ, 0xc0, !PT ;  /* 0x0000002425247212 */ /* 0x000fc400078ec0ff */
[----:B------:R-:W-:Y:S02]  /*3d80*/  @!P3 LOP3.LUT R53, RZ, R53, RZ, 0x33, !PT ;  /* 0x00000035ff35b212 */ /* 0x000fe400078e33ff */
[----:B------:R-:W-:Y:S02]  /*3d90*/  LOP3.LUT R36, R51, R36, RZ, 0xc0, !PT ;  /* 0x0000002433247212 */ /* 0x000fe400078ec0ff */
[----:B------:R-:W-:Y:S02]  /*3da0*/  VOTE.ANY R37, PT, P4 ;  /* 0x0000000000257806 */ /* 0x000fe400020e0100 */
[----:B------:R-:W-:Y:S02]  /*3db0*/  LOP3.LUT P0, RZ, R30, 0x80, RZ, 0xc0, !PT ;  /* 0x000000801eff7812 */ /* 0x000fe4000780c0ff */
[----:B------:R-:W-:Y:S02]  /*3dc0*/  LOP3.LUT R36, R53, R36, RZ, 0xc0, !PT ;  /* 0x0000002435247212 */ /* 0x000fe400078ec0ff */
[----:B------:R-:W-:-:S02]  /*3dd0*/  VOTE.ANY R51, PT, P5 ;  /* 0x0000000000337806 */ /* 0x000fc400028e0100 */
[----:B------:R-:W-:Y:S02]  /*3de0*/  @!P4 LOP3.LUT R37, RZ, R37, RZ, 0x33, !PT ;  /* 0x00000025ff25c212 */ /* 0x000fe400078e33ff */
[----:B------:R-:W-:Y:S02]  /*3df0*/  @!P5 LOP3.LUT R51, RZ, R51, RZ, 0x33, !PT ;  /* 0x00000033ff33d212 */ /* 0x000fe400078e33ff */
[----:B------:R-:W-:Y:S02]  /*3e00*/  LOP3.LUT R36, R37, R36, RZ, 0xc0, !PT ;  /* 0x0000002425247212 */ /* 0x000fe400078ec0ff */
[----:B------:R-:W-:Y:S02]  /*3e10*/  VOTE.ANY R37, PT, P6 ;  /* 0x0000000000257806 */ /* 0x000fe400030e0100 */
[----:B------:R-:W-:Y:S02]  /*3e20*/  LOP3.LUT R36, R51, R36, RZ, 0xc0, !PT ;  /* 0x0000002433247212 */ /* 0x000fe400078ec0ff */
[----:B------:R-:W-:-:S02]  /*3e30*/  VOTE.ANY R51, PT, P0 ;  /* 0x0000000000337806 */ /* 0x000fc400000e0100 */
[----:B------:R-:W-:Y:S02]  /*3e40*/  @!P6 LOP3.LUT R37, RZ, R37, RZ, 0x33, !PT ;  /* 0x00000025ff25e212 */ /* 0x000fe400078e33ff */
[----:B------:R-:W-:Y:S02]  /*3e50*/  @!P0 LOP3.LUT R51, RZ, R51, RZ, 0x33, !PT ;  /* 0x00000033ff338212 */ /* 0x000fe400078e33ff */
[----:B------:R-:W-:-:S04]  /*3e60*/  LOP3.LUT R36, R37, R36, RZ, 0xc0, !PT ;  /* 0x0000002425247212 */ /* 0x000fc800078ec0ff */
[----:B------:R-:W-:Y:S01]  /*3e70*/  LOP3.LUT R53, R51, R36, RZ, 0xc0, !PT ;  /* 0x0000002433357212 */ /* 0x000fe200078ec0ff */
[----:B------:R-:W-:Y:S01]  /*3e80*/  IMAD.MOV.U32 R51, RZ, RZ, RZ ;  /* 0x000000ffff337224 */ /* 0x000fe200078e00ff */
[----:B------:R-:W-:Y:S02]  /*3e90*/  SHF.R.U32.HI R36, RZ, 0x5, R35 ;  /* 0x00000005ff247819 */ /* 0x000fe40000011623 */
[----:B------:R-:W4:Y:S03]  /*3ea0*/  FLO.U32 R50, R53 ;  /* 0x0000003500327300 */ /* 0x000f2600000e0000 */
[----:B------:R-:W-:Y:S01]  /*3eb0*/  IMAD.SHL.U32 R52, R36, 0x400, RZ ;  /* 0x0000040024347824 */ /* 0x000fe200078e00ff */
[----:B---3--:R-:W-:-:S03]  /*3ec0*/  LOP3.LUT R36, R48, R53, RZ, 0xc0, !PT ;  /* 0x0000003530247212 */ /* 0x008fc600078ec0ff */
[----:B------:R-:W-:-:S03]  /*3ed0*/  IMAD.IADD R37, R77, 0x1, R52 ;  /* 0x000000014d257824 */ /* 0x000fc600078e0234 */
[----:B------:R-:W3:Y:S01]  /*3ee0*/  POPC R36, R36 ;  /* 0x0000002400247309 */ /* 0x000ee20000000000 */
[----:B----4-:R-:W-:-:S13]  /*3ef0*/  ISETP.NE.AND P0, PT, R73, R50, PT ;  /* 0x000000324900720c */ /* 0x010fda0003f05270 */
[----:B---3--:R-:W-:Y:S05]  /*3f00*/  @P0 BRA `(.L_x_33) ;  /* 0x0000000000080947 */ /* 0x008fea0003800000 */
[----:B------:R-:W-:-:S06]  /*3f10*/  IMAD R51, R30, 0x4, R37 ;  /* 0x000000041e337824 */ /* 0x000fcc00078e0225 */
[----:B------:R3:W4:Y:S02]  /*3f20*/  ATOMS.ADD R51, [R51], R36 ;  /* 0x000000243333738c */ /* 0x0007240000000000 */
.L_x_33:
[----:B------:R-:W-:Y:S05]  /*3f30*/  BSYNC.RECONVERGENT B0 ;  /* 0x0000000000007941 */ /* 0x000fea0003800200 */
.L_x_32:
[----:B------:R-:W-:Y:S01]  /*3f40*/  R2P PR, R29, 0x7f ;  /* 0x0000007f1d007804 */ /* 0x000fe20000000000 */
[----:B----4-:R4:W0:Y:S01]  /*3f50*/  SHFL.IDX PT, R51, R51, R50, 0x1f ;  /* 0x00001f3233337589 */ /* 0x01082200000e0000 */
[----:B------:R-:W-:Y:S11]  /*3f60*/  BSSY.RECONVERGENT B0, `(.L_x_34) ;  /* 0x0000021000007945 */ /* 0x000ff60003800200 */
[----:B------:R-:W-:-:S02]  /*3f70*/  VOTE.ANY R30, PT, P0 ;  /* 0x00000000001e7806 */ /* 0x000fc400000e0100 */
[----:B------:R-:W-:Y:S02]  /*3f80*/  VOTE.ANY R53, PT, P1 ;  /* 0x0000000000357806 */ /* 0x000fe400008e0100 */
[----:B------:R-:W-:Y:S02]  /*3f90*/  @!P0 LOP3.LUT R30, RZ, R30, RZ, 0x33, !PT ;  /* 0x0000001eff1e8212 */ /* 0x000fe400078e33ff */
[----:B------:R-:W-:Y:S02]  /*3fa0*/  VOTE.ANY R55, PT, P2 ;  /* 0x0000000000377806 */ /* 0x000fe400010e0100 */
[----:B------:R-:W-:Y:S02]  /*3fb0*/  @!P1 LOP3.LUT R53, RZ, R53, RZ, 0x33, !PT ;  /* 0x00000035ff359212 */ /* 0x000fe400078e33ff */
[----:B------:R-:W-:Y:S02]  /*3fc0*/  @!P2 LOP3.LUT R55, RZ, R55, RZ, 0x33, !PT ;  /* 0x00000037ff37a212 */ /* 0x000fe400078e33ff */
[----:B------:R-:W-:-:S02]  /*3fd0*/  LOP3.LUT R30, R53, R30, RZ, 0xc0, !PT ;  /* 0x0000001e351e7212 */ /* 0x000fc400078ec0ff */
[----:B------:R-:W-:Y:S02]  /*3fe0*/  VOTE.ANY R53, PT, P3 ;  /* 0x0000000000357806 */ /* 0x000fe400018e0100 */
[----:B------:R-:W-:Y:S02]  /*3ff0*/  LOP3.LUT R30, R55, R30, RZ, 0xc0, !PT ;  /* 0x0000001e371e7212 */ /* 0x000fe400078ec0ff */
[----:B------:R-:W-:Y:S02]  /*4000*/  LOP3.LUT P0, RZ, R29, 0x80, RZ, 0xc0, !PT ;  /* 0x000000801dff7812 */ /* 0x000fe4000780c0ff */
[----:B------:R-:W-:Y:S02]  /*4010*/  VOTE.ANY R55, PT, P4 ;  /* 0x0000000000377806 */ /* 0x000fe400020e0100 */
[----:B------:R-:W-:Y:S02]  /*4020*/  @!P3 LOP3.LUT R53, RZ, R53, RZ, 0x33, !PT ;  /* 0x00000035ff35b212 */ /* 0x000fe400078e33ff */
[----:B------:R-:W-:-:S02]  /*4030*/  @!P4 LOP3.LUT R55, RZ, R55, RZ, 0x33, !PT ;  /* 0x00000037ff37c212 */ /* 0x000fc400078e33ff */
[----:B------:R-:W-:Y:S02]  /*4040*/  LOP3.LUT R30, R53, R30, RZ, 0xc0, !PT ;  /* 0x0000001e351e7212 */ /* 0x000fe400078ec0ff */
[----:B------:R-:W-:Y:S02]  /*4050*/  VOTE.ANY R53, PT, P5 ;  /* 0x0000000000357806 */ /* 0x000fe400028e0100 */
[----:B------:R-:W-:Y:S02]  /*4060*/  LOP3.LUT R30, R55, R30, RZ, 0xc0, !PT ;  /* 0x0000001e371e7212 */ /* 0x000fe400078ec0ff */
[----:B------:R-:W-:Y:S02]  /*4070*/  VOTE.ANY R55, PT, P6 ;  /* 0x0000000000377806 */ /* 0x000fe400030e0100 */
[----:B------:R-:W-:Y:S02]  /*4080*/  @!P5 LOP3.LUT R53, RZ, R53, RZ, 0x33, !PT ;  /* 0x00000035ff35d212 */ /* 0x000fe400078e33ff */
[----:B------:R-:W-:-:S02]  /*4090*/  VOTE.ANY R57, PT, P0 ;  /* 0x0000000000397806 */ /* 0x000fc400000e0100 */
[----:B------:R-:W-:Y:S02]  /*40a0*/  @!P6 LOP3.LUT R55, RZ, R55, RZ, 0x33, !PT ;  /* 0x00000037ff37e212 */ /* 0x000fe400078e33ff */
[----:B------:R-:W-:Y:S01]  /*40b0*/  LOP3.LUT R30, R53, R30, RZ, 0xc0, !PT ;  /* 0x0000001e351e7212 */ /* 0x000fe200078ec0ff */
[----:B------:R-:W-:Y:S01]  /*40c0*/  IMAD.MOV.U32 R53, RZ, RZ, RZ ;  /* 0x000000ffff357224 */ /* 0x000fe200078e00ff */
[----:B------:R-:W-:Y:S02]  /*40d0*/  @!P0 LOP3.LUT R57, RZ, R57, RZ, 0x33, !PT ;  /* 0x00000039ff398212 */ /* 0x000fe400078e33ff */
[----:B------:R-:W-:-:S04]  /*40e0*/  LOP3.LUT R30, R55, R30, RZ, 0xc0, !PT ;  /* 0x0000001e371e7212 */ /* 0x000fc800078ec0ff */
[----:B------:R-:W-:-:S04]  /*40f0*/  LOP3.LUT R57, R57, R30, RZ, 0xc0, !PT ;  /* 0x0000001e39397212 */ /* 0x000fc800078ec0ff */
[----:B------:R-:W5:Y:S01]  /*4100*/  FLO.U32 R52, R57 ;  /* 0x0000003900347300 */ /* 0x000f6200000e0000 */
[----:B------:R-:W-:-:S07]  /*4110*/  LOP3.LUT R30, R48, R57, RZ, 0xc0, !PT ;  /* 0x00000039301e7212 */ /* 0x000fce00078ec0ff */
[----:B------:R-:W0:Y:S01]  /*4120*/  POPC R30, R30 ;  /* 0x0000001e001e7309 */ /* 0x000e220000000000 */
[----:B-----5:R-:W-:-:S13]  /*4130*/  ISETP.NE.AND P0, PT, R73, R52, PT ;  /* 0x000000344900720c */ /* 0x020fda0003f05270 */
[----:B0---4-:R-:W-:Y:S05]  /*4140*/  @P0 BRA `(.L_x_35) ;  /* 0x0000000000080947 */ /* 0x011fea0003800000 */
[----:B------:R-:W-:-:S05]  /*4150*/  IMAD R29, R29, 0x4, R37 ;  /* 0x000000041d1d7824 */ /* 0x000fca00078e0225 */
[----:B------:R0:W4:Y:S02]  /*4160*/  ATOMS.ADD R53, [R29], R30 ;  /* 0x0000001e1d35738c */ /* 0x0001240000000000 */
.L_x_35:
[----:B------:R-:W-:Y:S05]  /*4170*/  BSYNC.RECONVERGENT B0 ;  /* 0x0000000000007941 */ /* 0x000fea0003800200 */
.L_x_34:
[----:B------:R-:W-:Y:S01]  /*4180*/  R2P PR, R27, 0x7f ;  /* 0x0000007f1b007804 */ /* 0x000fe20000000000 */
[----:B----4-:R4:W1:Y:S01]  /*4190*/  SHFL.IDX PT, R53, R53, R52, 0x1f ;  /* 0x00001f3435357589 */ /* 0x01086200000e0000 */
[----:B------:R-:W-:Y:S01]  /*41a0*/  BSSY.RECONVERGENT B0, `(.L_x_36) ;  /* 0x0000028000007945 */ /* 0x000fe20003800200 */
[----:B------:R-:W-:-:S10]  /*41b0*/  IMAD.MOV.U32 R55, RZ, RZ, RZ ;  /* 0x000000ffff377224 */ /* 0x000fd400078e00ff */
[----:B0-----:R-:W-:Y:S02]  /*41c0*/  VOTE.ANY R29, PT, P0 ;  /* 0x00000000001d7806 */ /* 0x001fe400000e0100 */
[----:B------:R-:W-:Y:S02]  /*41d0*/  VOTE.ANY R50, PT, P1 ;  /* 0x0000000000327806 */ /* 0x000fe400008e0100 */
[----:B------:R-:W-:Y:S02]  /*41e0*/  @!P0 LOP3.LUT R29, RZ, R29, RZ, 0x33, !PT ;  /* 0x0000001dff1d8212 */ /* 0x000fe400078e33ff */
[----:B------:R-:W-:Y:S02]  /*41f0*/  VOTE.ANY R54, PT, P2 ;  /* 0x0000000000367806 */ /* 0x000fe400010e0100 */
[----:B------:R-:W-:Y:S02]  /*4200*/  @!P1 LOP3.LUT R50, RZ, R50, RZ, 0x33, !PT ;  /* 0x00000032ff329212 */ /* 0x000fe400078e33ff */
[----:B------:R-:W-:-:S02]  /*4210*/  @!P2 LOP3.LUT R54, RZ, R54, RZ, 0x33, !PT ;  /* 0x00000036ff36a212 */ /* 0x000fc400078e33ff */
[----:B------:R-:W-:Y:S02]  /*4220*/  LOP3.LUT R29, R50, R29, RZ, 0xc0, !PT ;  /* 0x0000001d321d7212 */ /* 0x000fe400078ec0ff */
[----:B------:R-:W-:Y:S02]  /*4230*/  VOTE.ANY R50, PT, P3 ;  /* 0x0000000000327806 */ /* 0x000fe400018e0100 */
[----:B------:R-:W-:Y:S02]  /*4240*/  LOP3.LUT R29, R54, R29, RZ, 0xc0, !PT ;  /* 0x0000001d361d7212 */ /* 0x000fe400078ec0ff */
[----:B------:R-:W-:Y:S02]  /*4250*/  LOP3.LUT P0, RZ, R27, 0x80, RZ, 0xc0, !PT ;  /* 0x000000801bff7812 */ /* 0x000fe4000780c0ff */
[----:B------:R-:W-:Y:S02]  /*4260*/  VOTE.ANY R54, PT, P4 ;  /* 0x0000000000367806 */ /* 0x000fe400020e0100 */
[----:B------:R-:W-:-:S02]  /*4270*/  @!P3 LOP3.LUT R50, RZ, R50, RZ, 0x33, !PT ;  /* 0x00000032ff32b212 */ /* 0x000fc400078e33ff */
[----:B------:R-:W-:Y:S02]  /*4280*/  @!P4 LOP3.LUT R54, RZ, R54, RZ, 0x33, !PT ;  /* 0x00000036ff36c212 */ /* 0x000fe400078e33ff */
[----:B------:R-:W-:Y:S02]  /*4290*/  LOP3.LUT R29, R50, R29, RZ, 0xc0, !PT ;  /* 0x0000001d321d7212 */ /* 0x000fe400078ec0ff */
[----:B------:R-:W-:Y:S02]  /*42a0*/  VOTE.ANY R50, PT, P5 ;  /* 0x0000000000327806 */ /* 0x000fe400028e0100 */
[----:B------:R-:W-:Y:S02]  /*42b0*/  LOP3.LUT R29, R54, R29, RZ, 0xc0, !PT ;  /* 0x0000001d361d7212 */ /* 0x000fe400078ec0ff */
[----:B------:R-:W-:Y:S02]  /*42c0*/  VOTE.ANY R54, PT, P6 ;  /* 0x0000000000367806 */ /* 0x000fe400030e0100 */
[----:B------:R-:W-:-:S02]  /*42d0*/  @!P5 LOP3.LUT R50, RZ, R50, RZ, 0x33, !PT ;  /* 0x00000032ff32d212 */ /* 0x000fc400078e33ff */
[----:B------:R-:W-:Y:S02]  /*42e0*/  VOTE.ANY R56, PT, P0 ;  /* 0x0000000000387806 */ /* 0x000fe400000e0100 */
[----:B------:R-:W-:Y:S02]  /*42f0*/  @!P6 LOP3.LUT R54, RZ, R54, RZ, 0x33, !PT ;  /* 0x00000036ff36e212 */ /* 0x000fe400078e33ff */
[----:B------:R-:W-:Y:S02]  /*4300*/  LOP3.LUT R29, R50, R29, RZ, 0xc0, !PT ;  /* 0x0000001d321d7212 */ /* 0x000fe400078ec0ff */
[----:B------:R-:W-:Y:S02]  /*4310*/  @!P0 LOP3.LUT R56, RZ, R56, RZ, 0x33, !PT ;  /* 0x00000038ff388212 */ /* 0x000fe400078e33ff */
[----:B------:R-:W-:Y:S02]  /*4320*/  LOP3.LUT R29, R54, R29, RZ, 0xc0, !PT ;  /* 0x0000001d361d7212 */ /* 0x000fe400078ec0ff */
[----:B------:R-:W-:-:S02]  /*4330*/  ISETP.GE.AND P0, PT, R67, RZ, PT ;  /* 0x000000ff4300720c */ /* 0x000fc40003f06270 */
[----:B------:R-:W-:Y:S02]  /*4340*/  LOP3.LUT R29, R56, R29, RZ, 0xc0, !PT ;  /* 0x0000001d381d7212 */ /* 0x000fe400078ec0ff */
[----:B------:R-:W-:Y:S02]  /*4350*/  SEL R54, RZ, 0x7fffffff, !P0 ;  /* 0x7fffffffff367807 */ /* 0x000fe40004000000 */
[----:B------:R-:W0:Y:S01]  /*4360*/  FLO.U32 R50, R29 ;  /* 0x0000001d00327300 */ /* 0x000e2200000e0000 */
[----:B------:R-:W-:Y:S02]  /*4370*/  LOP3.LUT R56, R48, R29, RZ, 0xc0, !PT ;  /* 0x0000001d30387212 */ /* 0x000fe400078ec0ff */
[----:B------:R-:W-:-:S04]  /*4380*/  LOP3.LUT R67, R54, R67, RZ, 0x3c, !PT ;  /* 0x0000004336437212 */ /* 0x000fc800078e3cff */
[C---:B------:R-:W-:Y:S01]  /*4390*/  ISETP.NE.AND P0, PT, R67.reuse, 0x7fffffff, PT ;  /* 0x7fffffff4300780c */ /* 0x040fe20003f05270 */
[----:B------:R4:W1:Y:S03]  /*43a0*/  POPC R29, R56 ;  /* 0x00000038001d7309 */ /* 0x0008660000000000 */
[----:B------:R-:W-:Y:S02]  /*43b0*/  SEL R54, R67, 0x80000000, P0 ;  /* 0x8000000043367807 */ /* 0x000fe40000000000 */
[----:B0-----:R-:W-:Y:S02]  /*43c0*/  ISETP.NE.AND P0, PT, R73, R50, PT ;  /* 0x000000324900720c */ /* 0x001fe40003f05270 */
[----:B------:R-:W-:-:S04]  /*43d0*/  SHF.R.U32.HI R54, RZ, UR7, R54 ;  /* 0x00000007ff367c19 */ /* 0x000fc80008011636 */
[----:B------:R-:W-:-:S07]  /*43e0*/  LOP3.LUT R54, R54, UR4, RZ, 0x30, !PT ;  /* 0x0000000436367c12 */ /* 0x000fce000f8e30ff */
[----:B-1--4-:R-:W-:Y:S05]  /*43f0*/  @P0 BRA `(.L_x_37) ;  /* 0x0000000000080947 */ /* 0x012fea0003800000 */
[----:B------:R-:W-:-:S05]  /*4400*/  IMAD R52, R27, 0x4, R37 ;  /* 0x000000041b347824 */ /* 0x000fca00078e0225 */
[----:B------:R0:W1:Y:S02]  /*4410*/  ATOMS.ADD R55, [R52], R29 ;  /* 0x0000001d3437738c */ /* 0x0000640000000000 */
.L_x_37:
[----:B------:R-:W-:Y:S05]  /*4420*/  BSYNC.RECONVERGENT B0 ;  /* 0x0000000000007941 */ /* 0x000fea0003800200 */
.L_x_36:
[----:B------:R-:W-:Y:S01]  /*4430*/  R2P PR, R54, 0x7f ;  /* 0x0000007f36007804 */ /* 0x000fe20000000000 */
[----:B-1----:R1:W4:Y:S01]  /*4440*/  SHFL.IDX PT, R50, R55, R50, 0x1f ;  /* 0x00001f3237327589 */ /* 0x00232200000e0000 */
[----:B------:R-:W-:Y:S01]  /*4450*/  BSSY.RECONVERGENT B0, `(.L_x_38) ;  /* 0x0000028000007945 */ /* 0x000fe20003800200 */
[----:B------:R-:W-:-:S10]  /*4460*/  IMAD.MOV.U32 R59, RZ, RZ, RZ ;  /* 0x000000ffff3b7224 */ /* 0x000fd400078e00ff */
[----:B------:R-:W-:Y:S02]  /*4470*/  VOTE.ANY R27, PT, P0 ;  /* 0x00000000001b7806 */ /* 0x000fe400000e0100 */
[----:B0-----:R-:W-:Y:S02]  /*4480*/  VOTE.ANY R52, PT, P1 ;  /* 0x0000000000347806 */ /* 0x001fe400008e0100 */
        /* <DEDUP_REMOVED lines=36> */
.L_x_39:
[----:B------:R-:W-:Y:S05]  /*46d0*/  BSYNC.RECONVERGENT B0 ;  /* 0x0000000000007941 */ /* 0x000fea0003800200 */
.L_x_38:
[----:B------:R-:W-:Y:S01]  /*46e0*/  R2P PR, R52, 0x7f ;  /* 0x0000007f34007804 */ /* 0x000fe20000000000 */
[----:B-1----:R1:W4:Y:S01]  /*46f0*/  SHFL.IDX PT, R58, R59, R58, 0x1f ;  /* 0x00001f3a3b3a7589 */ /* 0x00232200000e0000 */
[----:B------:R-:W-:Y:S11]  /*4700*/  BSSY.RECONVERGENT B0, `(.L_x_40) ;  /* 0x0000028000007945 */ /* 0x000ff60003800200 */
[----:B0-----:R-:W-:-:S02]  /*4710*/  VOTE.ANY R54, PT, P0 ;  /* 0x0000000000367806 */ /* 0x001fc400000e0100 */
        /* <DEDUP_REMOVED lines=19> */
[----:B------:R-:W-:Y:S02]  /*4850*/  LOP3.LUT R54, R55, R54, RZ, 0xc0, !PT ;  /* 0x0000003637367212 */ /* 0x000fe400078ec0ff */
[----:B------:R-:W-:Y:S02]  /*4860*/  @!P0 LOP3.LUT R61, RZ, R61, RZ, 0x33, !PT ;  /* 0x0000003dff3d8212 */ /* 0x000fe400078e33ff */
[----:B------:R-:W-:Y:S02]  /*4870*/  LOP3.LUT R54, R57, R54, RZ, 0xc0, !PT ;  /* 0x0000003639367212 */ /* 0x000fe400078ec0ff */
[----:B------:R-:W-:Y:S02]  /*4880*/  ISETP.GE.AND P0, PT, R65, RZ, PT ;  /* 0x000000ff4100720c */ /* 0x000fe40003f06270 */
[----:B------:R-:W-:Y:S01]  /*4890*/  LOP3.LUT R55, R61, R54, RZ, 0xc0, !PT ;  /* 0x000000363d377212 */ /* 0x000fe200078ec0ff */
[----:B------:R-:W-:Y:S01]  /*48a0*/  IMAD.MOV.U32 R61, RZ, RZ, RZ ;  /* 0x000000ffff3d7224 */ /* 0x000fe200078e00ff */
[----:B------:R-:W-:-:S02]  /*48b0*/  SEL R54, RZ, 0x7fffffff, !P0 ;  /* 0x7fffffffff367807 */ /* 0x000fc40004000000 */
[----:B------:R-:W0:Y:S01]  /*48c0*/  FLO.U32 R56, R55 ;  /* 0x0000003700387300 */ /* 0x000e2200000e0000 */
[----:B------:R-:W-:Y:S02]  /*48d0*/  LOP3.LUT R57, R48, R55, RZ, 0xc0, !PT ;  /* 0x0000003730397212 */ /* 0x000fe400078ec0ff */
[----:B------:R-:W-:-:S04]  /*48e0*/  LOP3.LUT R65, R54, R65, RZ, 0x3c, !PT ;  /* 0x0000004136417212 */ /* 0x000fc800078e3cff */
[C---:B------:R-:W-:Y:S01]  /*48f0*/  ISETP.NE.AND P0, PT, R65.reuse, 0x7fffffff, PT ;  /* 0x7fffffff4100780c */ /* 0x040fe20003f05270 */
[----:B------:R-:W1:Y:S03]  /*4900*/  POPC R57, R57 ;  /* 0x0000003900397309 */ /* 0x000e660000000000 */
[----:B------:R-:W-:Y:S02]  /*4910*/  SEL R54, R65, 0x80000000, P0 ;  /* 0x8000000041367807 */ /* 0x000fe40000000000 */
[----:B0-----:R-:W-:Y:S02]  /*4920*/  ISETP.NE.AND P0, PT, R73, R56, PT ;  /* 0x000000384900720c */ /* 0x001fe40003f05270 */
[----:B------:R-:W-:-:S04]  /*4930*/  SHF.R.U32.HI R54, RZ, UR7, R54 ;  /* 0x00000007ff367c19 */ /* 0x000fc80008011636 */
[----:B------:R-:W-:-:S07]  /*4940*/  LOP3.LUT R54, R54, UR4, RZ, 0x30, !PT ;  /* 0x0000000436367c12 */ /* 0x000fce000f8e30ff */
[----:B-1--4-:R-:W-:Y:S05]  /*4950*/  @P0 BRA `(.L_x_41) ;  /* 0x0000000000080947 */ /* 0x012fea0003800000 */
[----:B------:R-:W-:-:S05]  /*4960*/  IMAD R52, R52, 0x4, R37 ;  /* 0x0000000434347824 */ /* 0x000fca00078e0225 */
[----:B------:R0:W1:Y:S02]  /*4970*/  ATOMS.ADD R61, [R52], R57 ;  /* 0x00000039343d738c */ /* 0x0000640000000000 */
.L_x_41:
[----:B------:R-:W-:Y:S05]  /*4980*/  BSYNC.RECONVERGENT B0 ;  /* 0x0000000000007941 */ /* 0x000fea0003800200 */
.L_x_40:
[----:B------:R-:W-:Y:S01]  /*4990*/  R2P PR, R54, 0x7f ;  /* 0x0000007f36007804 */ /* 0x000fe20000000000 */
[----:B-1----:R1:W4:Y:S01]  /*49a0*/  SHFL.IDX PT, R56, R61, R56, 0x1f ;  /* 0x00001f383d387589 */ /* 0x00232200000e0000 */
[----:B------:R-:W-:Y:S11]  /*49b0*/  BSSY.RECONVERGENT B0, `(.L_x_42) ;  /* 0x0000021000007945 */ /* 0x000ff60003800200 */
[----:B0-----:R-:W-:-:S02]  /*49c0*/  VOTE.ANY R52, PT, P0 ;  /* 0x0000000000347806 */ /* 0x001fc400000e0100 */
[----:B------:R-:W-:Y:S02]  /*49d0*/  VOTE.ANY R55, PT, P1 ;  /* 0x0000000000377806 */ /* 0x000fe400008e0100 */
[----:B------:R-:W-:Y:S02]  /*49e0*/  @!P0 LOP3.LUT R52, RZ, R52, RZ, 0x33, !PT ;  /* 0x00000034ff348212 */ /* 0x000fe400078e33ff */
[----:B------:R-:W-:Y:S02]  /*49f0*/  @!P1 LOP3.LUT R55, RZ, R55, RZ, 0x33, !PT ;  /* 0x00000037ff379212 */ /* 0x000fe400078e33ff */
[----:B------:R-:W-:Y:S02]  /*4a00*/  VOTE.ANY R59, PT, P2 ;  /* 0x00000000003b7806 */ /* 0x000fe400010e0100 */
[----:B------:R-:W-:Y:S02]  /*4a10*/  LOP3.LUT R52, R55, R52, RZ, 0xc0, !PT ;  /* 0x0000003437347212 */ /* 0x000fe400078ec0ff */
[----:B------:R-:W-:-:S02]  /*4a20*/  VOTE.ANY R55, PT, P3 ;  /* 0x0000000000377806 */ /* 0x000fc400018e0100 */
[----:B------:R-:W-:Y:S02]  /*4a30*/  @!P2 LOP3.LUT R59, RZ, R59, RZ, 0x33, !PT ;  /* 0x0000003bff3ba212 */ /* 0x000fe400078e33ff */
[----:B------:R-:W-:Y:S02]  /*4a40*/  @!P3 LOP3.LUT R55, RZ, R55, RZ, 0x33, !PT ;  /* 0x00000037ff37b212 */ /* 0x000fe400078e33ff */
[----:B------:R-:W-:Y:S02]  /*4a50*/  LOP3.LUT R52, R59, R52, RZ, 0xc0, !PT ;  /* 0x000000343b347212 */ /* 0x000fe400078ec0ff */
[----:B------:R-:W-:Y:S02]  /*4a60*/  LOP3.LUT P0, RZ, R54, 0x80, RZ, 0xc0, !PT ;  /* 0x0000008036ff7812 */ /* 0x000fe4000780c0ff */
[----:B------:R-:W-:Y:S02]  /*4a70*/  VOTE.ANY R59, PT, P4 ;  /* 0x00000000003b7806 */ /* 0x000fe400020e0100 */
[----:B------:R-:W-:-:S02]  /*4a80*/  LOP3.LUT R52, R55, R52, RZ, 0xc0, !PT ;  /* 0x0000003437347212 */ /* 0x000fc400078ec0ff */
[----:B------:R-:W-:Y:S02]  /*4a90*/  VOTE.ANY R55, PT, P5 ;  /* 0x0000000000377806 */ /* 0x000fe400028e0100 */
[----:B------:R-:W-:Y:S02]  /*4aa0*/  @!P4 LOP3.LUT R59, RZ, R59, RZ, 0x33, !PT ;  /* 0x0000003bff3bc212 */ /* 0x000fe400078e33ff */
[----:B------:R-:W-:Y:S02]  /*4ab0*/  @!P5 LOP3.LUT R55, RZ, R55, RZ, 0x33, !PT ;  /* 0x00000037ff37d212 */ /* 0x000fe400078e33ff */
[----:B------:R-:W-:Y:S02]  /*4ac0*/  LOP3.LUT R52, R59, R52, RZ, 0xc0, !PT ;  /* 0x000000343b347212 */ /* 0x000fe400078ec0ff */
[----:B------:R-:W-:Y:S02]  /*4ad0*/  VOTE.ANY R59, PT, P6 ;  /* 0x00000000003b7806 */ /* 0x000fe400030e0100 */
[----:B------:R-:W-:-:S02]  /*4ae0*/  LOP3.LUT R52, R55, R52, RZ, 0xc0, !PT ;  /* 0x0000003437347212 */ /* 0x000fc400078ec0ff */
[----:B------:R-:W-:Y:S02]  /*4af0*/  VOTE.ANY R55, PT, P0 ;  /* 0x0000000000377806 */ /* 0x000fe400000e0100 */
[----:B------:R-:W-:Y:S02]  /*4b00*/  @!P6 LOP3.LUT R59, RZ, R59, RZ, 0x33, !PT ;  /* 0x0000003bff3be212 */ /* 0x000fe400078e33ff */
[----:B------:R-:W-:Y:S02]  /*4b10*/  @!P0 LOP3.LUT R55, RZ, R55, RZ, 0x33, !PT ;  /* 0x00000037ff378212 */ /* 0x000fe400078e33ff */
[----:B------:R-:W-:Y:S01]  /*4b20*/  LOP3.LUT R52, R59, R52, RZ, 0xc0, !PT ;  /* 0x000000343b347212 */ /* 0x000fe200078ec0ff */
[----:B------:R-:W-:-:S03]  /*4b30*/  IMAD.MOV.U32 R59, RZ, RZ, RZ ;  /* 0x000000ffff3b7224 */ /* 0x000fc600078e00ff */
[----:B------:R-:W-:-:S04]  /*4b40*/  LOP3.LUT R63, R55, R52, RZ, 0xc0, !PT ;  /* 0x00000034373f7212 */ /* 0x000fc800078ec0ff */
[----:B------:R-:W0:Y:S01]  /*4b50*/  FLO.U32 R60, R63 ;  /* 0x0000003f003c7300 */ /* 0x000e2200000e0000 */
[----:B------:R-:W-:-:S07]  /*4b60*/  LOP3.LUT R55, R48, R63, RZ, 0xc0, !PT ;  /* 0x0000003f30377212 */ /* 0x000fce00078ec0ff */
[----:B------:R-:W1:Y:S01]  /*4b70*/  POPC R55, R55 ;  /* 0x0000003700377309 */ /* 0x000e620000000000 */
[----:B0-----:R-:W-:-:S13]  /*4b80*/  ISETP.NE.AND P0, PT, R73, R60, PT ;  /* 0x0000003c4900720c */ /* 0x001fda0003f05270 */
[----:B-1--4-:R-:W-:Y:S05]  /*4b90*/  @P0 BRA `(.L_x_43) ;  /* 0x0000000000080947 */ /* 0x012fea0003800000 */
[----:B------:R-:W-:-:S05]  /*4ba0*/  IMAD R54, R54, 0x4, R37 ;  /* 0x0000000436367824 */ /* 0x000fca00078e0225 */
[----:B------:R0:W1:Y:S02]  /*4bb0*/  ATOMS.ADD R59, [R54], R55 ;  /* 0x00000037363b738c */ /* 0x0000640000000000 */
.L_x_43:
[----:B------:R-:W-:Y:S05]  /*4bc0*/  BSYNC.RECONVERGENT B0 ;  /* 0x0000000000007941 */ /* 0x000fea0003800200 */
.L_x_42:
[----:B------:R-:W-:Y:S01]  /*4bd0*/  R2P PR, R26, 0x7f ;  /* 0x0000007f1a007804 */ /* 0x000fe20000000000 */
[----:B01----:R0:W1:Y:S01]  /*4be0*/  SHFL.IDX PT, R54, R59, R60, 0x1f ;  /* 0x00001f3c3b367589 */ /* 0x00306200000e0000 */
[----:B------:R-:W-:Y:S11]  /*4bf0*/  BSSY.RECONVERGENT B0, `(.L_x_44) ;  /* 0x0000021000007945 */ /* 0x000ff60003800200 */
[----:B------:R-:W-:-:S02]  /*4c00*/  VOTE.ANY R52, PT, P0 ;  /* 0x0000000000347806 */ /* 0x000fc400000e0100 */
[----:B------:R-:W-:Y:S02]  /*4c10*/  VOTE.ANY R61, PT, P1 ;  /* 0x00000000003d7806 */ /* 0x000fe400008e0100 */
[----:B------:R-:W-:Y:S02]  /*4c20*/  @!P0 LOP3.LUT R52, RZ, R52, RZ, 0x33, !PT ;  /* 0x00000034ff348212 */ /* 0x000fe400078e33ff */
[----:B------:R-:W-:Y:S02]  /*4c30*/  @!P1 LOP3.LUT R61, RZ, R61, RZ, 0x33, !PT ;  /* 0x0000003dff3d9212 */ /* 0x000fe400078e33ff */
[----:B------:R-:W-:Y:S02]  /*4c40*/  VOTE.ANY R63, PT, P2 ;  /* 0x00000000003f7806 */ /* 0x000fe400010e0100 */
[----:B------:R-:W-:Y:S02]  /*4c50*/  LOP3.LUT R52, R61, R52, RZ, 0xc0, !PT ;  /* 0x000000343d347212 */ /* 0x000fe400078ec0ff */
[----:B------:R-:W-:-:S02]  /*4c60*/  @!P2 LOP3.LUT R63, RZ, R63, RZ, 0x33, !PT ;  /* 0x0000003fff3fa212 */ /* 0x000fc400078e33ff */
[----:B------:R-:W-:Y:S02]  /*4c70*/  VOTE.ANY R61, PT, P3 ;  /* 0x00000000003d7806 */ /* 0x000fe400018e0100 */
[----:B------:R-:W-:Y:S02]  /*4c80*/  LOP3.LUT R52, R63, R52, RZ, 0xc0, !PT ;  /* 0x000000343f347212 */ /* 0x000fe400078ec0ff */
[----:B------:R-:W-:Y:S02]  /*4c90*/  @!P3 LOP3.LUT R61, RZ, R61, RZ, 0x33, !PT ;  /* 0x0000003dff3db212 */ /* 0x000fe400078e33ff */
[----:B------:R-:W-:Y:S02]  /*4ca0*/  LOP3.LUT P0, RZ, R26, 0x80, RZ, 0xc0, !PT ;  /* 0x000000801aff7812 */ /* 0x000fe4000780c0ff */
[----:B------:R-:W-:Y:S02]  /*4cb0*/  LOP3.LUT R52, R61, R52, RZ, 0xc0, !PT ;  /* 0x000000343d347212 */ /* 0x000fe400078ec0ff */
[----:B------:R-:W-:-:S02]  /*4cc0*/  VOTE.ANY R61, PT, P4 ;  /* 0x00000000003d7806 */ /* 0x000fc400020e0100 */
[----:B------:R-:W-:Y:S02]  /*4cd0*/  VOTE.ANY R63, PT, P5 ;  /* 0x00000000003f7806 */ /* 0x000fe400028e0100 */
[----:B------:R-:W-:Y:S02]  /*4ce0*/  @!P4 LOP3.LUT R61, RZ, R61, RZ, 0x33, !PT ;  /* 0x0000003dff3dc212 */ /* 0x000fe400078e33ff */
[----:B------:R-:W-:Y:S02]  /*4cf0*/  @!P5 LOP3.LUT R63, RZ, R63, RZ, 0x33, !PT ;  /* 0x0000003fff3fd212 */ /* 0x000fe400078e33ff */
[----:B------:R-:W-:Y:S02]  /*4d00*/  LOP3.LUT R52, R61, R52, RZ, 0xc0, !PT ;  /* 0x000000343d347212 */ /* 0x000fe400078ec0ff */
[----:B------:R-:W-:Y:S02]  /*4d10*/  VOTE.ANY R61, PT, P6 ;  /* 0x00000000003d7806 */ /* 0x000fe400030e0100 */
[----:B------:R-:W-:-:S02]  /*4d20*/  LOP3.LUT R52, R63, R52, RZ, 0xc0, !PT ;  /* 0x000000343f347212 */ /* 0x000fc400078ec0ff */
[----:B------:R-:W-:Y:S02]  /*4d30*/  @!P6 LOP3.LUT R61, RZ, R61, RZ, 0x33, !PT ;  /* 0x0000003dff3de212 */ /* 0x000fe400078e33ff */
[----:B------:R-:W-:Y:S02]  /*4d40*/  VOTE.ANY R63, PT, P0 ;  /* 0x00000000003f7806 */ /* 0x000fe400000e0100 */
[----:B------:R-:W-:Y:S01]  /*4d50*/  LOP3.LUT R52, R61, R52, RZ, 0xc0, !PT ;  /* 0x000000343d347212 */ /* 0x000fe200078ec0ff */
[----:B------:R-:W-:Y:S01]  /*4d60*/  IMAD.MOV.U32 R61, RZ, RZ, RZ ;  /* 0x000000ffff3d7224 */ /* 0x000fe200078e00ff */
[----:B------:R-:W-:-:S04]  /*4d70*/  @!P0 LOP3.LUT R63, RZ, R63, RZ, 0x33, !PT ;  /* 0x0000003fff3f8212 */ /* 0x000fc800078e33ff */
[----:B------:R-:W-:-:S04]  /*4d80*/  LOP3.LUT R63, R63, R52, RZ, 0xc0, !PT ;  /* 0x000000343f3f7212 */ /* 0x000fc800078ec0ff */
[----:B------:R-:W4:Y:S01]  /*4d90*/  FLO.U32 R62, R63 ;  /* 0x0000003f003e7300 */ /* 0x000f2200000e0000 */
[----:B------:R-:W-:-:S07]  /*4da0*/  LOP3.LUT R52, R48, R63, RZ, 0xc0, !PT ;  /* 0x0000003f30347212 */ /* 0x000fce00078ec0ff */
[----:B------:R-:W0:Y:S01]  /*4db0*/  POPC R52, R52 ;  /* 0x0000003400347309 */ /* 0x000e220000000000 */
[----:B----4-:R-:W-:-:S13]  /*4dc0*/  ISETP.NE.AND P0, PT, R73, R62, PT ;  /* 0x0000003e4900720c */ /* 0x010fda0003f05270 */
[----:B01----:R-:W-:Y:S05]  /*4dd0*/  @P0 BRA `(.L_x_45) ;  /* 0x0000000000080947 */ /* 0x003fea0003800000 */
[----:B------:R-:W-:-:S06]  /*4de0*/  IMAD R61, R26, 0x4, R37 ;  /* 0x000000041a3d7824 */ /* 0x000fcc00078e0225 */
[----:B------:R0:W1:Y:S02]  /*4df0*/  ATOMS.ADD R61, [R61], R52 ;  /* 0x000000343d3d738c */ /* 0x0000640000000000 */
.L_x_45:
[----:B------:R-:W-:Y:S05]  /*4e00*/  BSYNC.RECONVERGENT B0 ;  /* 0x0000000000007941 */ /* 0x000fea0003800200 */
.L_x_44:
[----:B------:R-:W-:Y:S01]  /*4e10*/  R2P PR, R24, 0x7f ;  /* 0x0000007f18007804 */ /* 0x000fe20000000000 */
[----:B------:R-:W-:Y:S01]  /*4e20*/  BSSY.RECONVERGENT B0, `(.L_x_46) ;  /* 0x0000022000007945 */ /* 0x000fe20003800200 */
[----:B------:R-:W-:-:S11]  /*4e30*/  IMAD.MOV.U32 R63, RZ, RZ, RZ ;  /* 0x000000ffff3f7224 */ /* 0x000fd600078e00ff */
[----:B------:R-:W-:Y:S02]  /*4e40*/  VOTE.ANY R26, PT, P0 ;  /* 0x00000000001a7806 */ /* 0x000fe400000e0100 */
[----:B------:R-:W-:Y:S02]  /*4e50*/  VOTE.ANY R59, PT, P1 ;  /* 0x00000000003b7806 */ /* 0x000fe400008e0100 */
[----:B------:R-:W-:Y:S02]  /*4e60*/  @!P0 LOP3.LUT R26, RZ, R26, RZ, 0x33, !PT ;  /* 0x0000001aff1a8212 */ /* 0x000fe400078e33ff */
[----:B------:R-:W-:Y:S02]  /*4e70*/  @!P1 LOP3.LUT R59, RZ, R59, RZ, 0x33, !PT ;  /* 0x0000003bff3b9212 */ /* 0x000fe400078e33ff */
[----:B------:R-:W-:Y:S02]  /*4e80*/  LOP3.LUT P0, RZ, R24, 0x80, RZ, 0xc0, !PT ;  /* 0x0000008018ff7812 */ /* 0x000fe4000780c0ff */
[----:B------:R-:W-:-:S02]  /*4e90*/  LOP3.LUT R26, R59, R26, RZ, 0xc0, !PT ;  /* 0x0000001a3b1a7212 */ /* 0x000fc400078ec0ff */
[----:B------:R-:W-:-:S04]  /*4ea0*/  VOTE.ANY R59, PT, P2 ;  /* 0x00000000003b7806 */ /* 0x000fc800010e0100 */
[----:B------:R-:W-:-:S04]  /*4eb0*/  @!P2 LOP3.LUT R59, RZ, R59, RZ, 0x33, !PT ;  /* 0x0000003bff3ba212 */ /* 0x000fc800078e33ff */
[----:B------:R-:W-:Y:S02]  /*4ec0*/  LOP3.LUT R26, R59, R26, RZ, 0xc0, !PT ;  /* 0x0000001a3b1a7212 */ /* 0x000fe400078ec0ff */
        /* <DEDUP_REMOVED lines=15> */
[----:B-1----:R1:W4:Y:S02]  /*4fc0*/  SHFL.IDX PT, R59, R61, R62, 0x1f ;  /* 0x00001f3e3d3b7589 */ /* 0x00232400000e0000 */
[----:B------:R-:W5:Y:S01]  /*4fd0*/  FLO.U32 R60, R69 ;  /* 0x00000045003c7300 */ /* 0x000f6200000e0000 */
[----:B------:R-:W-:-:S07]  /*4fe0*/  LOP3.LUT R26, R48, R69, RZ, 0xc0, !PT ;  /* 0x00000045301a7212 */ /* 0x000fce00078ec0ff */
[----:B------:R-:W0:Y:S01]  /*4ff0*/  POPC R26, R26 ;  /* 0x0000001a001a7309 */ /* 0x000e220000000000 */
[----:B-----5:R-:W-:-:S13]  /*5000*/  ISETP.NE.AND P0, PT, R73, R60, PT ;  /* 0x0000003c4900720c */ /* 0x020fda0003f05270 */
[----:B01--4-:R-:W-:Y:S05]  /*5010*/  @P0 BRA `(.L_x_47) ;  /* 0x0000000000080947 */ /* 0x013fea0003800000 */
[----:B------:R-:W-:-:S06]  /*5020*/  IMAD R63, R24, 0x4, R37 ;  /* 0x00000004183f7824 */ /* 0x000fcc00078e0225 */
[----:B------:R0:W1:Y:S02]  /*5030*/  ATOMS.ADD R63, [R63], R26 ;  /* 0x0000001a3f3f738c */ /* 0x0000640000000000 */
.L_x_47:
[----:B------:R-:W-:Y:S05]  /*5040*/  BSYNC.RECONVERGENT B0 ;  /* 0x0000000000007941 */ /* 0x000fea0003800200 */
.L_x_46:
        /* <DEDUP_REMOVED lines=33> */
[----:B------:R-:W-:-:S05]  /*5260*/  IMAD R23, R23, 0x4, R37 ;  /* 0x0000000417177824 */ /* 0x000fca00078e0225 */
[----:B------:R0:W1:Y:S02]  /*5270*/  ATOMS.ADD R69, [R23], R24 ;  /* 0x000000181745738c */ /* 0x0000640000000000 */
.L_x_49:
[----:B------:R-:W-:Y:S05]  /*5280*/  BSYNC.RECONVERGENT B0 ;  /* 0x0000000000007941 */ /* 0x000fea0003800200 */
.L_x_48:
[----:B------:R-:W-:Y:S01]  /*5290*/  R2P PR, R22, 0x7f ;  /* 0x0000007f16007804 */ /* 0x000fe20000000000 */
[----:B-1----:R1:W4:Y:S01]  /*52a0*/  SHFL.IDX PT, R63, R69, R62, 0x1f ;  /* 0x00001f3e453f7589 */ /* 0x00232200000e0000 */
[----:B------:R-:W-:Y:S01]  /*52b0*/  BSSY.RECONVERGENT B0, `(.L_x_50) ;  /* 0x0000021000007945 */ /* 0x000fe20003800200 */
[----:B------:R-:W-:-:S10]  /*52c0*/  IMAD.MOV.U32 R64, RZ, RZ, RZ ;  /* 0x000000ffff407224 */ /* 0x000fd400078e00ff */
[----:B0-----:R-:W-:Y:S02]  /*52d0*/  VOTE.ANY R23, PT, P0 ;  /* 0x0000000000177806 */ /* 0x001fe400000e0100 */
        /* <DEDUP_REMOVED lines=30> */
.L_x_51:
[----:B------:R-:W-:Y:S05]  /*54c0*/  BSYNC.RECONVERGENT B0 ;  /* 0x0000000000007941 */ /* 0x000fea0003800200 */
.L_x_50:
[----:B------:R-:W-:Y:S01]  /*54d0*/  R2P PR, R21, 0x7f ;  /* 0x0000007f15007804 */ /* 0x000fe20000000000 */
[----:B-1----:R1:W4:Y:S01]  /*54e0*/  SHFL.IDX PT, R60, R64, R60, 0x1f ;  /* 0x00001f3c403c7589 */ /* 0x00232200000e0000 */
[----:B------:R-:W-:Y:S11]  /*54f0*/  BSSY.RECONVERGENT B0, `(.L_x_52) ;  /* 0x0000021000007945 */ /* 0x000ff60003800200 */
[----:B0-----:R-:W-:-:S02]  /*5500*/  VOTE.ANY R22, PT, P0 ;  /* 0x0000000000167806 */ /* 0x001fc400000e0100 */
[----:B------:R-:W-:Y:S02]  /*5510*/  VOTE.ANY R69, PT, P1 ;  /* 0x0000000000457806 */ /* 0x000fe400008e0100 */
[----:B------:R-:W-:Y:S02]  /*5520*/  @!P0 LOP3.LUT R22, RZ, R22, RZ, 0x33, !PT ;  /* 0x00000016ff168212 */ /* 0x000fe400078e33ff */
[----:B------:R-:W-:Y:S02]  /*5530*/  @!P1 LOP3.LUT R69, RZ, R69, RZ, 0x33, !PT ;  /* 0x00000045ff459212 */ /* 0x000fe400078e33ff */
[----:B------:R-:W-:Y:S02]  /*5540*/  LOP3.LUT P0, RZ, R21, 0x80, RZ, 0xc0, !PT ;  /* 0x0000008015ff7812 */ /* 0x000fe4000780c0ff */
        /* <DEDUP_REMOVED lines=18> */
[----:B------:R-:W-:Y:S01]  /*5670*/  LOP3.LUT R68, R69, R22, RZ, 0xc0, !PT ;  /* 0x0000001645447212 */ /* 0x000fe200078ec0ff */
[----:B------:R-:W-:-:S03]  /*5680*/  IMAD.MOV.U32 R69, RZ, RZ, RZ ;  /* 0x000000ffff457224 */ /* 0x000fc600078e00ff */
[----:B------:R-:W0:Y:S01]  /*5690*/  FLO.U32 R62, R68 ;  /* 0x00000044003e7300 */ /* 0x000e2200000e0000 */
[----:B------:R-:W-:-:S07]  /*56a0*/  LOP3.LUT R22, R48, R68, RZ, 0xc0, !PT ;  /* 0x0000004430167212 */ /* 0x000fce00078ec0ff */
[----:B------:R-:W1:Y:S01]  /*56b0*/  POPC R22, R22 ;  /* 0x0000001600167309 */ /* 0x000e620000000000 */
[----:B0-----:R-:W-:-:S13]  /*56c0*/  ISETP.NE.AND P0, PT, R73, R62, PT ;  /* 0x0000003e4900720c */ /* 0x001fda0003f05270 */
[----:B-1--4-:R-:W-:Y:S05]  /*56d0*/  @P0 BRA `(.L_x_53) ;  /* 0x0000000000080947 */ /* 0x012fea0003800000 */
[----:B------:R-:W-:-:S05]  /*56e0*/  IMAD R21, R21, 0x4, R37 ;  /* 0x0000000415157824 */ /* 0x000fca00078e0225 */
[----:B------:R0:W1:Y:S02]  /*56f0*/  ATOMS.ADD R69, [R21], R22 ;  /* 0x000000161545738c */ /* 0x0000640000000000 */
.L_x_53:
[----:B------:R-:W-:Y:S05]  /*5700*/  BSYNC.RECONVERGENT B0 ;  /* 0x0000000000007941 */ /* 0x000fea0003800200 */
.L_x_52:
        /* <DEDUP_REMOVED lines=35> */
.L_x_55:
[----:B------:R-:W-:Y:S05]  /*5940*/  BSYNC.RECONVERGENT B0 ;  /* 0x0000000000007941 */ /* 0x000fea0003800200 */
.L_x_54:
[----:B------:R-:W-:Y:S01]  /*5950*/  R2P PR, R14, 0x7f ;  /* 0x0000007f0e007804 */ /* 0x000fe20000000000 */
[----:B------:R-:W-:Y:S01]  /*5960*/  IMAD.IADD R62, R36, 0x1, R51 ;  /* 0x00000001243e7824 */ /* 0x000fe200078e0233 */
[----:B------:R-:W-:Y:S01]  /*5970*/  BSSY.RECONVERGENT B0, `(.L_x_56) ;  /* 0x0000022000007945 */ /* 0x000fe20003800200 */
[----:B-1-3--:R1:W3:Y:S10]  /*5980*/  SHFL.IDX PT, R36, R76, R64, 0x1f ;  /* 0x00001f404c247589 */ /* 0x00a2f400000e0000 */
        /* <DEDUP_REMOVED lines=24> */
[----:B------:R0:W4:Y:S01]  /*5b10*/  FLO.U32 R68, R51 ;  /* 0x0000003300447300 */ /* 0x00012200000e0000 */
[----:B------:R-:W-:-:S07]  /*5b20*/  LOP3.LUT R20, R48, R51, RZ, 0xc0, !PT ;  /* 0x0000003330147212 */ /* 0x000fce00078ec0ff */
[----:B------:R-:W1:Y:S01]  /*5b30*/  POPC R20, R20 ;  /* 0x0000001400147309 */ /* 0x000e620000000000 */
[----:B0-----:R-:W-:Y:S01]  /*5b40*/  IMAD.MOV.U32 R51, RZ, RZ, RZ ;  /* 0x000000ffff337224 */ /* 0x001fe200078e00ff */
[----:B----4-:R-:W-:-:S13]  /*5b50*/  ISETP.NE.AND P0, PT, R73, R68, PT ;  /* 0x000000444900720c */ /* 0x010fda0003f05270 */
[----:B-1-3--:R-:W-:Y:S05]  /*5b60*/  @P0 BRA `(.L_x_57) ;  /* 0x0000000000080947 */ /* 0x00afea0003800000 */
[----:B------:R-:W-:-:S06]  /*5b70*/  IMAD R51, R14, 0x4, R37 ;  /* 0x000000040e337824 */ /* 0x000fcc00078e0225 */
[----:B------:R0:W1:Y:S02]  /*5b80*/  ATOMS.ADD R51, [R51], R20 ;  /* 0x000000143333738c */ /* 0x0000640000000000 */
.L_x_57:
[----:B------:R-:W-:Y:S05]  /*5b90*/  BSYNC.RECONVERGENT B0 ;  /* 0x0000000000007941 */ /* 0x000fea0003800200 */
.L_x_56:
[----:B------:R-:W-:Y:S01]  /*5ba0*/  R2P PR, R13, 0x7f ;  /* 0x0000007f0d007804 */ /* 0x000fe20000000000 */
[----:B------:R-:W-:Y:S01]  /*5bb0*/  IMAD.IADD R30, R30, 0x1, R53 ;  /* 0x000000011e1e7824 */ /* 0x000fe200078e0235 */
[----:B-1----:R1:W3:Y:S01]  /*5bc0*/  SHFL.IDX PT, R51, R51, R68, 0x1f ;  /* 0x00001f4433337589 */ /* 0x0022e200000e0000 */
[----:B------:R-:W-:Y:S10]  /*5bd0*/  BSSY.RECONVERGENT B0, `(.L_x_58) ;  /* 0x0000021000007945 */ /* 0x000ff40003800200 */
[----:B------:R-:W-:-:S02]  /*5be0*/  VOTE.ANY R14, PT, P0 ;  /* 0x00000000000e7806 */ /* 0x000fc400000e0100 */
        /* <DEDUP_REMOVED lines=24> */
[----:B------:R-:W4:Y:S01]  /*5d70*/  FLO.U32 R64, R76 ;  /* 0x0000004c00407300 */ /* 0x000f2200000e0000 */
[----:B------:R-:W-:-:S07]  /*5d80*/  LOP3.LUT R14, R48, R76, RZ, 0xc0, !PT ;  /* 0x0000004c300e7212 */ /* 0x000fce00078ec0ff */
[----:B------:R-:W0:Y:S01]  /*5d90*/  POPC R14, R14 ;  /* 0x0000000e000e7309 */ /* 0x000e220000000000 */
[----:B----4-:R-:W-:-:S13]  /*5da0*/  ISETP.NE.AND P0, PT, R73, R64, PT ;  /* 0x000000404900720c */ /* 0x010fda0003f05270 */
[----:B01-3--:R-:W-:Y:S05]  /*5db0*/  @P0 BRA `(.L_x_59) ;  /* 0x0000000000080947 */ /* 0x00bfea0003800000 */
[----:B------:R-:W-:-:S05]  /*5dc0*/  IMAD R13, R13, 0x4, R37 ;  /* 0x000000040d0d7824 */ /* 0x000fca00078e0225 */
[----:B------:R0:W1:Y:S02]  /*5dd0*/  ATOMS.ADD R53, [R13], R14 ;  /* 0x0000000e0d35738c */ /* 0x0000640000000000 */
.L_x_59:
[----:B------:R-:W-:Y:S05]  /*5de0*/  BSYNC.RECONVERGENT B0 ;  /* 0x0000000000007941 */ /* 0x000fea0003800200 */
.L_x_58:
[----:B------:R-:W-:Y:S01]  /*5df0*/  R2P PR, R12, 0x7f ;  /* 0x0000007f0c007804 */ /* 0x000fe20000000000 */
[----:B------:R-:W-:Y:S01]  /*5e00*/  IMAD.IADD R50, R29, 0x1, R50 ;  /* 0x000000011d327824 */ /* 0x000fe200078e0232 */
[----:B------:R-:W-:Y:S01]  /*5e10*/  BSSY.RECONVERGENT B0, `(.L_x_60) ;  /* 0x0000022000007945 */ /* 0x000fe20003800200 */
[----:B-1----:R1:W3:Y:S01]  /*5e20*/  SHFL.IDX PT, R29, R53, R64, 0x1f ;  /* 0x00001f40351d7589 */ /* 0x0022e200000e0000 */
[----:B------:R-:W-:-:S09]  /*5e30*/  IMAD.MOV.U32 R76, RZ, RZ, RZ ;  /* 0x000000ffff4c7224 */ /* 0x000fd200078e00ff */
        /* <DEDUP_REMOVED lines=24> */
[----:B------:R0:W4:Y:S02]  /*5fc0*/  FLO.U32 R68, R13 ;  /* 0x0000000d00447300 */ /* 0x00012400000e0000 */
[----:B0-----:R-:W-:Y:S02]  /*5fd0*/  LOP3.LUT R13, R48, R13, RZ, 0xc0, !PT ;  /* 0x0000000d300d7212 */ /* 0x001fe400078ec0ff */
[----:B----4-:R-:W-:-:S04]  /*5fe0*/  ISETP.NE.AND P0, PT, R73, R68, PT ;  /* 0x000000444900720c */ /* 0x010fc80003f05270 */
[----:B------:R-:W0:Y:S09]  /*5ff0*/  POPC R13, R13 ;  /* 0x0000000d000d7309 */ /* 0x000e320000000000 */
[----:B-1-3--:R-:W-:Y:S05]  /*6000*/  @P0 BRA `(.L_x_61) ;  /* 0x0000000000080947 */ /* 0x00afea0003800000 */
[----:B------:R-:W-:-:S05]  /*6010*/  IMAD R12, R12, 0x4, R37 ;  /* 0x000000040c0c7824 */ /* 0x000fca00078e0225 */
[----:B0-----:R1:W3:Y:S02]  /*6020*/  ATOMS.ADD R76, [R12], R13 ;  /* 0x0000000d0c4c738c */ /* 0x0012e40000000000 */
.L_x_61:
[----:B------:R-:W-:Y:S05]  /*6030*/  BSYNC.RECONVERGENT B0 ;  /* 0x0000000000007941 */ /* 0x000fea0003800200 */
.L_x_60:
[----:B------:R-:W-:Y:S01]  /*6040*/  R2P PR, R11, 0x7f ;  /* 0x0000007f0b007804 */ /* 0x000fe20000000000 */
[----:B------:R-:W-:Y:S01]  /*6050*/  IMAD.IADD R64, R27, 0x1, R58 ;  /* 0x000000011b407824 */ /* 0x000fe200078e023a */
[----:B------:R-:W-:Y:S01]  /*6060*/  BSSY.RECONVERGENT B0, `(.L_x_62) ;  /* 0x0000022000007945 */ /* 0x000fe20003800200 */
[----:B---3--:R3:W4:Y:S10]  /*6070*/  SHFL.IDX PT, R58, R76, R68, 0x1f ;  /* 0x00001f444c3a7589 */ /* 0x00873400000e0000 */
[----:B-1----:R-:W-:-:S02]  /*6080*/  VOTE.ANY R12, PT, P0 ;  /* 0x00000000000c7806 */ /* 0x002fc400000e0100 */
        /* <DEDUP_REMOVED lines=24> */
[----:B------:R1:W5:Y:S02]  /*6210*/  FLO.U32 R53, R27 ;  /* 0x0000001b00357300 */ /* 0x00036400000e0000 */
[----:B-1----:R-:W-:Y:S02]  /*6220*/  LOP3.LUT R27, R48, R27, RZ, 0xc0, !PT ;  /* 0x0000001b301b7212 */ /* 0x002fe400078ec0ff */
[----:B-----5:R-:W-:-:S04]  /*6230*/  ISETP.NE.AND P0, PT, R73, R53, PT ;  /* 0x000000354900720c */ /* 0x020fc80003f05270 */
[----:B------:R-:W1:Y:S09]  /*6240*/  POPC R27, R27 ;  /* 0x0000001b001b7309 */ /* 0x000e720000000000 */
[----:B---34-:R-:W-:Y:S05]  /*6250*/  @P0 BRA `(.L_x_63) ;  /* 0x0000000000080947 */ /* 0x018fea0003800000 */
[----:B------:R-:W-:-:S06]  /*6260*/  IMAD R12, R11, 0x4, R37 ;  /* 0x000000040b0c7824 */ /* 0x000fcc00078e0225 */
[----:B-1----:R3:W4:Y:S02]  /*6270*/  ATOMS.ADD R12, [R12], R27 ;  /* 0x0000001b0c0c738c */ /* 0x0027240000000000 */
.L_x_63:
[----:B------:R-:W-:Y:S05]  /*6280*/  BSYNC.RECONVERGENT B0 ;  /* 0x0000000000007941 */ /* 0x000fea0003800200 */
.L_x_62:
[----:B------:R-:W-:Y:S01]  /*6290*/  R2P PR, R10, 0x7f ;  /* 0x0000007f0a007804 */ /* 0x000fe20000000000 */
[----:B------:R-:W-:Y:S01]  /*62a0*/  IMAD.IADD R68, R57, 0x1, R56 ;  /* 0x0000000139447824 */ /* 0x000fe200078e0238 */
[----:B----4-:R4:W0:Y:S01]  /*62b0*/  SHFL.IDX PT, R12, R12, R53, 0x1f ;  /* 0x00001f350c0c7589 */ /* 0x01082200000e0000 */
[----:B------:R-:W-:Y:S01]  /*62c0*/  IMAD.IADD R54, R55, 0x1, R54 ;  /* 0x0000000137367824 */ /* 0x000fe200078e0236 */
[----:B------:R-:W-:Y:S09]  /*62d0*/  BSSY.RECONVERGENT B0, `(.L_x_64) ;  /* 0x0000025000007945 */ /* 0x000ff20003800200 */
        /* <DEDUP_REMOVED lines=22> */
[----:B------:R-:W-:Y:S02]  /*6440*/  @!P0 LOP3.LUT R56, RZ, R56, RZ, 0x33, !PT ;  /* 0x00000038ff388212 */ /* 0x000fe400078e33ff */
[C---:B------:R-:W-:Y:S02]  /*6450*/  ISETP.NE.AND P0, PT, R9.reuse, 0x7fffffff, PT ;  /* 0x7fffffff0900780c */ /* 0x040fe40003f05270 */
[----:B------:R-:W-:Y:S02]  /*6460*/  LOP3.LUT R57, R56, R11, RZ, 0xc0, !PT ;  /* 0x0000000b38397212 */ /* 0x000fe400078ec0ff */
[----:B------:R-:W-:Y:S02]  /*6470*/  SEL R11, R9, 0x80000000, P0 ;  /* 0x80000000090b7807 */ /* 0x000fe40000000000 */
[----:B------:R-:W5:Y:S01]  /*6480*/  FLO.U32 R56, R57 ;  /* 0x0000003900387300 */ /* 0x000f6200000e0000 */
[----:B------:R-:W-:Y:S02]  /*6490*/  LOP3.LUT R55, R48, R57, RZ, 0xc0, !PT ;  /* 0x0000003930377212 */ /* 0x000fe400078ec0ff */
[----:B------:R-:W-:-:S04]  /*64a0*/  SHF.R.U32.HI R11, RZ, UR7, R11 ;  /* 0x00000007ff0b7c19 */ /* 0x000fc8000801160b */
[----:B------:R-:W-:Y:S01]  /*64b0*/  LOP3.LUT R76, R11, UR4, RZ, 0x30, !PT ;  /* 0x000000040b4c7c12 */ /* 0x000fe2000f8e30ff */
[----:B------:R-:W0:Y:S01]  /*64c0*/  POPC R55, R55 ;  /* 0x0000003700377309 */ /* 0x000e220000000000 */
[----:B------:R-:W-:Y:S01]  /*64d0*/  IMAD.MOV.U32 R11, RZ, RZ, RZ ;  /* 0x000000ffff0b7224 */ /* 0x000fe200078e00ff */
[----:B-----5:R-:W-:-:S13]  /*64e0*/  ISETP.NE.AND P0, PT, R73, R56, PT ;  /* 0x000000384900720c */ /* 0x020fda0003f05270 */
[----:B0---4-:R-:W-:Y:S05]  /*64f0*/  @P0 BRA `(.L_x_65) ;  /* 0x0000000000080947 */ /* 0x011fea0003800000 */
[----:B------:R-:W-:-:S05]  /*6500*/  IMAD R10, R10, 0x4, R37 ;  /* 0x000000040a0a7824 */ /* 0x000fca00078e0225 */
[----:B------:R0:W4:Y:S02]  /*6510*/  ATOMS.ADD R11, [R10], R55 ;  /* 0x000000370a0b738c */ /* 0x0001240000000000 */
.L_x_65:
[----:B------:R-:W-:Y:S05]  /*6520*/  BSYNC.RECONVERGENT B0 ;  /* 0x0000000000007941 */ /* 0x000fea0003800200 */
.L_x_64:
[----:B------:R-:W-:Y:S01]  /*6530*/  R2P PR, R76, 0x7f ;  /* 0x0000007f4c007804 */ /* 0x000fe20000000000 */
[----:B------:R-:W-:Y:S01]  /*6540*/  IMAD.IADD R52, R52, 0x1, R59 ;  /* 0x0000000134347824 */ /* 0x000fe200078e023b */
[----:B----4-:R4:W1:Y:S01]  /*6550*/  SHFL.IDX PT, R56, R11, R56, 0x1f ;  /* 0x00001f380b387589 */ /* 0x01086200000e0000 */
[----:B------:R-:W-:Y:S01]  /*6560*/  BSSY.RECONVERGENT B0, `(.L_x_66) ;  /* 0x0000026000007945 */ /* 0x000fe20003800200 */
[----:B------:R-:W-:-:S09]  /*6570*/  IMAD.IADD R26, R26, 0x1, R61 ;  /* 0x000000011a1a7824 */ /* 0x000fd200078e023d */
        /* <DEDUP_REMOVED lines=23> */
[----:B------:R-:W-:Y:S02]  /*66f0*/  ISETP.NE.AND P0, PT, R8, 0x7fffffff, PT ;  /* 0x7fffffff0800780c */ /* 0x000fe40003f05270 */
[----:B------:R-:W-:Y:S02]  /*6700*/  LOP3.LUT R53, R10, R53, RZ, 0xc0, !PT ;  /* 0x000000350a357212 */ /* 0x000fe400078ec0ff */
[----:B------:R-:W-:Y:S02]  /*6710*/  SEL R57, R8, 0x80000000, P0 ;  /* 0x8000000008397807 */ /* 0x000fe40000000000 */
[----:B------:R0:W5:Y:S02]  /*6720*/  FLO.U32 R10, R53 ;  /* 0x00000035000a7300 */ /* 0x00016400000e0000 */
[----:B------:R-:W-:-:S02]  /*6730*/  SHF.R.U32.HI R59, RZ, UR7, R57 ;  /* 0x00000007ff3b7c19 */ /* 0x000fc40008011639 */
[----:B------:R-:W-:Y:S02]  /*6740*/  LOP3.LUT R57, R48, R53, RZ, 0xc0, !PT ;  /* 0x0000003530397212 */ /* 0x000fe400078ec0ff */
[----:B------:R-:W-:Y:S01]  /*6750*/  LOP3.LUT R59, R59, UR4, RZ, 0x30, !PT ;  /* 0x000000043b3b7c12 */ /* 0x000fe2000f8e30ff */
[----:B0-----:R-:W-:-:S03]  /*6760*/  IMAD.MOV.U32 R53, RZ, RZ, RZ ;  /* 0x000000ffff357224 */ /* 0x001fc600078e00ff */
[----:B------:R-:W0:Y:S01]  /*6770*/  POPC R57, R57 ;  /* 0x0000003900397309 */ /* 0x000e220000000000 */
[----:B-----5:R-:W-:-:S13]  /*6780*/  ISETP.NE.AND P0, PT, R73, R10, PT ;  /* 0x0000000a4900720c */ /* 0x020fda0003f05270 */
[----:B01--4-:R-:W-:Y:S05]  /*6790*/  @P0 BRA `(.L_x_67) ;  /* 0x0000000000080947 */ /* 0x013fea0003800000 */
[----:B------:R-:W-:-:S05]  /*67a0*/  IMAD R76, R76, 0x4, R37 ;  /* 0x000000044c4c7824 */ /* 0x000fca00078e0225 */
[----:B------:R0:W1:Y:S02]  /*67b0*/  ATOMS.ADD R53, [R76], R57 ;  /* 0x000000394c35738c */ /* 0x0000640000000000 */
.L_x_67:
[----:B------:R-:W-:Y:S05]  /*67c0*/  BSYNC.RECONVERGENT B0 ;  /* 0x0000000000007941 */ /* 0x000fea0003800200 */
.L_x_66:
[----:B------:R-:W-:Y:S01]  /*67d0*/  R2P PR, R59, 0x7f ;  /* 0x0000007f3b007804 */ /* 0x000fe20000000000 */
[----:B0-----:R-:W-:Y:S01]  /*67e0*/  IMAD.IADD R76, R24, 0x1, R63 ;  /* 0x00000001184c7824 */ /* 0x001fe200078e023f */
[----:B-1----:R0:W1:Y:S01]  /*67f0*/  SHFL.IDX PT, R10, R53, R10, 0x1f ;  /* 0x00001f0a350a7589 */ /* 0x00206200000e0000 */
        /* <DEDUP_REMOVED lines=28> */
[----:B------:R-:W4:Y:S01]  /*69c0*/  FLO.U32 R24, R63 ;  /* 0x0000003f00187300 */ /* 0x000f2200000e0000 */
[----:B------:R-:W-:Y:S02]  /*69d0*/  LOP3.LUT R23, R48, R63, RZ, 0xc0, !PT ;  /* 0x0000003f30177212 */ /* 0x000fe400078ec0ff */
[----:B------:R-:W-:-:S04]  /*69e0*/  SHF.R.U32.HI R11, RZ, UR7, R11 ;  /* 0x00000007ff0b7c19 */ /* 0x000fc8000801160b */
[----:B------:R-:W-:Y:S01]  /*69f0*/  LOP3.LUT R61, R11, UR4, RZ, 0x30, !PT ;  /* 0x000000040b3d7c12 */ /* 0x000fe2000f8e30ff */
[----:B------:R-:W0:Y:S01]  /*6a00*/  POPC R23, R23 ;  /* 0x0000001700177309 */ /* 0x000e220000000000 */
[----:B------:R-:W-:Y:S01]  /*6a10*/  IMAD.MOV.U32 R11, RZ, RZ, RZ ;  /* 0x000000ffff0b7224 */ /* 0x000fe200078e00ff */
[----:B----4-:R-:W-:-:S13]  /*6a20*/  ISETP.NE.AND P0, PT, R73, R24, PT ;  /* 0x000000184900720c */ /* 0x010fda0003f05270 */
[----:B01----:R-:W-:Y:S05]  /*6a30*/  @P0 BRA `(.L_x_69) ;  /* 0x0000000000080947 */ /* 0x003fea0003800000 */
[----:B------:R-:W-:-:S06]  /*6a40*/  IMAD R11, R59, 0x4, R37 ;  /* 0x000000043b0b7824 */ /* 0x000fcc00078e0225 */
[----:B------:R0:W1:Y:S02]  /*6a50*/  ATOMS.ADD R11, [R11], R23 ;  /* 0x000000170b0b738c */ /* 0x0000640000000000 */
.L_x_69:
[----:B------:R-:W-:Y:S05]  /*6a60*/  BSYNC.RECONVERGENT B0 ;  /* 0x0000000000007941 */ /* 0x000fea0003800200 */
.L_x_68:
[----:B------:R-:W-:Y:S01]  /*6a70*/  R2P PR, R61, 0x7f ;  /* 0x0000007f3d007804 */ /* 0x000fe20000000000 */
[----:B------:R-:W-:Y:S01]  /*6a80*/  IMAD.IADD R69, R22, 0x1, R69 ;  /* 0x0000000116457824 */ /* 0x000fe200078e0245 */
[----:B-1----:R1:W4:Y:S01]  /*6a90*/  SHFL.IDX PT, R24, R11, R24, 0x1f ;  /* 0x00001f180b187589 */ /* 0x00232200000e0000 */
        /* <DEDUP_REMOVED lines=11> */
[----:B------:R-:W-:Y:S02]  /*6b50*/  VOTE.ANY R53, PT, P3 ;  /* 0x0000000000357806 */ /* 0x000fe400018e0100 */
[----:B------:R-:W-:Y:S02]  /*6b60*/  VOTE.ANY R63, PT, P0 ;  /* 0x00000000003f7806 */ /* 0x000fe400000e0100 */
[----:B------:R-:W-:Y:S02]  /*6b70*/  @!P3 LOP3.LUT R53, RZ, R53, RZ, 0x33, !PT ;  /* 0x00000035ff35b212 */ /* 0x000fe400078e33ff */
[----:B------:R-:W-:Y:S02]  /*6b80*/  @!P0 LOP3.LUT R63, RZ, R63, RZ, 0x33, !PT ;  /* 0x0000003fff3f8212 */ /* 0x000fe400078e33ff */
[----:B------:R-:W-:-:S02]  /*6b90*/  LOP3.LUT R22, R53, R22, RZ, 0xc0, !PT ;  /* 0x0000001635167212 */ /* 0x000fc400078ec0ff */
[----:B------:R-:W-:Y:S02]  /*6ba0*/  VOTE.ANY R53, PT, P4 ;  /* 0x0000000000357806 */ /* 0x000fe400020e0100 */
[C---:B------:R-:W-:Y:S02]  /*6bb0*/  ISETP.NE.AND P0, PT, R6.reuse, 0x7fffffff, PT ;  /* 0x7fffffff0600780c */ /* 0x040fe40003f05270 */
[----:B------:R-:W-:Y:S02]  /*6bc0*/  @!P4 LOP3.LUT R53, RZ, R53, RZ, 0x33, !PT ;  /* 0x00000035ff35c212 */ /* 0x000fe400078e33ff */
[----:B------:R-:W-:Y:S02]  /*6bd0*/  SEL R21, R6, 0x80000000, P0 ;  /* 0x8000000006157807 */ /* 0x000fe40000000000 */
[----:B------:R-:W-:Y:S02]  /*6be0*/  LOP3.LUT R22, R53, R22, RZ, 0xc0, !PT ;  /* 0x0000001635167212 */ /* 0x000fe400078ec0ff */
[----:B------:R-:W-:-:S02]  /*6bf0*/  VOTE.ANY R53, PT, P5 ;  /* 0x0000000000357806 */ /* 0x000fc400028e0100 */
[----:B------:R-:W-:Y:S02]  /*6c00*/  SHF.R.U32.HI R21, RZ, UR7, R21 ;  /* 0x00000007ff157c19 */ /* 0x000fe40008011615 */
[----:B------:R-:W-:Y:S02]  /*6c10*/  @!P5 LOP3.LUT R53, RZ, R53, RZ, 0x33, !PT ;  /* 0x00000035ff35d212 */ /* 0x000fe400078e33ff */
[----:B------:R-:W-:Y:S01]  /*6c20*/  LOP3.LUT R59, R21, UR4, RZ, 0x30, !PT ;  /* 0x00000004153b7c12 */ /* 0x000fe2000f8e30ff */
[----:B------:R-:W-:Y:S01]  /*6c30*/  IMAD.MOV.U32 R21, RZ, RZ, RZ ;  /* 0x000000ffff157224 */ /* 0x000fe200078e00ff */
[----:B------:R-:W-:Y:S02]  /*6c40*/  LOP3.LUT R22, R53, R22, RZ, 0xc0, !PT ;  /* 0x0000001635167212 */ /* 0x000fe400078ec0ff */
[----:B------:R-:W-:-:S04]  /*6c50*/  VOTE.ANY R53, PT, P6 ;  /* 0x0000000000357806 */ /* 0x000fc800030e0100 */
[----:B------:R-:W-:-:S04]  /*6c60*/  @!P6 LOP3.LUT R53, RZ, R53, RZ, 0x33, !PT ;  /* 0x00000035ff35e212 */ /* 0x000fc800078e33ff */
[----:B------:R-:W-:-:S04]  /*6c70*/  LOP3.LUT R22, R53, R22, RZ, 0xc0, !PT ;  /* 0x0000001635167212 */ /* 0x000fc800078ec0ff */
[----:B------:R-:W-:-:S04]  /*6c80*/  LOP3.LUT R63, R63, R22, RZ, 0xc0, !PT ;  /* 0x000000163f3f7212 */ /* 0x000fc800078ec0ff */
[----:B------:R-:W5:Y:S01]  /*6c90*/  FLO.U32 R22, R63 ;  /* 0x0000003f00167300 */ /* 0x000f6200000e0000 */
[----:B------:R-:W-:-:S07]  /*6ca0*/  LOP3.LUT R53, R48, R63, RZ, 0xc0, !PT ;  /* 0x0000003f30357212 */ /* 0x000fce00078ec0ff */
[----:B------:R-:W0:Y:S01]  /*6cb0*/  POPC R53, R53 ;  /* 0x0000003500357309 */ /* 0x000e220000000000 */
[----:B-----5:R-:W-:-:S13]  /*6cc0*/  ISETP.NE.AND P0, PT, R73, R22, PT ;  /* 0x000000164900720c */ /* 0x020fda0003f05270 */
[----:B01--4-:R-:W-:Y:S05]  /*6cd0*/  @P0 BRA `(.L_x_71) ;  /* 0x0000000000080947 */ /* 0x013fea0003800000 */
[----:B------:R-:W-:-:S06]  /*6ce0*/  IMAD R21, R61, 0x4, R37 ;  /* 0x000000043d157824 */ /* 0x000fcc00078e0225 */
[----:B------:R0:W1:Y:S02]  /*6cf0*/  ATOMS.ADD R21, [R21], R53 ;  /* 0x000000351515738c */ /* 0x0000640000000000 */
.L_x_71:
[----:B------:R-:W-:Y:S05]  /*6d00*/  BSYNC.RECONVERGENT B0 ;  /* 0x0000000000007941 */ /* 0x000fea0003800200 */
.L_x_70:
[----:B------:R-:W-:Y:S01]  /*6d10*/  R2P PR, R59, 0x7f ;  /* 0x0000007f3b007804 */ /* 0x000fe20000000000 */
[----:B------:R-:W-:Y:S01]  /*6d20*/  IMAD.IADD R51, R20, 0x1, R51 ;  /* 0x0000000114337824 */ /* 0x000fe200078e0233 */
[----:B-1----:R1:W4:Y:S01]  /*6d30*/  SHFL.IDX PT, R22, R21, R22, 0x1f ;  /* 0x00001f1615167589 */ /* 0x00232200000e0000 */
[----:B------:R-:W-:Y:S01]  /*6d40*/  IMAD.IADD R14, R14, 0x1, R29 ;  /* 0x000000010e0e7824 */ /* 0x000fe200078e021d */
[----:B------:R-:W-:Y:S01]  /*6d50*/  BSSY.RECONVERGENT B0, `(.L_x_72) ;  /* 0x0000025000007945 */ /* 0x000fe20003800200 */
[----:B------:R-:W-:-:S08]  /*6d60*/  IMAD.MOV.U32 R63, RZ, RZ, RZ ;  /* 0x000000ffff3f7224 */ /* 0x000fd000078e00ff */
        /* <DEDUP_REMOVED lines=26> */
[----:B------:R-:W5:Y:S02]  /*6f10*/  FLO.U32 R20, R61 ;  /* 0x0000003d00147300 */ /* 0x000f6400000e0000 */
[----:B------:R-:W-:-:S02]  /*6f20*/  SHF.R.U32.HI R29, RZ, UR7, R11 ;  /* 0x00000007ff1d7c19 */ /* 0x000fc4000801160b */
[----:B------:R-:W-:Y:S02]  /*6f30*/  LOP3.LUT R11, R48, R61, RZ, 0xc0, !PT ;  /* 0x0000003d300b7212 */ /* 0x000fe400078ec0ff */
[----:B------:R-:W-:-:S04]  /*6f40*/  LOP3.LUT R29, R29, UR4, RZ, 0x30, !PT ;  /* 0x000000041d1d7c12 */ /* 0x000fc8000f8e30ff */
[----:B------:R-:W0:Y:S01]  /*6f50*/  POPC R11, R11 ;  /* 0x0000000b000b7309 */ /* 0x000e220000000000 */
[----:B-----5:R-:W-:-:S13]  /*6f60*/  ISETP.NE.AND P0, PT, R73, R20, PT ;  /* 0x000000144900720c */ /* 0x020fda0003f05270 */
[----:B01--4-:R-:W-:Y:S05]  /*6f70*/  @P0 BRA `(.L_x_73) ;  /* 0x0000000000080947 */ /* 0x013fea0003800000 */
[----:B------:R-:W-:-:S05]  /*6f80*/  IMAD R59, R59, 0x4, R37 ;  /* 0x000000043b3b7824 */ /* 0x000fca00078e0225 */
[----:B------:R0:W1:Y:S02]  /*6f90*/  ATOMS.ADD R63, [R59], R11 ;  /* 0x0000000b3b3f738c */ /* 0x0000640000000000 */
.L_x_73:
[----:B------:R-:W-:Y:S05]  /*6fa0*/  BSYNC.RECONVERGENT B0 ;  /* 0x0000000000007941 */ /* 0x000fea0003800200 */
.L_x_72:
[----:B------:R-:W-:Y:S01]  /*6fb0*/  R2P PR, R29, 0x7f ;  /* 0x0000007f1d007804 */ /* 0x000fe20000000000 */
[----:B------:R-:W-:Y:S01]  /*6fc0*/  IMAD.IADD R58, R13, 0x1, R58 ;  /* 0x000000010d3a7824 */ /* 0x000fe200078e023a */
[----:B-1----:R1:W4:Y:S01]  /*6fd0*/  SHFL.IDX PT, R20, R63, R20, 0x1f ;  /* 0x00001f143f147589 */ /* 0x00232200000e0000 */
[----:B------:R-:W-:Y:S01]  /*6fe0*/  BSSY.RECONVERGENT B0, `(.L_x_74) ;  /* 0x0000021000007945 */ /* 0x000fe20003800200 */
[----:B------:R-:W-:-:S09]  /*6ff0*/  IMAD.MOV.U32 R61, RZ, RZ, RZ ;  /* 0x000000ffff3d7224 */ /* 0x000fd200078e00ff */
        /* <DEDUP_REMOVED lines=23> */
[----:B0-----:R-:W-:-:S04]  /*7170*/  LOP3.LUT R59, R21, R13, RZ, 0xc0, !PT ;  /* 0x0000000d153b7212 */ /* 0x001fc800078ec0ff */
[----:B------:R-:W0:Y:S01]  /*7180*/  FLO.U32 R13, R59 ;  /* 0x0000003b000d7300 */ /* 0x000e2200000e0000 */
[----:B------:R-:W-:-:S07]  /*7190*/  LOP3.LUT R21, R48, R59, RZ, 0xc0, !PT ;  /* 0x0000003b30157212 */ /* 0x000fce00078ec0ff */
[----:B------:R-:W1:Y:S01]  /*71a0*/  POPC R21, R21 ;  /* 0x0000001500157309 */ /* 0x000e620000000000 */
[----:B0-----:R-:W-:-:S13]  /*71b0*/  ISETP.NE.AND P0, PT, R73, R13, PT ;  /* 0x0000000d4900720c */ /* 0x001fda0003f05270 */
[----:B-1--4-:R-:W-:Y:S05]  /*71c0*/  @P0 BRA `(.L_x_75) ;  /* 0x0000000000080947 */ /* 0x012fea0003800000 */
[----:B------:R-:W-:-:S05]  /*71d0*/  IMAD R29, R29, 0x4, R37 ;  /* 0x000000041d1d7824 */ /* 0x000fca00078e0225 */
[----:B------:R0:W1:Y:S02]  /*71e0*/  ATOMS.ADD R61, [R29], R21 ;  /* 0x000000151d3d738c */ /* 0x0000640000000000 */
.L_x_75:
[----:B------:R-:W-:Y:S05]  /*71f0*/  BSYNC.RECONVERGENT B0 ;  /* 0x0000000000007941 */ /* 0x000fea0003800200 */
.L_x_74:
        /* <DEDUP_REMOVED lines=27> */
[----:B-1----:R-:W-:-:S04]  /*73b0*/  LOP3.LUT R61, R59, R29, RZ, 0xc0, !PT ;  /* 0x0000001d3b3d7212 */ /* 0x002fc800078ec0ff */
[----:B------:R-:W0:Y:S01]  /*73c0*/  FLO.U32 R59, R61 ;  /* 0x0000003d003b7300 */ /* 0x000e2200000e0000 */
[----:B------:R-:W-:-:S07]  /*73d0*/  LOP3.LUT R29, R48, R61, RZ, 0xc0, !PT ;  /* 0x0000003d301d7212 */ /* 0x000fce00078ec0ff */
[----:B------:R-:W1:Y:S01]  /*73e0*/  POPC R29, R29 ;  /* 0x0000001d001d7309 */ /* 0x000e620000000000 */
[----:B0-----:R-:W-:-:S13]  /*73f0*/  ISETP.NE.AND P0, PT, R73, R59, PT ;  /* 0x0000003b4900720c */ /* 0x001fda0003f05270 */
[----:B-1--4-:R-:W-:Y:S05]  /*7400*/  @P0 BRA `(.L_x_77) ;  /* 0x0000000000080947 */ /* 0x012fea0003800000 */
[----:B------:R-:W-:-:S05]  /*7410*/  IMAD R4, R4, 0x4, R37 ;  /* 0x0000000404047824 */ /* 0x000fca00078e0225 */
[----:B------:R0:W1:Y:S02]  /*7420*/  ATOMS.ADD R63, [R4], R29 ;  /* 0x0000001d043f738c */ /* 0x0000640000000000 */
.L_x_77:
[----:B------:R-:W-:Y:S05]  /*7430*/  BSYNC.RECONVERGENT B0 ;  /* 0x0000000000007941 */ /* 0x000fea0003800200 */
.L_x_76:
[----:B------:R-:W-:Y:S01]  /*7440*/  BAR.SYNC.DEFER_BLOCKING 0x0 ;  /* 0x0000000000007b1d */ /* 0x000fe20000010000 */
[----:B------:R-:W-:Y:S01]  /*7450*/  ISETP.GE.AND P0, PT, R70, RZ, PT ;  /* 0x000000ff4600720c */ /* 0x000fe20003f06270 */
[----:B------:R-:W-:Y:S01]  /*7460*/  IMAD.IADD R12, R27, 0x1, R12 ;  /* 0x000000011b0c7824 */ /* 0x000fe200078e020c */
[----:B------:R-:W-:Y:S01]  /*7470*/  ISETP.NE.AND P1, PT, R74, RZ, PT ;  /* 0x000000ff4a00720c */ /* 0x000fe20003f25270 */
[----:B------:R-:W-:Y:S01]  /*7480*/  IMAD.IADD R20, R11, 0x1, R20 ;  /* 0x000000010b147824 */ /* 0x000fe200078e0214 */
[----:B---3--:R-:W-:Y:S01]  /*7490*/  SEL R27, RZ, 0x7fffffff, !P0 ;  /* 0x7fffffffff1b7807 */ /* 0x008fe20004000000 */
[----:B------:R-:W-:Y:S01]  /*74a0*/  IMAD R11, R62, 0x4, R77 ;  /* 0x000000043e0b7824 */ /* 0x000fe200078e024d */
[----:B------:R-:W-:Y:S01]  /*74b0*/  BSSY B1, `(.L_x_78) ;  /* 0x000005e000017945 */ /* 0x000fe20003800000 */
[----:B01----:R-:W0:Y:S01]  /*74c0*/  SHFL.IDX PT, R4, R63, R59, 0x1f ;  /* 0x00001f3b3f047589 */ /* 0x003e2200000e0000 */
[----:B------:R-:W-:Y:S01]  /*74d0*/  LOP3.LUT R70, R27, R70, RZ, 0x3c, !PT ;  /* 0x000000461b467212 */ /* 0x000fe200078e3cff */
[----:B------:R-:W-:-:S02]  /*74e0*/  IMAD.IADD R48, R21, 0x1, R13 ;  /* 0x0000000115307824 */ /* 0x000fc400078e020d */
[--C-:B------:R-:W-:Y:S02]  /*74f0*/  IMAD R30, R30, 0x4, R77.reuse ;  /* 0x000000041e1e7824 */ /* 0x100fe400078e024d */
[--C-:B------:R-:W-:Y:S02]  /*7500*/  IMAD R13, R50, 0x4, R77.reuse ;  /* 0x00000004320d7824 */ /* 0x100fe400078e024d */
[--C-:B------:R-:W-:Y:S02]  /*7510*/  IMAD R64, R64, 0x4, R77.reuse ;  /* 0x0000000440407824 */ /* 0x100fe400078e024d */
[--C-:B------:R-:W-:Y:S02]  /*7520*/  IMAD R21, R68, 0x4, R77.reuse ;  /* 0x0000000444157824 */ /* 0x100fe400078e024d */
[--C-:B------:R-:W-:Y:S02]  /*7530*/  IMAD R54, R54, 0x4, R77.reuse ;  /* 0x0000000436367824 */ /* 0x100fe400078e024d */
[----:B------:R-:W-:Y:S01]  /*7540*/  IMAD.IADD R24, R23, 0x1, R24 ;  /* 0x0000000117187824 */ /* 0x000fe200078e0218 */
[----:B------:R-:W-:Y:S01]  /*7550*/  STS [R11+-0x4], R70 ;  /* 0xfffffc460b007388 */ /* 0x000fe20000000800 */
[----:B------:R-:W-:-:S02]  /*7560*/  IMAD R52, R52, 0x4, R77 ;  /* 0x0000000434347824 */ /* 0x000fc400078e024d */
[--C-:B------:R-:W-:Y:S01]  /*7570*/  IMAD R23, R26, 0x4, R77.reuse ;  /* 0x000000041a177824 */ /* 0x100fe200078e024d */
[----:B------:R1:W-:Y:S01]  /*7580*/  STS [R30+-0x4], R31 ;  /* 0xfffffc1f1e007388 */ /* 0x0003e20000000800 */
[--C-:B------:R-:W-:Y:S02]  /*7590*/  IMAD R76, R76, 0x4, R77.reuse ;  /* 0x000000044c4c7824 */ /* 0x100fe400078e024d */
[--C-:B------:R-:W-:Y:S01]  /*75a0*/  IMAD R27, R60, 0x4, R77.reuse ;  /* 0x000000043c1b7824 */ /* 0x100fe200078e024d */
[----:B------:R-:W-:Y:S01]  /*75b0*/  STS [R13+-0x4], R28 ;  /* 0xfffffc1c0d007388 */ /* 0x000fe20000000800 */
[----:B0-----:R-:W-:Y:S02]  /*75c0*/  IMAD.IADD R50, R29, 0x1, R4 ;  /* 0x000000011d327824 */ /* 0x001fe400078e0204 */
[--C-:B------:R-:W-:Y:S01]  /*75d0*/  IMAD R4, R69, 0x4, R77.reuse ;  /* 0x0000000445047824 */ /* 0x100fe200078e024d */
[----:B------:R-:W-:Y:S01]  /*75e0*/  STS [R64+-0x4], R67 ;  /* 0xfffffc4340007388 */ /* 0x000fe20000000800 */
[----:B------:R-:W-:-:S02]  /*75f0*/  IMAD R36, R36, 0x4, R77 ;  /* 0x0000000424247824 */ /* 0x000fc400078e024d */
[----:B------:R-:W-:Y:S01]  /*7600*/  IMAD.IADD R56, R55, 0x1, R56 ;  /* 0x0000000137387824 */ /* 0x000fe200078e0238 */
[----:B------:R-:W-:Y:S01]  /*7610*/  STS [R21+-0x4], R66 ;  /* 0xfffffc4215007388 */ /* 0x000fe20000000800 */
[--C-:B------:R-:W-:Y:S02]  /*7620*/  IMAD R26, R51, 0x4, R77.reuse ;  /* 0x00000004331a7824 */ /* 0x100fe400078e024d */
[----:B------:R-:W-:Y:S01]  /*7630*/  IMAD.IADD R10, R57, 0x1, R10 ;  /* 0x00000001390a7824 */ /* 0x000fe200078e020a */
[----:B------:R-:W-:Y:S01]  /*7640*/  STS [R54+-0x4], R65 ;  /* 0xfffffc4136007388 */ /* 0x000fe20000000800 */
[--C-:B-1----:R-:W-:Y:S02]  /*7650*/  IMAD R31, R14, 0x4, R77.reuse ;  /* 0x000000040e1f7824 */ /* 0x102fe400078e024d */
[----:B------:R-:W-:Y:S01]  /*7660*/  IMAD R58, R58, 0x4, R77 ;  /* 0x000000043a3a7824 */ /* 0x000fe200078e024d */
[----:B------:R-:W-:Y:S01]  /*7670*/  STS [R52+-0x4], R47 ;  /* 0xfffffc2f34007388 */ /* 0x000fe20000000800 */
[----:B------:R-:W-:-:S02]  /*7680*/  IMAD.IADD R22, R53, 0x1, R22 ;  /* 0x0000000135167824 */ /* 0x000fc400078e0216 */
[--C-:B------:R-:W-:Y:S01]  /*7690*/  IMAD R37, R12, 0x4, R77.reuse ;  /* 0x000000040c257824 */ /* 0x100fe200078e024d */
[----:B------:R0:W-:Y:S01]  /*76a0*/  STS [R23+-0x4], R46 ;  /* 0xfffffc2e17007388 */ /* 0x0001e20000000800 */
[--C-:B------:R-:W-:Y:S02]  /*76b0*/  IMAD R56, R56, 0x4, R77.reuse ;  /* 0x0000000438387824 */ /* 0x100fe400078e024d */
[--C-:B------:R-:W-:Y:S01]  /*76c0*/  IMAD R51, R24, 0x4, R77.reuse ;  /* 0x0000000418337824 */ /* 0x100fe200078e024d */
[----:B------:R1:W-:Y:S01]  /*76d0*/  STS [R76+-0x4], R45 ;  /* 0xfffffc2d4c007388 */ /* 0x0003e20000000800 */
[--C-:B------:R-:W-:Y:S02]  /*76e0*/  IMAD R60, R22, 0x4, R77.reuse ;  /* 0x00000004163c7824 */ /* 0x100fe400078e024d */
[--C-:B------:R-:W-:Y:S01]  /*76f0*/  IMAD R53, R20, 0x4, R77.reuse ;  /* 0x0000000414357824 */ /* 0x100fe200078e024d */
[----:B------:R1:W-:Y:S01]  /*7700*/  STS [R27+-0x4], R44 ;  /* 0xfffffc2c1b007388 */ /* 0x0003e20000000800 */
[----:B------:R-:W-:-:S02]  /*7710*/  IMAD R48, R48, 0x4, R77 ;  /* 0x0000000430307824 */ /* 0x000fc400078e024d */
[--C-:B0-----:R-:W-:Y:S01]  /*7720*/  IMAD R46, R10, 0x4, R77.reuse ;  /* 0x000000040a2e7824 */ /* 0x101fe200078e024d */
[----:B------:R1:W-:Y:S01]  /*7730*/  STS [R4+-0x4], R33 ;  /* 0xfffffc2104007388 */ /* 0x0003e20000000800 */
[----:B------:R-:W-:-:S03]  /*7740*/  IMAD R55, R50, 0x4, R77 ;  /* 0x0000000432377824 */ /* 0x000fc600078e024d */
[----:B------:R1:W-:Y:S04]  /*7750*/  STS [R36+-0x4], R25 ;  /* 0xfffffc1924007388 */ /* 0x0003e80000000800 */
        /* <DEDUP_REMOVED lines=10> */
[----:B------:R1:W-:Y:S01]  /*7800*/  STS [R55+-0x4], R32 ;  /* 0xfffffc2037007388 */ /* 0x0003e20000000800 */
[----:B------:R-:W-:Y:S05]  /*7810*/  @P1 BRA `(.L_x_79) ;  /* 0x00000000009c1947 */ /* 0x000fea0003800000 */
[----:B------:R-:W2:Y:S01]  /*7820*/  LDG.E R42, desc[UR8][R42.64] ;  /* 0x000000082a2a7981 */ /* 0x000ea2000c1e1900 */
[----:B------:R-:W-:Y:S01]  /*7830*/  ISETP.GE.AND P0, PT, R75, 0x1, PT ;  /* 0x000000014b00780c */ /* 0x000fe20003f06270 */
[----:B-1----:R-:W-:Y:S02]  /*7840*/  IMAD.MOV.U32 R8, RZ, RZ, R2 ;  /* 0x000000ffff087224 */ /* 0x002fe400078e0002 */
[----:B--2---:R-:W-:-:S05]  /*7850*/  IMAD.IADD R5, R42, 0x1, -R49 ;  /* 0x000000012a057824 */ /* 0x004fca00078e0a31 */
[----:B------:R0:W-:Y:S05]  /*7860*/  STS [R3+0x8a00], R5 ;  /* 0x008a000503007388 */ /* 0x0001ea0000000800 */
[----:B------:R-:W-:Y:S05]  /*7870*/  @!P0 BRA `(.L_x_80) ;  /* 0x00000000006c8947 */ /* 0x000fea0003800000 */
[----:B------:R-:W-:Y:S01]  /*7880*/  BSSY B0, `(.L_x_81) ;  /* 0x0000019000007945 */ /* 0x000fe20003800000 */
[----:B0-----:R-:W-:Y:S02]  /*7890*/  IMAD.MOV.U32 R5, RZ, RZ, -0x1 ;  /* 0xffffffffff057424 */ /* 0x001fe400078e00ff */
[----:B------:R-:W-:Y:S02]  /*78a0*/  IMAD.MOV.U32 R9, RZ, RZ, R75 ;  /* 0x000000ffff097224 */ /* 0x000fe400078e004b */
[----:B------:R-:W-:-:S07]  /*78b0*/  IMAD.MOV.U32 R8, RZ, RZ, R2 ;  /* 0x000000ffff087224 */ /* 0x000fce00078e0002 */
.L_x_85:
[----:B------:R-:W0:Y:S01]  /*78c0*/  LDC.64 R6, c[0x0][0x380] ;  /* 0x0000e000ff067b82 */ /* 0x000e220000000a00 */
[----:B------:R-:W-:Y:S01]  /*78d0*/  VIADD R17, R9, 0xffffffff ;  /* 0xffffffff09117836 */ /* 0x000fe20000000000 */
[----:B------:R-:W-:Y:S03]  /*78e0*/  BSSY B2, `(.L_x_82) ;  /* 0x0000008000027945 */ /* 0x000fe60003800000 */
[----:B------:R-:W-:-:S04]  /*78f0*/  IMAD R15, R17, 0x100, R35 ;  /* 0x00000100110f7824 */ /* 0x000fc800078e0223 */
[----:B0-----:R-:W-:-:S07]  /*7900*/  IMAD.WIDE R6, R15, 0x4, R6 ;  /* 0x000000040f067825 */ /* 0x001fce00078e0206 */
.L_x_83:
[----:B------:R-:W-:Y:S05]  /*7910*/  YIELD ;  /* 0x0000000000007946 */ /* 0x000fea0003800000 */
[----:B------:R0:W-:Y:S06]  /*7920*/  MEMBAR.SC.CTA ;  /* 0x0000000000007992 */ /* 0x0001ec0000000000 */
[----:B0-----:R-:W2:Y:S02]  /*7930*/  LDG.E.STRONG.SYS R10, desc[UR8][R6.64] ;  /* 0x00000008060a7981 */ /* 0x001ea4000c1f5900 */
[----:B--2---:R-:W-:-:S13]  /*7940*/  ISETP.NE.AND P0, PT, R10, RZ, PT ;  /* 0x000000ff0a00720c */ /* 0x004fda0003f05270 */
[----:B------:R-:W-:Y:S05]  /*7950*/  @!P0 BRA `(.L_x_83) ;  /* 0xfffffffc00ec8947 */ /* 0x000fea000383ffff */
[----:B------:R-:W-:Y:S05]  /*7960*/  BSYNC B2 ;  /* 0x0000000000027941 */ /* 0x000fea0003800000 */
.L_x_82:
[----:B------:R-:W-:Y:S01]  /*7970*/  BSSY.RECONVERGENT B2, `(.L_x_84) ;  /* 0x0000006000027945 */ /* 0x000fe20003800200 */
[C---:B------:R-:W-:Y:S02]  /*7980*/  ISETP.GT.AND P0, PT, R10.reuse, -0x1, PT ;  /* 0xffffffff0a00780c */ /* 0x040fe40003f04270 */
[----:B------:R-:W-:Y:S01]  /*7990*/  LOP3.LUT R7, R10, 0x3fffffff, RZ, 0xc0, !PT ;  /* 0x3fffffff0a077812 */ /* 0x000fe200078ec0ff */
[----:B------:R-:W-:Y:S05]  /*79a0*/  WARPSYNC.EXCLUSIVE R5 ;  /* 0x0000000005007348 */ /* 0x000fea0003a00000 */
[----:B------:R-:W-:-:S05]  /*79b0*/  IMAD.IADD R8, R7, 0x1, R8 ;  /* 0x0000000107087824 */ /* 0x000fca00078e0208 */
[----:B------:R-:W-:-:S07]  /*79c0*/  VOTE.ANY R5, PT, P0 ;  /* 0x0000000000057806 */ /* 0x000fce00000e0100 */
[----:B------:R-:W-:Y:S05]  /*79d0*/  BSYNC.RECONVERGENT B2 ;  /* 0x0000000000027941 */ /* 0x000fea0003800200 */
.L_x_84:
[----:B------:R-:W-:Y:S01]  /*79e0*/  ISETP.GT.U32.AND P1, PT, R9, 0x1, PT ;  /* 0x000000010900780c */ /* 0x000fe20003f24070 */
[----:B------:R-:W-:-:S12]  /*79f0*/  IMAD.MOV.U32 R9, RZ, RZ, R17 ;  /* 0x000000ffff097224 */ /* 0x000fd800078e0011 */
[----:B------:R-:W-:Y:S05]  /*7a00*/  @P0 BRA P1, `(.L_x_85) ;  /* 0xfffffffc00ac0947 */ /* 0x000fea000083ffff */
[----:B------:R-:W-:Y:S05]  /*7a10*/  BSYNC B0 ;  /* 0x0000000000007941 */ /* 0x000fea0003800000 */
.L_x_81:
[----:B------:R1:W2:Y:S02]  /*7a20*/  LDS R5, [R3+0x8a00] ;  /* 0x008a000003057984 */ /* 0x0002a40000000800 */
.L_x_80:
[----:B------:R-:W3:Y:S01]  /*7a30*/  LDC.64 R6, c[0x0][0x380] ;  /* 0x0000e000ff067b82 */ /* 0x000ee20000000a00 */
[----:B--2---:R-:W-:Y:S02]  /*7a40*/  IADD3 R10, PT, PT, R5, R8, -R2 ;  /* 0x00000008050a7210 */ /* 0x004fe40007ffe802 */
[----:B0-----:R-:W-:-:S03]  /*7a50*/  LOP3.LUT R5, R8, 0x80000000, RZ, 0xfc, !PT ;  /* 0x8000000008057812 */ /* 0x001fc600078efcff */
[----:B------:R0:W-:Y:S01]  /*7a60*/  STS [R3+0x8a00], R10 ;  /* 0x008a000a03007388 */ /* 0x0001e20000000800 */
[----:B---3--:R-:W-:-:S05]  /*7a70*/  IMAD.WIDE R6, R0, 0x4, R6 ;  /* 0x0000000400067825 */ /* 0x008fca00078e0206 */
[----:B------:R0:W-:Y:S02]  /*7a80*/  STG.E.STRONG.SYS desc[UR8][R6.64], R5 ;  /* 0x0000000506007986 */ /* 0x0001e4000c115908 */
.L_x_79:
[----:B------:R-:W-:Y:S05]  /*7a90*/  BSYNC B1 ;  /* 0x0000000000017941 */ /* 0x000fea0003800000 */
.L_x_78:
[----:B01----:R-:W0:Y:S01]  /*7aa0*/  LDC.64 R6, c[0x0][0x390] ;  /* 0x0000e400ff067b82 */ /* 0x003e220000000a00 */
[----:B------:R-:W-:Y:S01]  /*7ab0*/  VIADD R5, R72, 0x2280 ;  /* 0x0000228048057836 */ /* 0x000fe20000000000 */
[----:B------:R-:W-:Y:S06]  /*7ac0*/  WARPSYNC.ALL ;  /* 0x0000000000007948 */ /* 0x000fec0003800000 */
[----:B------:R-:W1:Y:S01]  /*7ad0*/  LDC R32, c[0x0][0x3c0] ;  /* 0x0000f000ff207b82 */ /* 0x000e620000000800 */
[----:B0-----:R-:W-:Y:S02]  /*7ae0*/  ISETP.EQ.U32.AND P1, PT, R6, RZ, PT ;  /* 0x000000ff0600720c */ /* 0x001fe40003f22070 */
[----:B-1----:R-:W-:-:S04]  /*7af0*/  ISETP.GE.AND P0, PT, R5, R32, PT ;  /* 0x000000200500720c */ /* 0x002fc80003f06270 */
[----:B------:R-:W-:-:S04]  /*7b00*/  ISETP.EQ.OR.EX P0, PT, R7, RZ, !P0, P1 ;  /* 0x000000ff0700720c */ /* 0x000fc80004702710 */
[----:B------:R-:W-:-:S13]  /*7b10*/  ISETP.GT.U32.OR P0, PT, R35, 0xff, P0 ;  /* 0x000000ff2300780c */ /* 0x000fda0000704470 */
[----:B------:R-:W2:Y:S02]  /*7b20*/  @!P0 LDS R0, [R3+0x8a00] ;  /* 0x008a000003008984 */ /* 0x000ea40000000800 */
[----:B--2---:R-:W-:-:S05]  /*7b30*/  @!P0 IADD3 R49, PT, PT, R0, R49, R2 ;  /* 0x0000003100318210 */ /* 0x004fca0007ffe002 */
[----:B------:R0:W-:Y:S01]  /*7b40*/  @!P0 STG.E desc[UR8][R40.64], R49 ;  /* 0x0000003128008986 */ /* 0x0001e2000c101908 */
[----:B------:R-:W-:Y:S01]  /*7b50*/  BAR.SYNC.DEFER_BLOCKING 0x0 ;  /* 0x0000000000007b1d */ /* 0x000fe20000010000 */
[----:B------:R-:W-:-:S13]  /*7b60*/  ISETP.GT.AND P0, PT, R5, R32, PT ;  /* 0x000000200500720c */ /* 0x000fda0003f04270 */
[----:B0-----:R-:W-:Y:S05]  /*7b70*/  @P0 BRA `(.L_x_86) ;  /* 0x0000001400140947 */ /* 0x001fea0003800000 */
[----:B------:R-:W0:Y:S01]  /*7b80*/  LDS R0, [R3] ;  /* 0x0000000003007984 */ /* 0x000e220000000800 */
[----:B------:R-:W1:Y:S01]  /*7b90*/  LDCU UR5, c[0x0][0x3c4] ;  /* 0x00007880ff0577ac */ /* 0x000e620008000800 */
[----:B------:R-:W2:Y:S01]  /*7ba0*/  LDC.64 R6, c[0x0][0x3a0] ;  /* 0x0000e800ff067b82 */ /* 0x000ea20000000a00 */
[----:B0-----:R-:W-:-:S04]  /*7bb0*/  ISETP.NE.AND P1, PT, R0, 0x7fffffff, PT ;  /* 0x7fffffff0000780c */ /* 0x001fc80003f25270 */
[C---:B------:R-:W-:Y:S02]  /*7bc0*/  SEL R2, R0.reuse, 0x80000000, P1 ;  /* 0x8000000000027807 */ /* 0x040fe40000800000 */
[----:B------:R-:W-:Y:S02]  /*7bd0*/  ISETP.GE.AND P1, PT, R0, RZ, PT ;  /* 0x000000ff0000720c */ /* 0x000fe40003f26270 */
[----:B-1----:R-:W-:Y:S02]  /*7be0*/  SHF.R.U32.HI R2, RZ, UR5, R2 ;  /* 0x00000005ff027c19 */ /* 0x002fe40008011602 */
[----:B------:R-:W-:Y:S02]  /*7bf0*/  SEL R9, RZ, 0x7fffffff, !P1 ;  /* 0x7fffffffff097807 */ /* 0x000fe40004800000 */
[----:B------:R-:W-:Y:S02]  /*7c00*/  LOP3.LUT R2, R2, UR4, RZ, 0x30, !PT ;  /* 0x0000000402027c12 */ /* 0x000fe4000f8e30ff */
[----:B------:R-:W-:-:S03]  /*7c10*/  LOP3.LUT R15, R9, R0, RZ, 0x3c, !PT ;  /* 0x00000000090f7212 */ /* 0x000fc600078e3cff */
[----:B------:R-:W-:-:S05]  /*7c20*/  IMAD R2, R2, 0x4, R77 ;  /* 0x0000000402027824 */ /* 0x000fca00078e024d */
[----:B------:R-:W0:Y:S02]  /*7c30*/  LDS R5, [R2+0x8a00] ;  /* 0x008a000002057984 */ /* 0x000e240000000800 */
[----:B0-----:R-:W-:-:S04]  /*7c40*/  IMAD.IADD R5, R5, 0x1, R35 ;  /* 0x0000000105057824 */ /* 0x001fc800078e0223 */
[----:B--2---:R-:W-:-:S05]  /*7c50*/  IMAD.WIDE.U32 R8, R5, 0x4, R6 ;  /* 0x0000000405087825 */ /* 0x004fca00078e0006 */
[----:B------:R-:W-:Y:S01]  /*7c60*/  STG.E desc[UR8][R8.64], R15 ;  /* 0x0000000f08007986 */ /* 0x000fe2000c101908 */
[----:B------:R-:W-:-:S03]  /*7c70*/  NOP ;  /* 0x0000000000007918 */ /* 0x000fc60000000000 */
[----:B------:R-:W0:Y:S02]  /*7c80*/  LDS R0, [R3+0x600] ;  /* 0x0006000003007984 */ /* 0x000e240000000800 */
[----:B0-----:R-:W-:-:S04]  /*7c90*/  ISETP.NE.AND P1, PT, R0, 0x7fffffff, PT ;  /* 0x7fffffff0000780c */ /* 0x001fc80003f25270 */
[C---:B------:R-:W-:Y:S02]  /*7ca0*/  SEL R2, R0.reuse, 0x80000000, P1 ;  /* 0x8000000000027807 */ /* 0x040fe40000800000 */
[----:B------:R-:W-:Y:S02]  /*7cb0*/  ISETP.GE.AND P1, PT, R0, RZ, PT ;  /* 0x000000ff0000720c */ /* 0x000fe40003f26270 */
[----:B------:R-:W-:Y:S02]  /*7cc0*/  SHF.R.U32.HI R2, RZ, UR5, R2 ;  /* 0x00000005ff027c19 */ /* 0x000fe40008011602 */
[----:B------:R-:W-:Y:S02]  /*7cd0*/  SEL R17, RZ, 0x7fffffff, !P1 ;  /* 0x7fffffffff117807 */ /* 0x000fe40004800000 */
[----:B------:R-:W-:Y:S02]  /*7ce0*/  LOP3.LUT R2, R2, UR4, RZ, 0x30, !PT ;  /* 0x0000000402027c12 */ /* 0x000fe4000f8e30ff */
[----:B------:R-:W-:-:S03]  /*7cf0*/  LOP3.LUT R17, R17, R0, RZ, 0x3c, !PT ;  /* 0x0000000011117212 */ /* 0x000fc600078e3cff */
[----:B------:R-:W-:-:S05]  /*7d00*/  IMAD R10, R2, 0x4, R77 ;  /* 0x00000004020a7824 */ /* 0x000fca00078e024d */
[----:B------:R-:W0:Y:S02]  /*7d10*/  LDS R5, [R10+0x8a00] ;  /* 0x008a00000a057984 */ /* 0x000e240000000800 */
[----:B0-----:R-:W-:-:S05]  /*7d20*/  IADD3 R5, PT, PT, R35, 0x180, R5 ;  /* 0x0000018023057810 */ /* 0x001fca0007ffe005 */
[----:B------:R-:W-:-:S05]  /*7d30*/  IMAD.WIDE.U32 R8, R5, 0x4, R6 ;  /* 0x0000000405087825 */ /* 0x000fca00078e0006 */
        /* <DEDUP_REMOVED lines=294> */
[----:B------:R0:W-:Y:S01]  /*8fa0*/  STG.E desc[UR8][R6.64], R15 ;  /* 0x0000000f06007986 */ /* 0x0001e2000c101908 */
[----:B------:R-:W-:Y:S01]  /*8fb0*/  NOP ;  /* 0x0000000000007918 */ /* 0x000fe20000000000 */
[----:B------:R-:W-:Y:S05]  /*8fc0*/  BRA `(.L_x_87) ;  /* 0x0000001c008c7947 */ /* 0x000fea0003800000 */
.L_x_86:
[----:B------:R-:W-:Y:S01]  /*8fd0*/  IMAD R5, R75, -0x2280, R32 ;  /* 0xffffdd804b057824 */ /* 0x000fe200078e0220 */
[----:B------:R-:W-:Y:S01]  /*8fe0*/  BSSY.RECONVERGENT B0, `(.L_x_88) ;  /* 0x0000017000007945 */ /* 0x000fe20003800200 */
[C---:B------:R-:W-:Y:S02]  /*8ff0*/  VIADD R10, R35.reuse, 0x180 ;  /* 0x00000180230a7836 */ /* 0x040fe40000000000 */
[C---:B------:R-:W-:Y:S01]  /*9000*/  VIADD R12, R35.reuse, 0x300 ;  /* 0x00000300230c7836 */ /* 0x040fe20000000000 */
[CC--:B------:R-:W-:Y:S01]  /*9010*/  ISETP.GE.AND P2, PT, R35.reuse, R5.reuse, PT ;  /* 0x000000052300720c */ /* 0x0c0fe20003f46270 */
[----:B------:R-:W-:Y:S01]  /*9020*/  VIADD R0, R35, 0x480 ;  /* 0x0000048023007836 */ /* 0x000fe20000000000 */
[-C--:B------:R-:W-:Y:S02]  /*9030*/  ISETP.GE.AND P3, PT, R10, R5.reuse, PT ;  /* 0x000000050a00720c */ /* 0x080fe40003f66270 */
[----:B------:R-:W-:-:S09]  /*9040*/  ISETP.GE.AND P1, PT, R12, R5, PT ;  /* 0x000000050c00720c */ /* 0x000fd20003f26270 */
[----:B------:R-:W-:Y:S05]  /*9050*/  @P2 BRA `(.L_x_89) ;  /* 0x00000000003c2947 */ /* 0x000fea0003800000 */
[----:B------:R-:W0:Y:S01]  /*9060*/  LDS R2, [R3] ;  /* 0x0000000003027984 */ /* 0x000e220000000800 */
[----:B------:R-:W1:Y:S01]  /*9070*/  LDCU UR5, c[0x0][0x3c4] ;  /* 0x00007880ff0577ac */ /* 0x000e620008000800 */
[----:B0-----:R-:W-:-:S04]  /*9080*/  ISETP.NE.AND P2, PT, R2, 0x7fffffff, PT ;  /* 0x7fffffff0200780c */ /* 0x001fc80003f45270 */
[C---:B------:R-:W-:Y:S02]  /*9090*/  SEL R6, R2.reuse, 0x80000000, P2 ;  /* 0x8000000002067807 */ /* 0x040fe40001000000 */
[----:B------:R-:W-:Y:S02]  /*90a0*/  ISETP.GE.AND P2, PT, R2, RZ, PT ;  /* 0x000000ff0200720c */ /* 0x000fe40003f46270 */
[----:B-1----:R-:W-:Y:S02]  /*90b0*/  SHF.R.U32.HI R6, RZ, UR5, R6 ;  /* 0x00000005ff067c19 */ /* 0x002fe40008011606 */
[----:B------:R-:W-:Y:S02]  /*90c0*/  SEL R15, RZ, 0x7fffffff, !P2 ;  /* 0x7fffffffff0f7807 */ /* 0x000fe40005000000 */
[----:B------:R-:W-:Y:S02]  /*90d0*/  LOP3.LUT R6, R6, UR4, RZ, 0x30, !PT ;  /* 0x0000000406067c12 */ /* 0x000fe4000f8e30ff */
[----:B------:R-:W-:-:S03]  /*90e0*/  LOP3.LUT R15, R15, R2, RZ, 0x3c, !PT ;  /* 0x000000020f0f7212 */ /* 0x000fc600078e3cff */
[----:B------:R-:W-:Y:S02]  /*90f0*/  IMAD R8, R6, 0x4, R77 ;  /* 0x0000000406087824 */ /* 0x000fe400078e024d */
[----:B------:R-:W0:Y:S03]  /*9100*/  LDC.64 R6, c[0x0][0x3a0] ;  /* 0x0000e800ff067b82 */ /* 0x000e260000000a00 */
[----:B------:R-:W1:Y:S02]  /*9110*/  LDS R9, [R8+0x8a00] ;  /* 0x008a000008097984 */ /* 0x000e640000000800 */
[----:B-1----:R-:W-:-:S04]  /*9120*/  IMAD.IADD R9, R9, 0x1, R35 ;  /* 0x0000000109097824 */ /* 0x002fc800078e0223 */
[----:B0-----:R-:W-:-:S05]  /*9130*/  IMAD.WIDE.U32 R6, R9, 0x4, R6 ;  /* 0x0000000409067825 */ /* 0x001fca00078e0006 */
[----:B------:R0:W-:Y:S02]  /*9140*/  STG.E desc[UR8][R6.64], R15 ;  /* 0x0000000f06007986 */ /* 0x0001e4000c101908 */
.L_x_89:
[----:B------:R-:W-:Y:S05]  /*9150*/  BSYNC.RECONVERGENT B0 ;  /* 0x0000000000007941 */ /* 0x000fea0003800200 */
.L_x_88:
[----:B------:R-:W-:Y:S01]  /*9160*/  NOP ;  /* 0x0000000000007918 */ /* 0x000fe20000000000 */
[----:B------:R-:W-:Y:S04]  /*9170*/  BSSY.RECONVERGENT B0, `(.L_x_90) ;  /* 0x0000011000007945 */ /* 0x000fe80003800200 */
[----:B------:R-:W-:Y:S05]  /*9180*/  @P3 BRA `(.L_x_91) ;  /* 0x00000000003c3947 */ /* 0x000fea0003800000 */
[----:B------:R-:W1:Y:S01]  /*9190*/  LDS R2, [R3+0x600] ;  /* 0x0006000003027984 */ /* 0x000e620000000800 */
[----:B------:R-:W2:Y:S01]  /*91a0*/  LDCU UR5, c[0x0][0x3c4] ;  /* 0x00007880ff0577ac */ /* 0x000ea20008000800 */
[----:B-1----:R-:W-:-:S04]  /*91b0*/  ISETP.NE.AND P2, PT, R2, 0x7fffffff, PT ;  /* 0x7fffffff0200780c */ /* 0x002fc80003f45270 */
[C---:B0-----:R-:W-:Y:S02]  /*91c0*/  SEL R6, R2.reuse, 0x80000000, P2 ;  /* 0x8000000002067807 */ /* 0x041fe40001000000 */
[----:B------:R-:W-:Y:S02]  /*91d0*/  ISETP.GE.AND P2, PT, R2, RZ, PT ;  /* 0x000000ff0200720c */ /* 0x000fe40003f46270 */
[----:B--2---:R-:W-:Y:S02]  /*91e0*/  SHF.R.U32.HI R6, RZ, UR5, R6 ;  /* 0x00000005ff067c19 */ /* 0x004fe40008011606 */
        /* <DEDUP_REMOVED lines=9> */
.L_x_91:
[----:B------:R-:W-:Y:S05]  /*9280*/  BSYNC.RECONVERGENT B0 ;  /* 0x0000000000007941 */ /* 0x000fea0003800200 */
.L_x_90:
[----:B------:R-:W-:Y:S01]  /*9290*/  NOP ;  /* 0x0000000000007918 */ /* 0x000fe20000000000 */
[----:B------:R-:W-:Y:S01]  /*92a0*/  BSSY.RECONVERGENT B0, `(.L_x_92) ;  /* 0x0000012000007945 */ /* 0x000fe20003800200 */
[----:B------:R-:W-:-:S03]  /*92b0*/  VIADD R14, R35, 0x600 ;  /* 0x00000600230e7836 */ /* 0x000fc60000000000 */
[----:B------:R-:W-:Y:S05]  /*92c0*/  @P1 BRA `(.L_x_93) ;  /* 0x00000000003c1947 */ /* 0x000fea0003800000 */
[----:B------:R-:W2:Y:S01]  /*92d0*/  LDS R2, [R3+0xc00] ;  /* 0x000c000003027984 */ /* 0x000ea20000000800 */
[----:B------:R-:W3:Y:S01]  /*92e0*/  LDCU UR5, c[0x0][0x3c4] ;  /* 0x00007880ff0577ac */ /* 0x000ee20008000800 */
[----:B--2---:R-:W-:-:S04]  /*92f0*/  ISETP.NE.AND P1, PT, R2, 0x7fffffff, PT ;  /* 0x7fffffff0200780c */ /* 0x004fc80003f25270 */
[C---:B01----:R-:W-:Y:S02]  /*9300*/  SEL R6, R2.reuse, 0x80000000, P1 ;  /* 0x8000000002067807 */ /* 0x043fe40000800000 */
[----:B------:R-:W-:Y:S02]  /*9310*/  ISETP.GE.AND P1, PT, R2, RZ, PT ;  /* 0x000000ff0200720c */ /* 0x000fe40003f26270 */
[----:B---3--:R-:W-:Y:S02]  /*9320*/  SHF.R.U32.HI R6, RZ, UR5, R6 ;  /* 0x00000005ff067c19 */ /* 0x008fe40008011606 */
        /* <DEDUP_REMOVED lines=9> */
.L_x_93:
[----:B------:R-:W-:Y:S05]  /*93c0*/  BSYNC.RECONVERGENT B0 ;  /* 0x0000000000007941 */ /* 0x000fea0003800200 */
.L_x_92:
[-C--:B------:R-:W-:Y:S01]  /*93d0*/  ISETP.GE.AND P5, PT, R0, R5.reuse, PT ;  /* 0x000000050000720c */ /* 0x080fe20003fa6270 */
[C---:B------:R-:W-:Y:S01]  /*93e0*/  VIADD R16, R35.reuse, 0x780 ;  /* 0x0000078023107836 */ /* 0x040fe20000000000 */
[----:B------:R-:W-:Y:S01]  /*93f0*/  NOP ;  /* 0x0000000000007918 */ /* 0x000fe20000000000 */
[C---:B------:R-:W-:Y:S01]  /*9400*/  VIADD R8, R35.reuse, 0x900 ;  /* 0x0000090023087836 */ /* 0x040fe20000000000 */
[----:B------:R-:W-:Y:S01]  /*9410*/  BSSY.RECONVERGENT B0, `(.L_x_94) ;  /* 0x0000016000007945 */ /* 0x000fe20003800200 */
[----:B------:R-:W-:Y:S01]  /*9420*/  VIADD R2, R35, 0xa80 ;  /* 0x00000a8023027836 */ /* 0x000fe20000000000 */
[-C--:B------:R-:W-:Y:S02]  /*9430*/  ISETP.GE.AND P1, PT, R14, R5.reuse, PT ;  /* 0x000000050e00720c */ /* 0x080fe40003f26270 */
[-C--:B------:R-:W-:Y:S02]  /*9440*/  ISETP.GE.AND P2, PT, R16, R5.reuse, PT ;  /* 0x000000051000720c */ /* 0x080fe40003f46270 */
[----:B------:R-:W-:-:S02]  /*9450*/  ISETP.GE.AND P3, PT, R8, R5, PT ;  /* 0x000000050800720c */ /* 0x000fc40003f66270 */
[----:B------:R-:W-:Y:S01]  /*9460*/  ISETP.GE.AND P4, PT, R2, R5, PT ;  /* 0x000000050200720c */ /* 0x000fe20003f86270 */
[----:B------:R-:W-:-:S12]  /*9470*/  @P5 BRA `(.L_x_95) ;  /* 0x00000000003c5947 */ /* 0x000fd80003800000 */
[----:B------:R-:W3:Y:S01]  /*9480*/  LDS R9, [R3+0x1200] ;  /* 0x0012000003097984 */ /* 0x000ee20000000800 */
[----:B------:R-:W4:Y:S01]  /*9490*/  LDCU UR5, c[0x0][0x3c4] ;  /* 0x00007880ff0577ac */ /* 0x000f220008000800 */
[----:B---3--:R-:W-:-:S04]  /*94a0*/  ISETP.NE.AND P5, PT, R9, 0x7fffffff, PT ;  /* 0x7fffffff0900780c */ /* 0x008fc80003fa5270 */
[C---:B012---:R-:W-:Y:S02]  /*94b0*/  SEL R6, R9.reuse, 0x80000000, P5 ;  /* 0x8000000009067807 */ /* 0x047fe40002800000 */
[----:B------:R-:W-:Y:S02]  /*94c0*/  ISETP.GE.AND P5, PT, R9, RZ, PT ;  /* 0x000000ff0900720c */ /* 0x000fe40003fa6270 */
[----:B----4-:R-:W-:Y:S02]  /*94d0*/  SHF.R.U32.HI R6, RZ, UR5, R6 ;  /* 0x00000005ff067c19 */ /* 0x010fe40008011606 */
        /* <DEDUP_REMOVED lines=9> */
.L_x_95:
[----:B------:R-:W-:Y:S05]  /*9570*/  BSYNC.RECONVERGENT B0 ;  /* 0x0000000000007941 */ /* 0x000fea0003800200 */
.L_x_94:
[----:B------:R-:W-:Y:S01]  /*9580*/  NOP ;  /* 0x0000000000007918 */ /* 0x000fe20000000000 */
[----:B------:R-:W-:Y:S04]  /*9590*/  BSSY.RECONVERGENT B0, `(.L_x_96) ;  /* 0x0000011000007945 */ /* 0x000fe80003800200 */
[----:B------:R-:W-:Y:S05]  /*95a0*/  @P1 BRA `(.L_x_97) ;  /* 0x00000000003c1947 */ /* 0x000fea0003800000 */
[----:B------:R-:W4:Y:S01]  /*95b0*/  LDS R0, [R3+0x1800] ;  /* 0x0018000003007984 */ /* 0x000f220000000800 */
[----:B------:R-:W5:Y:S01]  /*95c0*/  LDCU UR5, c[0x0][0x3c4] ;  /* 0x00007880ff0577ac */ /* 0x000f620008000800 */
[----:B----4-:R-:W-:-:S04]  /*95d0*/  ISETP.NE.AND P1, PT, R0, 0x7fffffff, PT ;  /* 0x7fffffff0000780c */ /* 0x010fc80003f25270 */
[C---:B0123--:R-:W-:Y:S02]  /*95e0*/  SEL R6, R0.reuse, 0x80000000, P1 ;  /* 0x8000000000067807 */ /* 0x04ffe40000800000 */
[----:B------:R-:W-:Y:S02]  /*95f0*/  ISETP.GE.AND P1, PT, R0, RZ, PT ;  /* 0x000000ff0000720c */ /* 0x000fe40003f26270 */
[----:B-----5:R-:W-:Y:S02]  /*9600*/  SHF.R.U32.HI R6, RZ, UR5, R6 ;  /* 0x00000005ff067c19 */ /* 0x020fe40008011606 */
[----:B------:R-:W-:Y:S02]  /*9610*/  SEL R15, RZ, 0x7fffffff, !P1 ;  /* 0x7fffffffff0f7807 */ /* 0x000fe40004800000 */
[----:B------:R-:W-:Y:S02]  /*9620*/  LOP3.LUT R6, R6, UR4, RZ, 0x30, !PT ;  /* 0x0000000406067c12 */ /* 0x000fe4000f8e30ff */
[----:B------:R-:W-:-:S03]  /*9630*/  LOP3.LUT R15, R15, R0, RZ, 0x3c, !PT ;  /* 0x000000000f0f7212 */ /* 0x000fc600078e3cff */
[----:B------:R-:W-:Y:S02]  /*9640*/  IMAD R9, R6, 0x4, R77 ;  /* 0x0000000406097824 */ /* 0x000fe400078e024d */
[----:B------:R-:W0:Y:S04]  /*9650*/  LDC.64 R6, c[0x0][0x3a0] ;  /* 0x0000e800ff067b82 */ /* 0x000e280000000a00 */
[----:B------:R-:W1:Y:S02]  /*9660*/  LDS R9, [R9+0x8a00] ;  /* 0x008a000009097984 */ /* 0x000e640000000800 */
[----:B-1----:R-:W-:-:S04]  /*9670*/  IMAD.IADD R17, R14, 0x1, R9 ;  /* 0x000000010e117824 */ /* 0x002fc800078e0209 */
[----:B0-----:R-:W-:-:S05]  /*9680*/  IMAD.WIDE.U32 R6, R17, 0x4, R6 ;  /* 0x0000000411067825 */ /* 0x001fca00078e0006 */
[----:B------:R4:W-:Y:S02]  /*9690*/  STG.E desc[UR8][R6.64], R15 ;  /* 0x0000000f06007986 */ /* 0x0009e4000c101908 */
.L_x_97:
[----:B------:R-:W-:Y:S05]  /*96a0*/  BSYNC.RECONVERGENT B0 ;  /* 0x0000000000007941 */ /* 0x000fea0003800200 */
.L_x_96:
[----:B------:R-:W-:Y:S01]  /*96b0*/  NOP ;  /* 0x0000000000007918 */ /* 0x000fe20000000000 */
[----:B------:R-:W-:Y:S04]  /*96c0*/  BSSY.RECONVERGENT B0, `(.L_x_98) ;  /* 0x0000011000007945 */ /* 0x000fe80003800200 */
[----:B------:R-:W-:Y:S05]  /*96d0*/  @P2 BRA `(.L_x_99) ;  /* 0x00000000003c2947 */ /* 0x000fea0003800000 */
[----:B------:R-:W5:Y:S01]  /*96e0*/  LDS R0, [R3+0x1e00] ;  /* 0x001e000003007984 */ /* 0x000f620000000800 */
[----:B------:R-:W0:Y:S01]  /*96f0*/  LDCU UR5, c[0x0][0x3c4] ;  /* 0x00007880ff0577ac */ /* 0x000e220008000800 */
[----:B-----5:R-:W-:-:S04]  /*9700*/  ISETP.NE.AND P1, PT, R0, 0x7fffffff, PT ;  /* 0x7fffffff0000780c */ /* 0x020fc80003f25270 */
[C---:B01234-:R-:W-:Y:S02]  /*9710*/  SEL R6, R0.reuse, 0x80000000, P1 ;  /* 0x8000000000067807 */ /* 0x05ffe40000800000 */
[----:B------:R-:W-:Y:S02]  /*9720*/  ISETP.GE.AND P1, PT, R0, RZ, PT ;  /* 0x000000ff0000720c */ /* 0x000fe40003f26270 */
[----:B------:R-:W-:Y:S02]  /*9730*/  SHF.R.U32.HI R6, RZ, UR5, R6 ;  /* 0x00000005ff067c19 */ /* 0x000fe40008011606 */
        /* <DEDUP_REMOVED lines=9> */
.L_x_99:
[----:B------:R-:W-:Y:S05]  /*97d0*/  BSYNC.RECONVERGENT B0 ;  /* 0x0000000000007941 */ /* 0x000fea0003800200 */
.L_x_98:
[----:B------:R-:W-:Y:S01]  /*97e0*/  NOP ;  /* 0x0000000000007918 */ /* 0x000fe20000000000 */
[----:B------:R-:W-:Y:S01]  /*97f0*/  BSSY.RECONVERGENT B0, `(.L_x_100) ;  /* 0x0000012000007945 */ /* 0x000fe20003800200 */
[----:B------:R-:W-:-:S03]  /*9800*/  LOP3.LUT R10, R35, 0xc00, RZ, 0xfc, !PT ;  /* 0x00000c00230a7812 */ /* 0x000fc600078efcff */
        /* <DEDUP_REMOVED lines=16> */
.L_x_101:
[----:B------:R-:W-:Y:S05]  /*9910*/  BSYNC.RECONVERGENT B0 ;  /* 0x0000000000007941 */ /* 0x000fea0003800200 */
.L_x_100:
[----:B------:R-:W-:Y:S01]  /*9920*/  NOP ;  /* 0x0000000000007918 */ /* 0x000fe20000000000 */
[----:B------:R-:W-:Y:S01]  /*9930*/  BSSY.RECONVERGENT B0, `(.L_x_102) ;  /* 0x0000012000007945 */ /* 0x000fe20003800200 */
[----:B------:R-:W-:-:S03]  /*9940*/  VIADD R12, R35, 0xd80 ;  /* 0x00000d80230c7836 */ /* 0x000fc60000000000 */
        /* <DEDUP_REMOVED lines=16> */
.L_x_103:
[----:B------:R-:W-:Y:S05]  /*9a50*/  BSYNC.RECONVERGENT B0 ;  /* 0x0000000000007941 */ /* 0x000fea0003800200 */
.L_x_102:
        /* <DEDUP_REMOVED lines=26> */
.L_x_105:
[----:B------:R-:W-:Y:S05]  /*9c00*/  BSYNC.RECONVERGENT B0 ;  /* 0x0000000000007941 */ /* 0x000fea0003800200 */
.L_x_104:
        /* <DEDUP_REMOVED lines=18> */
.L_x_107:
[----:B------:R-:W-:Y:S05]  /*9d30*/  BSYNC.RECONVERGENT B0 ;  /* 0x0000000000007941 */ /* 0x000fea0003800200 */
.L_x_106:
        /* <DEDUP_REMOVED lines=18> */
.L_x_109:
[----:B------:R-:W-:Y:S05]  /*9e60*/  BSYNC.RECONVERGENT B0 ;  /* 0x0000000000007941 */ /* 0x000fea0003800200 */
.L_x_108:
        /* <DEDUP_REMOVED lines=19> */
.L_x_111:
[----:B------:R-:W-:Y:S05]  /*9fa0*/  BSYNC.RECONVERGENT B0 ;  /* 0x0000000000007941 */ /* 0x000fea0003800200 */
.L_x_110:
        /* <DEDUP_REMOVED lines=19> */
.L_x_113:
[----:B------:R-:W-:Y:S05]  /*a0e0*/  BSYNC.RECONVERGENT B0 ;  /* 0x0000000000007941 */ /* 0x000fea0003800200 */
.L_x_112:
[-C--:B------:R-:W-:Y:S01]  /*a0f0*/  ISETP.GE.AND P5, PT, R10, R5.reuse, PT ;  /* 0x000000050a00720c */ /* 0x080fe20003fa6270 */
[C---:B------:R-:W-:Y:S01]  /*a100*/  VIADD R14, R35.reuse, 0x1680 ;  /* 0x00001680230e7836 */ /* 0x040fe20000000000 */
[C---:B------:R-:W-:Y:S01]  /*a110*/  LOP3.LUT R2, R35.reuse, 0x1800, RZ, 0xfc, !PT ;  /* 0x0000180023027812 */ /* 0x040fe200078efcff */
[----:B------:R-:W-:Y:S01]  /*a120*/  VIADD R0, R35, 0x1980 ;  /* 0x0000198023007836 */ /* 0x000fe20000000000 */
[----:B------:R-:W-:Y:S01]  /*a130*/  NOP ;  /* 0x0000000000007918 */ /* 0x000fe20000000000 */
[----:B------:R-:W-:Y:S01]  /*a140*/  BSSY.RECONVERGENT B0, `(.L_x_114) ;  /* 0x0000015000007945 */ /* 0x000fe20003800200 */
        /* <DEDUP_REMOVED lines=20> */
.L_x_115:
[----:B------:R-:W-:Y:S05]  /*a290*/  BSYNC.RECONVERGENT B0 ;  /* 0x0000000000007941 */ /* 0x000fea0003800200 */
.L_x_114:
        /* <DEDUP_REMOVED lines=18> */
.L_x_117:
[----:B------:R-:W-:Y:S05]  /*a3c0*/  BSYNC.RECONVERGENT B0 ;  /* 0x0000000000007941 */ /* 0x000fea0003800200 */
.L_x_116:
        /* <DEDUP_REMOVED lines=18> */
.L_x_119:
[----:B------:R-:W-:Y:S05]  /*a4f0*/  BSYNC.RECONVERGENT B0 ;  /* 0x0000000000007941 */ /* 0x000fea0003800200 */
.L_x_118:
        /* <DEDUP_REMOVED lines=19> */
.L_x_121:
[----:B------:R-:W-:Y:S05]  /*a630*/  BSYNC.RECONVERGENT B0 ;  /* 0x0000000000007941 */ /* 0x000fea0003800200 */
.L_x_120:
        /* <DEDUP_REMOVED lines=19> */
.L_x_123:
[----:B------:R-:W-:Y:S05]  /*a770*/  BSYNC.RECONVERGENT B0 ;  /* 0x0000000000007941 */ /* 0x000fea0003800200 */
.L_x_122:
        /* <DEDUP_REMOVED lines=14> */
[C---:B------:R-:W-:Y:S02]  /*a860*/  SEL R5, R2.reuse, 0x80000000, P5 ;  /* 0x8000000002057807 */ /* 0x040fe40002800000 */
[----:B------:R-:W-:Y:S02]  /*a870*/  ISETP.GE.AND P5, PT, R2, RZ, PT ;  /* 0x000000ff0200720c */ /* 0x000fe40003fa6270 */
[----:B0-----:R-:W-:Y:S02]  /*a880*/  SHF.R.U32.HI R5, RZ, UR5, R5 ;  /* 0x00000005ff057c19 */ /* 0x001fe40008011605 */
[----:B---3--:R-:W-:Y:S02]  /*a890*/  SEL R9, RZ, 0x7fffffff, !P5 ;  /* 0x7fffffffff097807 */ /* 0x008fe40006800000 */
[----:B-12-4-:R-:W-:Y:S02]  /*a8a0*/  LOP3.LUT R6, R5, UR4, RZ, 0x30, !PT ;  /* 0x0000000405067c12 */ /* 0x016fe4000f8e30ff */
[----:B------:R-:W-:-:S03]  /*a8b0*/  LOP3.LUT R9, R9, R2, RZ, 0x3c, !PT ;  /* 0x0000000209097212 */ /* 0x000fc600078e3cff */
[----:B------:R-:W-:Y:S02]  /*a8c0*/  IMAD R5, R6, 0x4, R77 ;  /* 0x0000000406057824 */ /* 0x000fe400078e024d */
[----:B------:R-:W0:Y:S04]  /*a8d0*/  LDC.64 R6, c[0x0][0x3a0] ;  /* 0x0000e800ff067b82 */ /* 0x000e280000000a00 */
[----:B------:R-:W1:Y:S02]  /*a8e0*/  LDS R5, [R5+0x8a00] ;  /* 0x008a000005057984 */ /* 0x000e640000000800 */
[----:B-1----:R-:W-:-:S04]  /*a8f0*/  IMAD.IADD R15, R10, 0x1, R5 ;  /* 0x000000010a0f7824 */ /* 0x002fc800078e0205 */
[----:B0-----:R-:W-:-:S05]  /*a900*/  IMAD.WIDE.U32 R6, R15, 0x4, R6 ;  /* 0x000000040f067825 */ /* 0x001fca00078e0006 */
[----:B------:R0:W-:Y:S02]  /*a910*/  STG.E desc[UR8][R6.64], R9 ;  /* 0x0000000906007986 */ /* 0x0001e4000c101908 */
.L_x_125:
[----:B------:R-:W-:Y:S05]  /*a920*/  BSYNC.RECONVERGENT B0 ;  /* 0x0000000000007941 */ /* 0x000fea0003800200 */
.L_x_124:
[----:B------:R-:W-:Y:S01]  /*a930*/  NOP ;  /* 0x0000000000007918 */ /* 0x000fe20000000000 */
[----:B------:R-:W-:Y:S04]  /*a940*/  BSSY.RECONVERGENT B0, `(.L_x_126) ;  /* 0x0000011000007945 */ /* 0x000fe80003800200 */
[----:B------:R-:W-:Y:S05]  /*a950*/  @P1 BRA `(.L_x_127) ;  /* 0x00000000003c1947 */ /* 0x000fea0003800000 */
        /* <DEDUP_REMOVED lines=15> */
.L_x_127:
[----:B------:R-:W-:Y:S05]  /*aa50*/  BSYNC.RECONVERGENT B0 ;  /* 0x0000000000007941 */ /* 0x000fea0003800200 */
.L_x_126:
        /* <DEDUP_REMOVED lines=18> */
.L_x_129:
[----:B------:R-:W-:Y:S05]  /*ab80*/  BSYNC.RECONVERGENT B0 ;  /* 0x0000000000007941 */ /* 0x000fea0003800200 */
.L_x_128:
        /* <DEDUP_REMOVED lines=18> */
.L_x_131:
[----:B------:R-:W-:Y:S05]  /*acb0*/  BSYNC.RECONVERGENT B0 ;  /* 0x0000000000007941 */ /* 0x000fea0003800200 */
.L_x_130:
[----:B------:R-:W-:Y:S01]  /*acc0*/  NOP ;  /* 0x0000000000007918 */ /* 0x000fe20000000000 */
[----:B------:R-:W-:Y:S04]  /*acd0*/  BSSY.RECONVERGENT B0, `(.L_x_132) ;  /* 0x0000011000007945 */ /* 0x000fe80003800200 */
[----:B------:R-:W-:Y:S05]  /*ace0*/  @P4 BRA `(.L_x_133) ;  /* 0x00000000003c4947 */ /* 0x000fea0003800000 */
[----:B------:R-:W5:Y:S01]  /*acf0*/  LDS R0, [R3+0x8400] ;  /* 0x0084000003007984 */ /* 0x000f620000000800 */
[----:B------:R-:W5:Y:S01]  /*ad00*/  LDCU UR5, c[0x0][0x3c4] ;  /* 0x00007880ff0577ac */ /* 0x000f620008000800 */
[----:B01234-:R-:W0:Y:S01]  /*ad10*/  LDC.64 R6, c[0x0][0x3a0] ;  /* 0x0000e800ff067b82 */ /* 0x01fe220000000a00 */
[----:B-----5:R-:W-:-:S04]  /*ad20*/  ISETP.NE.AND P1, PT, R0, 0x7fffffff, PT ;  /* 0x7fffffff0000780c */ /* 0x020fc80003f25270 */
[C---:B------:R-:W-:Y:S02]  /*ad30*/  SEL R2, R0.reuse, 0x80000000, P1 ;  /* 0x8000000000027807 */ /* 0x040fe40000800000 */
[----:B------:R-:W-:Y:S02]  /*ad40*/  ISETP.GE.AND P1, PT, R0, RZ, PT ;  /* 0x000000ff0000720c */ /* 0x000fe40003f26270 */
[----:B------:R-:W-:Y:S02]  /*ad50*/  SHF.R.U32.HI R2, RZ, UR5, R2 ;  /* 0x00000005ff027c19 */ /* 0x000fe40008011602 */
[----:B------:R-:W-:Y:S02]  /*ad60*/  SEL R9, RZ, 0x7fffffff, !P1 ;  /* 0x7fffffffff097807 */ /* 0x000fe40004800000 */
[----:B------:R-:W-:Y:S02]  /*ad70*/  LOP3.LUT R2, R2, UR4, RZ, 0x30, !PT ;  /* 0x0000000402027c12 */ /* 0x000fe4000f8e30ff */
[----:B------:R-:W-:-:S03]  /*ad80*/  LOP3.LUT R9, R9, R0, RZ, 0x3c, !PT ;  /* 0x0000000009097212 */ /* 0x000fc600078e3cff */
[----:B------:R-:W-:-:S05]  /*ad90*/  IMAD R2, R2, 0x4, R77 ;  /* 0x0000000402027824 */ /* 0x000fca00078e024d */
[----:B------:R-:W1:Y:S02]  /*ada0*/  LDS R5, [R2+0x8a00] ;  /* 0x008a000002057984 */ /* 0x000e640000000800 */
[----:B-1----:R-:W-:-:S04]  /*adb0*/  IMAD.IADD R5, R34, 0x1, R5 ;  /* 0x0000000122057824 */ /* 0x002fc800078e0205 */
[----:B0-----:R-:W-:-:S05]  /*adc0*/  IMAD.WIDE.U32 R6, R5, 0x4, R6 ;  /* 0x0000000405067825 */ /* 0x001fca00078e0006 */
[----:B------:R0:W-:Y:S02]  /*add0*/  STG.E desc[UR8][R6.64], R9 ;  /* 0x0000000906007986 */ /* 0x0001e4000c101908 */
.L_x_133:
[----:B------:R-:W-:Y:S05]  /*ade0*/  BSYNC.RECONVERGENT B0 ;  /* 0x0000000000007941 */ /* 0x000fea0003800200 */
.L_x_132:
[----:B------:R-:W-:Y:S01]  /*adf0*/  NOP ;  /* 0x0000000000007918 */ /* 0x000fe20000000000 */
.L_x_87:
[----:B------:R-:W5:Y:S01]  /*ae00*/  LDS R0, [R3] ;  /* 0x0000000003007984 */ /* 0x000f620000000800 */
[----:B------:R-:W5:Y:S03]  /*ae10*/  LDCU UR5, c[0x0][0x3c4] ;  /* 0x00007880ff0577ac */ /* 0x000f660008000800 */
[----:B------:R-:W5:Y:S04]  /*ae20*/  LDS R2, [R3+0x600] ;  /* 0x0006000003027984 */ /* 0x000f680000000800 */
[----:B------:R-:W5:Y:S04]  /*ae30*/  LDS R5, [R3+0xc00] ;  /* 0x000c000003057984 */ /* 0x000f680000000800 */
[----:B01234-:R-:W0:Y:S04]  /*ae40*/  LDS R6, [R3+0x1200] ;  /* 0x0012000003067984 */ /* 0x01fe280000000800 */
[----:B------:R-:W1:Y:S04]  /*ae50*/  LDS R7, [R3+0x1800] ;  /* 0x0018000003077984 */ /* 0x000e680000000800 */
[----:B------:R-:W2:Y:S04]  /*ae60*/  LDS R8, [R3+0x1e00] ;  /* 0x001e000003087984 */ /* 0x000ea80000000800 */
[----:B------:R-:W3:Y:S04]  /*ae70*/  LDS R9, [R3+0x2400] ;  /* 0x0024000003097984 */ /* 0x000ee80000000800 */
[----:B------:R-:W4:Y:S04]  /*ae80*/  LDS R10, [R3+0x2a00] ;  /* 0x002a0000030a7984 */ /* 0x000f280000000800 */
[----:B------:R-:W4:Y:S04]  /*ae90*/  LDS R12, [R3+0x3000] ;  /* 0x00300000030c7984 */ /* 0x000f280000000800 */
[----:B------:R-:W4:Y:S04]  /*aea0*/  LDS R14, [R3+0x3600] ;  /* 0x00360000030e7984 */ /* 0x000f280000000800 */
[----:B------:R-:W4:Y:S01]  /*aeb0*/  LDS R15, [R3+0x3c00] ;  /* 0x003c0000030f7984 */ /* 0x000f220000000800 */
[----:B-----5:R-:W-:-:S03]  /*aec0*/  ISETP.NE.AND P1, PT, R0, 0x7fffffff, PT ;  /* 0x7fffffff0000780c */ /* 0x020fc60003f25270 */
[----:B------:R-:W5:Y:S01]  /*aed0*/  LDS R16, [R3+0x4200] ;  /* 0x0042000003107984 */ /* 0x000f620000000800 */
[----:B------:R-:W-:Y:S02]  /*aee0*/  ISETP.NE.AND P4, PT, R2, 0x7fffffff, PT ;  /* 0x7fffffff0200780c */ /* 0x000fe40003f85270 */
[----:B------:R-:W-:Y:S01]  /*aef0*/  SEL R0, R0, 0x80000000, P1 ;  /* 0x8000000000007807 */ /* 0x000fe20000800000 */
[----:B------:R-:W5:Y:S01]  /*af00*/  LDS R17, [R3+0x4800] ;  /* 0x0048000003117984 */ /* 0x000f620000000800 */
[C---:B------:R-:W-:Y:S02]  /*af10*/  ISETP.NE.AND P6, PT, R5.reuse, 0x7fffffff, PT ;  /* 0x7fffffff0500780c */ /* 0x040fe40003fc5270 */
[----:B------:R-:W-:Y:S01]  /*af20*/  SEL R2, R2, 0x80000000, P4 ;  /* 0x8000000002027807 */ /* 0x000fe20002000000 */
[----:B------:R-:W5:Y:S01]  /*af30*/  LDS R18, [R3+0x4e00] ;  /* 0x004e000003127984 */ /* 0x000f620000000800 */
[----:B0-----:R-:W-:Y:S02]  /*af40*/  ISETP.NE.AND P5, PT, R6, 0x7fffffff, PT ;  /* 0x7fffffff0600780c */ /* 0x001fe40003fa5270 */
[----:B------:R-:W-:Y:S01]  /*af50*/  SEL R5, R5, 0x80000000, P6 ;  /* 0x8000000005057807 */ /* 0x000fe20003000000 */
[----:B------:R-:W0:Y:S01]  /*af60*/  LDS R19, [R3+0x5400] ;  /* 0x0054000003137984 */ /* 0x000e220000000800 */
[----:B-1----:R-:W-:-:S02]  /*af70*/  ISETP.NE.AND P3, PT, R7, 0x7fffffff, PT ;  /* 0x7fffffff0700780c */ /* 0x002fc40003f65270 */
[----:B------:R-:W-:Y:S01]  /*af80*/  SEL R6, R6, 0x80000000, P5 ;  /* 0x8000000006067807 */ /* 0x000fe20002800000 */
[----:B------:R-:W1:Y:S01]  /*af90*/  LDS R20, [R3+0x5a00] ;  /* 0x005a000003147984 */ /* 0x000e620000000800 */
[----:B------:R-:W-:Y:S02]  /*afa0*/  SEL R7, R7, 0x80000000, P3 ;  /* 0x8000000007077807 */ /* 0x000fe40001800000 */
[C---:B--2---:R-:W-:Y:S01]  /*afb0*/  ISETP.NE.AND P2, PT, R8.reuse, 0x7fffffff, PT ;  /* 0x7fffffff0800780c */ /* 0x044fe20003f45270 */
[----:B------:R-:W2:Y:S01]  /*afc0*/  LDS R22, [R3+0x6000] ;  /* 0x0060000003167984 */ /* 0x000ea20000000800 */
[----:B---3--:R-:W-:Y:S02]  /*afd0*/  ISETP.NE.AND P1, PT, R9, 0x7fffffff, PT ;  /* 0x7fffffff0900780c */ /* 0x008fe40003f25270 */
[----:B------:R-:W-:Y:S01]  /*afe0*/  SEL R8, R8, 0x80000000, P2 ;  /* 0x8000000008087807 */ /* 0x000fe20001000000 */
[----:B------:R-:W3:Y:S01]  /*aff0*/  LDS R24, [R3+0x6600] ;  /* 0x0066000003187984 */ /* 0x000ee20000000800 */
[----:B----4-:R-:W-:-:S02]  /*b000*/  ISETP.NE.AND P4, PT, R10, 0x7fffffff, PT ;  /* 0x7fffffff0a00780c */ /* 0x010fc40003f85270 */
[----:B------:R-:W-:Y:S01]  /*b010*/  SEL R9, R9, 0x80000000, P1 ;  /* 0x8000000009097807 */ /* 0x000fe20000800000 */
[----:B------:R-:W4:Y:S01]  /*b020*/  LDS R25, [R3+0x6c00] ;  /* 0x006c000003197984 */ /* 0x000f220000000800 */
[----:B------:R-:W-:Y:S02]  /*b030*/  ISETP.NE.AND P6, PT, R12, 0x7fffffff, PT ;  /* 0x7fffffff0c00780c */ /* 0x000fe40003fc5270 */
[----:B------:R-:W-:Y:S01]  /*b040*/  SEL R10, R10, 0x80000000, P4 ;  /* 0x800000000a0a7807 */ /* 0x000fe20002000000 */
[----:B------:R-:W4:Y:S01]  /*b050*/  LDS R29, [R3+0x7200] ;  /* 0x00720000031d7984 */ /* 0x000f220000000800 */
[----:B------:R-:W-:Y:S02]  /*b060*/  ISETP.NE.AND P5, PT, R14, 0x7fffffff, PT ;  /* 0x7fffffff0e00780c */ /* 0x000fe40003fa5270 */
[----:B------:R-:W-:Y:S01]  /*b070*/  SEL R12, R12, 0x80000000, P6 ;  /* 0x800000000c0c7807 */ /* 0x000fe20003000000 */
[----:B------:R-:W4:Y:S01]  /*b080*/  LDS R33, [R3+0x7800] ;  /* 0x0078000003217984 */ /* 0x000f220000000800 */
[----:B------:R-:W-:-:S02]  /*b090*/  ISETP.NE.AND P3, PT, R15, 0x7fffffff, PT ;  /* 0x7fffffff0f00780c */ /* 0x000fc40003f65270 */
[----:B------:R-:W-:Y:S01]  /*b0a0*/  SEL R14, R14, 0x80000000, P5 ;  /* 0x800000000e0e7807 */ /* 0x000fe20002800000 */
[----:B------:R-:W4:Y:S01]  /*b0b0*/  LDS R35, [R3+0x8400] ;  /* 0x0084000003237984 */ /* 0x000f220000000800 */
[----:B------:R-:W-:Y:S02]  /*b0c0*/  SEL R15, R15, 0x80000000, P3 ;  /* 0x800000000f0f7807 */ /* 0x000fe40001800000 */
[C---:B-----5:R-:W-:Y:S01]  /*b0d0*/  ISETP.NE.AND P2, PT, R16.reuse, 0x7fffffff, PT ;  /* 0x7fffffff1000780c */ /* 0x060fe20003f45270 */
[----:B------:R-:W5:Y:S01]  /*b0e0*/  LDS R34, [R3+0x7e00] ;  /* 0x007e000003227984 */ /* 0x000f620000000800 */
[----:B------:R-:W-:Y:S02]  /*b0f0*/  ISETP.NE.AND P1, PT, R17, 0x7fffffff, PT ;  /* 0x7fffffff1100780c */ /* 0x000fe40003f25270 */
[----:B------:R-:W-:Y:S02]  /*b100*/  SEL R16, R16, 0x80000000, P2 ;  /* 0x8000000010107807 */ /* 0x000fe40001000000 */
[----:B------:R-:W-:-:S02]  /*b110*/  ISETP.NE.AND P4, PT, R18, 0x7fffffff, PT ;  /* 0x7fffffff1200780c */ /* 0x000fc40003f85270 */
[----:B------:R-:W-:Y:S02]  /*b120*/  SEL R17, R17, 0x80000000, P1 ;  /* 0x8000000011117807 */ /* 0x000fe40000800000 */
[C---:B0-----:R-:W-:Y:S02]  /*b130*/  ISETP.NE.AND P6, PT, R19.reuse, 0x7fffffff, PT ;  /* 0x7fffffff1300780c */ /* 0x041fe40003fc5270 */
[----:B------:R-:W-:Y:S02]  /*b140*/  SEL R18, R18, 0x80000000, P4 ;  /* 0x8000000012127807 */ /* 0x000fe40002000000 */
[----:B-1----:R-:W-:Y:S02]  /*b150*/  ISETP.NE.AND P5, PT, R20, 0x7fffffff, PT ;  /* 0x7fffffff1400780c */ /* 0x002fe40003fa5270 */
[----:B------:R-:W-:Y:S02]  /*b160*/  SEL R19, R19, 0x80000000, P6 ;  /* 0x8000000013137807 */ /* 0x000fe40003000000 */
[----:B--2---:R-:W-:-:S02]  /*b170*/  ISETP.NE.AND P3, PT, R22, 0x7fffffff, PT ;  /* 0x7fffffff1600780c */ /* 0x004fc40003f65270 */
[----:B------:R-:W-:Y:S02]  /*b180*/  SEL R20, R20, 0x80000000, P5 ;  /* 0x8000000014147807 */ /* 0x000fe40002800000 */
[----:B------:R-:W-:Y:S02]  /*b190*/  SEL R22, R22, 0x80000000, P3 ;  /* 0x8000000016167807 */ /* 0x000fe40001800000 */
[C---:B---3--:R-:W-:Y:S02]  /*b1a0*/  ISETP.NE.AND P2, PT, R24.reuse, 0x7fffffff, PT ;  /* 0x7fffffff1800780c */ /* 0x048fe40003f45270 */
[----:B----4-:R-:W-:Y:S02]  /*b1b0*/  ISETP.NE.AND P1, PT, R25, 0x7fffffff, PT ;  /* 0x7fffffff1900780c */ /* 0x010fe40003f25270 */
[----:B------:R-:W-:Y:S02]  /*b1c0*/  SEL R24, R24, 0x80000000, P2 ;  /* 0x8000000018187807 */ /* 0x000fe40001000000 */
[----:B------:R-:W-:-:S02]  /*b1d0*/  ISETP.NE.AND P4, PT, R29, 0x7fffffff, PT ;  /* 0x7fffffff1d00780c */ /* 0x000fc40003f85270 */
[----:B------:R-:W-:Y:S02]  /*b1e0*/  SEL R28, R25, 0x80000000, P1 ;  /* 0x80000000191c7807 */ /* 0x000fe40000800000 */
[----:B------:R-:W-:Y:S02]  /*b1f0*/  ISETP.NE.AND P6, PT, R33, 0x7fffffff, PT ;  /* 0x7fffffff2100780c */ /* 0x000fe40003fc5270 */
[----:B------:R-:W-:Y:S02]  /*b200*/  SEL R29, R29, 0x80000000, P4 ;  /* 0x800000001d1d7807 */ /* 0x000fe40002000000 */
[----:B------:R-:W-:Y:S02]  /*b210*/  ISETP.NE.AND P5, PT, R35, 0x7fffffff, PT ;  /* 0x7fffffff2300780c */ /* 0x000fe40003fa5270 */
[----:B------:R-:W-:Y:S02]  /*b220*/  SEL R33, R33, 0x80000000, P6 ;  /* 0x8000000021217807 */ /* 0x000fe40003000000 */
[----:B-----5:R-:W-:-:S02]  /*b230*/  ISETP.NE.AND P3, PT, R34, 0x7fffffff, PT ;  /* 0x7fffffff2200780c */ /* 0x020fc40003f65270 */
[----:B------:R-:W-:Y:S02]  /*b240*/  SEL R49, R35, 0x80000000, P5 ;  /* 0x8000000023317807 */ /* 0x000fe40002800000 */
[----:B------:R-:W-:Y:S02]  /*b250*/  SEL R47, R34, 0x80000000, P3 ;  /* 0x80000000222f7807 */ /* 0x000fe40001800000 */
[----:B------:R-:W-:Y:S02]  /*b260*/  SHF.R.U32.HI R15, RZ, UR5, R15 ;  /* 0x00000005ff0f7c19 */ /* 0x000fe4000801160f */
[----:B------:R-:W-:Y:S02]  /*b270*/  SHF.R.U32.HI R0, RZ, UR5, R0 ;  /* 0x00000005ff007c19 */ /* 0x000fe40008011600 */
[----:B------:R-:W-:Y:S02]  /*b280*/  SHF.R.U32.HI R2, RZ, UR5, R2 ;  /* 0x00000005ff027c19 */ /* 0x000fe40008011602 */
[----:B------:R-:W-:-:S02]  /*b290*/  SHF.R.U32.HI R5, RZ, UR5, R5 ;  /* 0x00000005ff057c19 */ /* 0x000fc40008011605 */
[----:B------:R-:W-:Y:S02]  /*b2a0*/  SHF.R.U32.HI R6, RZ, UR5, R6 ;  /* 0x00000005ff067c19 */ /* 0x000fe40008011606 */
[----:B------:R-:W-:Y:S02]  /*b2b0*/  SHF.R.U32.HI R7, RZ, UR5, R7 ;  /* 0x00000005ff077c19 */ /* 0x000fe40008011607 */
        /* <DEDUP_REMOVED lines=17> */
[----:B------:R-:W-:Y:S02]  /*b3d0*/  LOP3.LUT R16, R15, UR4, RZ, 0x30, !PT ;  /* 0x000000040f107c12 */ /* 0x000fe4000f8e30ff */
[----:B------:R-:W-:Y:S02]  /*b3e0*/  LOP3.LUT R49, R0, UR4, RZ, 0x30, !PT ;  /* 0x0000000400317c12 */ /* 0x000fe4000f8e30ff */
[----:B------:R-:W-:Y:S02]  /*b3f0*/  LOP3.LUT R33, R2, UR4, RZ, 0x30, !PT ;  /* 0x0000000402217c12 */ /* 0x000fe4000f8e30ff */
[----:B------:R-:W-:Y:S02]  /*b400*/  LOP3.LUT R29, R5, UR4, RZ, 0x30, !PT ;  /* 0x00000004051d7c12 */ /* 0x000fe4000f8e30ff */
[----:B------:R-:W-:-:S02]  /*b410*/  LOP3.LUT R28, R6, UR4, RZ, 0x30, !PT ;  /* 0x00000004061c7c12 */ /* 0x000fc4000f8e30ff */
[----:B------:R-:W-:Y:S02]  /*b420*/  LOP3.LUT R24, R7, UR4, RZ, 0x30, !PT ;  /* 0x0000000407187c12 */ /* 0x000fe4000f8e30ff */
        /* <DEDUP_REMOVED lines=16> */
[----:B------:R-:W-:Y:S01]  /*b530*/  LOP3.LUT R0, R47, UR4, RZ, 0x30, !PT ;  /* 0x000000042f007c12 */ /* 0x000fe2000f8e30ff */
[----:B------:R-:W-:Y:S06]  /*b540*/  @P0 BRA `(.L_x_134) ;  /* 0x0000000000600947 */ /* 0x000fec0003800000 */
        /* <DEDUP_REMOVED lines=24> */
.L_x_134:
[----:B------:R-:W-:Y:S02]  /*b6d0*/  IMAD.IADD R50, R32, 0x1, -R72 ;  /* 0x0000000120327824 */ /* 0x000fe400078e0a48 */
[----:B------:R-:W-:-:S03]  /*b6e0*/  VIADD R25, R71, 0x20 ;  /* 0x0000002047197836 */ /* 0x000fc60000000000 */
[-C--:B------:R-:W-:Y:S02]  /*b6f0*/  ISETP.GE.AND P1, PT, R71, R50.reuse, PT ;  /* 0x000000324700720c */ /* 0x080fe40003f26270 */
[----:B------:R-:W-:Y:S01]  /*b700*/  ISETP.GE.AND P4, PT, R25, R50, PT ;  /* 0x000000321900720c */ /* 0x000fe20003f86270 */
[----:B------:R-:W-:-:S05]  /*b710*/  VIADD R25, R71, 0x40 ;  /* 0x0000004047197836 */ /* 0x000fca0000000000 */
[----:B------:R-:W-:Y:S01]  /*b720*/  ISETP.GE.AND P6, PT, R25, R50, PT ;  /* 0x000000321900720c */ /* 0x000fe20003fc6270 */
[----:B------:R-:W-:-:S04]  /*b730*/  VIADD R25, R71, 0x60 ;  /* 0x0000006047197836 */ /* 0x000fc80000000000 */
[----:B------:R1:W5:Y:S01]  /*b740*/  @!P1 LDG.E R68, desc[UR8][R38.64] ;  /* 0x0000000826449981 */ /* 0x000362000c1e1900 */
[-C--:B------:R-:W-:Y:S01]  /*b750*/  ISETP.GE.AND P5, PT, R25, R50.reuse, PT ;  /* 0x000000321900720c */ /* 0x080fe20003fa6270 */
[----:B------:R-:W-:Y:S02]  /*b760*/  VIADD R25, R71, 0x80 ;  /* 0x0000008047197836 */ /* 0x000fe40000000000 */
[----:B------:R1:W5:Y:S03]  /*b770*/  @!P4 LDG.E R63, desc[UR8][R38.64+0x80] ;  /* 0x00008008263fc981 */ /* 0x000366000c1e1900 */
[-C--:B------:R-:W-:Y:S01]  /*b780*/  ISETP.GE.AND P3, PT, R25, R50.reuse, PT ;  /* 0x000000321900720c */ /* 0x080fe20003f66270 */
[----:B------:R-:W-:Y:S01]  /*b790*/  VIADD R25, R71, 0xa0 ;  /* 0x000000a047197836 */ /* 0x000fe20000000000 */
[----:B------:R1:W5:Y:S04]  /*b7a0*/  @!P6 LDG.E R70, desc[UR8][R38.64+0x100] ;  /* 0x000100082646e981 */ /* 0x000368000c1e1900 */
        /* <DEDUP_REMOVED lines=51> */
[----:B------:R-:W-:Y:S01]  /*bae0*/  ISETP.GE.AND P3, PT, R25, R50, PT ;  /* 0x000000321900720c */ /* 0x000fe20003f66270 */
[----:B------:R1:W5:Y:S06]  /*baf0*/  @!P6 LDG.E R74, desc[UR8][R38.64+0xa00] ;  /* 0x000a0008264ae981 */ /* 0x00036c000c1e1900 */
[----:B------:R1:W5:Y:S06]  /*bb00*/  @!P5 LDG.E R71, desc[UR8][R38.64+0xa80] ;  /* 0x000a80082647d981 */ /* 0x00036c000c1e1900 */
[----:B------:R1:W5:Y:S02]  /*bb10*/  @!P3 LDG.E R66, desc[UR8][R38.64+0xb00] ;  /* 0x000b00082642b981 */ /* 0x000364000c1e1900 */
.L_x_135:
[----:B------:R-:W-:Y:S08]  /*bb20*/  BAR.SYNC.DEFER_BLOCKING 0x0 ;  /* 0x0000000000007b1d */ /* 0x000ff00000010000 */
[----:B------:R-:W2:Y:S01]  /*bb30*/  S2UR UR5, SR_CgaCtaId ;  /* 0x00000000000579c3 */ /* 0x000ea20000008800 */
[----:B------:R-:W-:Y:S01]  /*bb40*/  UMOV UR4, 0x400 ;  /* 0x0000040000047882 */ /* 0x000fe20000000000 */
[----:B------:R-:W3:Y:S01]  /*bb50*/  S2R R50, SR_TID.X ;  /* 0x0000000000327919 */ /* 0x000ee20000002100 */
[----:B-----5:R3:W-:Y:S04]  /*bb60*/  STS [R11+-0x4], R68 ;  /* 0xfffffc440b007388 */ /* 0x0207e80000000800 */
[----:B------:R-:W-:Y:S01]  /*bb70*/  STS [R30+-0x4], R63 ;  /* 0xfffffc3f1e007388 */ /* 0x000fe20000000800 */
[----:B--2---:R-:W-:-:S03]  /*bb80*/  ULEA UR4, UR5, UR4, 0x18 ;  /* 0x0000000405047291 */ /* 0x004fc6000f8ec0ff */
[----:B------:R2:W-:Y:S04]  /*bb90*/  STS [R13+-0x4], R70 ;  /* 0xfffffc460d007388 */ /* 0x0005e80000000800 */
[----:B------:R4:W-:Y:S04]  /*bba0*/  STS [R64+-0x4], R35 ;  /* 0xfffffc2340007388 */ /* 0x0009e80000000800 */
[----:B------:R0:W-:Y:S01]  /*bbb0*/  STS [R21+-0x4], R34 ;  /* 0xfffffc2215007388 */ /* 0x0001e20000000800 */
[C---:B---3--:R-:W-:Y:S01]  /*bbc0*/  LEA R11, R50.reuse, UR4, 0x2 ;  /* 0x00000004320b7c11 */ /* 0x048fe2000f8e10ff */
[----:B------:R-:W-:-:S02]  /*bbd0*/  VIADD R25, R50, 0x1f80 ;  /* 0x00001f8032197836 */ /* 0x000fc40000000000 */
[----:B------:R3:W-:Y:S01]  /*bbe0*/  STS [R54+-0x4], R41 ;  /* 0xfffffc2936007388 */ /* 0x0007e20000000800 */
[C---:B--2---:R-:W-:Y:S01]  /*bbf0*/  VIADD R13, R50.reuse, 0x1e00 ;  /* 0x00001e00320d7836 */ /* 0x044fe20000000000 */
[C---:B----4-:R-:W-:Y:S01]  /*bc00*/  LOP3.LUT R35, R50.reuse, 0x1800, RZ, 0xfc, !PT ;  /* 0x0000180032237812 */ /* 0x050fe200078efcff */
[C---:B01----:R-:W-:Y:S01]  /*bc10*/  VIADD R38, R50.reuse, 0x1380 ;  /* 0x0000138032267836 */ /* 0x043fe20000000000 */
[----:B------:R0:W-:Y:S01]  /*bc20*/  STS [R52+-0x4], R43 ;  /* 0xfffffc2b34007388 */ /* 0x0001e20000000800 */
[C---:B------:R-:W-:Y:S02]  /*bc30*/  VIADD R39, R50.reuse, 0x1200 ;  /* 0x0000120032277836 */ /* 0x040fe40000000000 */
[C---:B------:R-:W-:Y:S01]  /*bc40*/  VIADD R21, R50.reuse, 0x1c80 ;  /* 0x00001c8032157836 */ /* 0x040fe20000000000 */
[----:B------:R1:W-:Y:S01]  /*bc50*/  STS [R23+-0x4], R40 ;  /* 0xfffffc2817007388 */ /* 0x0003e20000000800 */
[C---:B------:R-:W-:Y:S02]  /*bc60*/  VIADD R34, R50.reuse, 0x1980 ;  /* 0x0000198032227836 */ /* 0x040fe40000000000 */
[C---:B---3--:R-:W-:Y:S01]  /*bc70*/  VIADD R41, R50.reuse, 0xf00 ;  /* 0x00000f0032297836 */ /* 0x048fe20000000000 */
[----:B------:R2:W-:Y:S01]  /*bc80*/  STS [R76+-0x4], R45 ;  /* 0xfffffc2d4c007388 */ /* 0x0005e20000000800 */
[----:B0-----:R-:W-:-:S03]  /*bc90*/  LOP3.LUT R43, R50, 0xc00, RZ, 0xfc, !PT ;  /* 0x00000c00322b7812 */ /* 0x001fc600078efcff */
[----:B------:R0:W-:Y:S01]  /*bca0*/  STS [R27+-0x4], R42 ;  /* 0xfffffc2a1b007388 */ /* 0x0001e20000000800 */
[----:B-1----:R-:W-:-:S03]  /*bcb0*/  VIADD R23, R50, 0x1b00 ;  /* 0x00001b0032177836 */ /* 0x002fc60000000000 */
[----:B------:R1:W-:Y:S01]  /*bcc0*/  STS [R4+-0x4], R47 ;  /* 0xfffffc2f04007388 */ /* 0x0003e20000000800 */
[C---:B------:R-:W-:Y:S02]  /*bcd0*/  VIADD R40, R50.reuse, 0x1080 ;  /* 0x0000108032287836 */ /* 0x040fe40000000000 */
[C---:B--2---:R-:W-:Y:S01]  /*bce0*/  VIADD R45, R50.reuse, 0x900 ;  /* 0x00000900322d7836 */ /* 0x044fe20000000000 */
[----:B------:R2:W-:Y:S01]  /*bcf0*/  STS [R36+-0x4], R57 ;  /* 0xfffffc3924007388 */ /* 0x0005e20000000800 */
[----:B0-----:R-:W-:-:S03]  /*bd00*/  VIADD R42, R50, 0xd80 ;  /* 0x00000d80322a7836 */ /* 0x001fc60000000000 */
[----:B------:R0:W-:Y:S01]  /*bd10*/  STS [R26+-0x4], R59 ;  /* 0xfffffc3b1a007388 */ /* 0x0001e20000000800 */
[----:B-1----:R-:W-:-:S03]  /*bd20*/  VIADD R4, R50, 0x2100 ;  /* 0x0000210032047836 */ /* 0x002fc60000000000 */
[----:B------:R1:W-:Y:S01]  /*bd30*/  STS [R31+-0x4], R44 ;  /* 0xfffffc2c1f007388 */ /* 0x0003e20000000800 */
[C---:B------:R-:W-:Y:S02]  /*bd40*/  VIADD R47, R50.reuse, 0x780 ;  /* 0x00000780322f7836 */ /* 0x040fe40000000000 */
[C---:B--2---:R-:W-:Y:S01]  /*bd50*/  VIADD R57, R50.reuse, 0x300 ;  /* 0x0000030032397836 */ /* 0x044fe20000000000 */
[----:B------:R-:W-:Y:S01]  /*bd60*/  STS [R58+-0x4], R61 ;  /* 0xfffffc3d3a007388 */ /* 0x000fe20000000800 */
[C---:B------:R-:W-:Y:S02]  /*bd70*/  VIADD R36, R50.reuse, 0x1680 ;  /* 0x0000168032247836 */ /* 0x040fe40000000000 */
[C---:B0-----:R-:W-:Y:S01]  /*bd80*/  VIADD R59, R50.reuse, 0x180 ;  /* 0x00000180323b7836 */ /* 0x041fe20000000000 */
[----:B------:R0:W-:Y:S01]  /*bd90*/  STS [R37+-0x4], R62 ;  /* 0xfffffc3e25007388 */ /* 0x0001e20000000800 */
[----:B-1----:R-:W-:-:S03]  /*bda0*/  VIADD R44, R50, 0xa80 ;  /* 0x00000a80322c7836 */ /* 0x002fc60000000000 */
[----:B------:R-:W-:Y:S04]  /*bdb0*/  STS [R56+-0x4], R65 ;  /* 0xfffffc4138007388 */ /* 0x000fe80000000800 */
[----:B------:R-:W-:Y:S01]  /*bdc0*/  STS [R46+-0x4], R67 ;  /* 0xfffffc432e007388 */ /* 0x000fe20000000800 */
[----:B0-----:R-:W-:-:S03]  /*bdd0*/  VIADD R37, R50, 0x1500 ;  /* 0x0000150032257836 */ /* 0x001fc60000000000 */
[----:B------:R0:W-:Y:S04]  /*bde0*/  STS [R51+-0x4], R72 ;  /* 0xfffffc4833007388 */ /* 0x0001e80000000800 */
[----:B------:R-:W-:Y:S04]  /*bdf0*/  STS [R60+-0x4], R69 ;  /* 0xfffffc453c007388 */ /* 0x000fe80000000800 */
[----:B------:R1:W-:Y:S01]  /*be00*/  STS [R53+-0x4], R74 ;  /* 0xfffffc4a35007388 */ /* 0x0003e20000000800 */
[----:B0-----:R-:W-:-:S03]  /*be10*/  VIADD R51, R50, 0x600 ;  /* 0x0000060032337836 */ /* 0x001fc60000000000 */
[----:B------:R0:W-:Y:S04]  /*be20*/  STS [R48+-0x4], R71 ;  /* 0xfffffc4730007388 */ /* 0x0001e80000000800 */
[----:B------:R0:W-:Y:S01]  /*be30*/  STS [R55+-0x4], R66 ;  /* 0xfffffc4237007388 */ /* 0x0001e20000000800 */
[----:B-1----:R-:W-:Y:S01]  /*be40*/  VIADD R53, R50, 0x480 ;  /* 0x0000048032357836 */ /* 0x002fe20000000000 */
[----:B------:R-:W-:Y:S06]  /*be50*/  BAR.SYNC.DEFER_BLOCKING 0x0 ;  /* 0x0000000000007b1d */ /* 0x000fec0000010000 */
[----:B------:R-:W-:Y:S05]  /*be60*/  @P0 BRA `(.L_x_136) ;  /* 0x0000000800980947 */ /* 0x000fea0003800000 */
[----:B------:R-:W1:Y:S01]  /*be70*/  S2UR UR5, SR_CgaCtaId ;  /* 0x00000000000579c3 */ /* 0x000e620000008800 */
[----:B------:R-:W-:-:S07]  /*be80*/  UMOV UR4, 0x400 ;  /* 0x0000040000047882 */ /* 0x000fce0000000000 */
[----:B------:R-:W2:Y:S01]  /*be90*/  LDC.64 R26, c[0x0][0x3b0] ;  /* 0x0000ec00ff1a7b82 */ /* 0x000ea20000000a00 */
[----:B-1----:R-:W-:-:S06]  /*bea0*/  ULEA UR4, UR5, UR4, 0x18 ;  /* 0x0000000405047291 */ /* 0x002fcc000f8ec0ff */
[----:B------:R-:W-:Y:S02]  /*beb0*/  LEA R46, R49, UR4, 0x2 ;  /* 0x00000004312e7c11 */ /* 0x000fe4000f8e10ff */
[----:B------:R-:W-:Y:S01]  /*bec0*/  LDS R49, [R11] ;  /* 0x000000000b317984 */ /* 0x000fe20000000800 */
[----:B0-----:R-:W-:Y:S02]  /*bed0*/  LEA R48, R33, UR4, 0x2 ;  /* 0x0000000421307c11 */ /* 0x001fe4000f8e10ff */
[----:B------:R-:W-:Y:S01]  /*bee0*/  LEA R24, R24, UR4, 0x2 ;  /* 0x0000000418187c11 */ /* 0x000fe2000f8e10ff */
[----:B------:R0:W1:Y:S01]  /*bef0*/  LDS R31, [R46+0x8a00] ;  /* 0x008a00002e1f7984 */ /* 0x0000620000000800 */
[----:B------:R-:W-:Y:S02]  /*bf00*/  LEA R22, R22, UR4, 0x2 ;  /* 0x0000000416167c11 */ /* 0x000fe4000f8e10ff */
[----:B------:R-:W-:Y:S02]  /*bf10*/  LEA R20, R20, UR4, 0x2 ;  /* 0x0000000414147c11 */ /* 0x000fe4000f8e10ff */
[----:B------:R-:W-:-:S02]  /*bf20*/  LEA R12, R12, UR4, 0x2 ;  /* 0x000000040c0c7c11 */ /* 0x000fc4000f8e10ff */
[----:B------:R-:W-:Y:S02]  /*bf30*/  LEA R10, R10, UR4, 0x2 ;  /* 0x000000040a0a7c11 */ /* 0x000fe4000f8e10ff */
[----:B0-----:R-:W-:Y:S02]  /*bf40*/  LEA R46, R29, UR4, 0x2 ;  /* 0x000000041d2e7c11 */ /* 0x001fe4000f8e10ff */
[----:B------:R-:W-:Y:S02]  /*bf50*/  LEA R0, R0, UR4, 0x2 ;  /* 0x0000000400007c11 */ /* 0x000fe4000f8e10ff */
[----:B------:R-:W-:Y:S01]  /*bf60*/  LEA R2, R2, UR4, 0x2 ;  /* 0x0000000402027c11 */ /* 0x000fe2000f8e10ff */
[----:B-1----:R-:W-:-:S04]  /*bf70*/  IMAD.IADD R31, R31, 0x1, R50 ;  /* 0x000000011f1f7824 */ /* 0x002fc800078e0232 */
[----:B--2---:R-:W-:-:S05]  /*bf80*/  IMAD.WIDE.U32 R30, R31, 0x4, R26 ;  /* 0x000000041f1e7825 */ /* 0x004fca00078e001a */
[----:B------:R-:W-:Y:S01]  /*bf90*/  STG.E desc[UR8][R30.64], R49 ;  /* 0x000000311e007986 */ /* 0x000fe2000c101908 */
[----:B------:R-:W-:-:S03]  /*bfa0*/  NOP ;  /* 0x0000000000007918 */ /* 0x000fc60000000000 */
[----:B------:R0:W1:Y:S04]  /*bfb0*/  LDS R32, [R48+0x8a00] ;  /* 0x008a000030207984 */ /* 0x0000680000000800 */
[----:B------:R-:W2:Y:S01]  /*bfc0*/  LDS R55, [R11+0x600] ;  /* 0x000600000b377984 */ /* 0x000ea20000000800 */
[----:B0-----:R-:W-:Y:S01]  /*bfd0*/  LEA R48, R28, UR4, 0x2 ;  /* 0x000000041c307c11 */ /* 0x001fe2000f8e10ff */
[----:B-1----:R-:W-:-:S04]  /*bfe0*/  IMAD.IADD R33, R59, 0x1, R32 ;  /* 0x000000013b217824 */ /* 0x002fc800078e0220 */
[----:B------:R-:W-:-:S05]  /*bff0*/  IMAD.WIDE.U32 R32, R33, 0x4, R26 ;  /* 0x0000000421207825 */ /* 0x000fca00078e001a */
[----:B--2---:R-:W-:Y:S01]  /*c000*/  STG.E desc[UR8][R32.64], R55 ;  /* 0x0000003720007986 */ /* 0x004fe2000c101908 */
[----:B------:R-:W-:-:S03]  /*c010*/  NOP ;  /* 0x0000000000007918 */ /* 0x000fc60000000000 */
[----:B------:R-:W0:Y:S04]  /*c020*/  LDS R46, [R46+0x8a00] ;  /* 0x008a00002e2e7984 */ /* 0x000e280000000800 */
[----:B------:R-:W1:Y:S01]  /*c030*/  LDS R59, [R11+0xc00] ;  /* 0x000c00000b3b7984 */ /* 0x000e620000000800 */
[----:B0-----:R-:W-:-:S04]  /*c040*/  IMAD.IADD R31, R57, 0x1, R46 ;  /* 0x00000001391f7824 */ /* 0x001fc800078e022e */
[----:B------:R-:W-:-:S05]  /*c050*/  IMAD.WIDE.U32 R30, R31, 0x4, R26 ;  /* 0x000000041f1e7825 */ /* 0x000fca00078e001a */
[----:B-1----:R-:W-:Y:S01]  /*c060*/  STG.E desc[UR8][R30.64], R59 ;  /* 0x0000003b1e007986 */ /* 0x002fe2000c101908 */
        /* <DEDUP_REMOVED lines=15> */
[----:B0-----:R-:W-:Y:S01]  /*c160*/  IMAD.IADD R29, R47, 0x1, R22 ;  /* 0x000000012f1d7824 */ /* 0x001fe200078e0216 */
[----:B------:R-:W-:-:S03]  /*c170*/  LEA R22, R19, UR4, 0x2 ;  /* 0x0000000413167c11 */ /* 0x000fc6000f8e10ff */
        /* <DEDUP_REMOVED lines=115> */
[----:B------:R-:W-:Y:S01]  /*c8b0*/  NOP ;  /* 0x0000000000007918 */ /* 0x000fe20000000000 */
[----:B------:R-:W-:Y:S05]  /*c8c0*/  EXIT ;  /* 0x000000000000794d */ /* 0x000fea0003800000 */
.L_x_136:
[----:B------:R-:W1:Y:S01]  /*c8d0*/  S2UR UR5, SR_CgaCtaId ;  /* 0x00000000000579c3 */ /* 0x000e620000008800 */
[----:B------:R-:W-:Y:S01]  /*c8e0*/  UMOV UR4, 0x400 ;  /* 0x0000040000047882 */ /* 0x000fe20000000000 */
[----:B------:R-:W-:-:S05]  /*c8f0*/  IMAD R32, R75, -0x2280, R32 ;  /* 0xffffdd804b207824 */ /* 0x000fca00078e0220 */
[-C--:B------:R-:W-:Y:S02]  /*c900*/  ISETP.GE.AND P0, PT, R50, R32.reuse, PT ;  /* 0x000000203200720c */ /* 0x080fe40003f06270 */
[----:B------:R-:W-:-:S11]  /*c910*/  ISETP.GE.AND P1, PT, R59, R32, PT ;  /* 0x000000203b00720c */ /* 0x000fd60003f26270 */
[----:B------:R-:W2:Y:S01]  /*c920*/  @!P0 LDC.64 R26, c[0x0][0x3b0] ;  /* 0x0000ec00ff1a8b82 */ /* 0x000ea20000000a00 */
[----:B-1----:R-:W-:-:S06]  /*c930*/  ULEA UR4, UR5, UR4, 0x18 ;  /* 0x0000000405047291 */ /* 0x002fcc000f8ec0ff */
[----:B------:R-:W-:Y:S02]  /*c940*/  LEA R30, R49, UR4, 0x2 ;  /* 0x00000004311e7c11 */ /* 0x000fe4000f8e10ff */
[----:B------:R-:W-:Y:S01]  /*c950*/  @!P0 LDS R49, [R11] ;  /* 0x000000000b318984 */ /* 0x000fe20000000800 */
[----:B0-----:R-:W-:Y:S02]  /*c960*/  LEA R48, R33, UR4, 0x2 ;  /* 0x0000000421307c11 */ /* 0x001fe4000f8e10ff */
[----:B------:R-:W-:Y:S01]  /*c970*/  LEA R46, R29, UR4, 0x2 ;  /* 0x000000041d2e7c11 */ /* 0x000fe2000f8e10ff */
[----:B------:R-:W0:Y:S01]  /*c980*/  LDS R31, [R30+0x8a00] ;  /* 0x008a00001e1f7984 */ /* 0x000e220000000800 */
[----:B------:R-:W-:Y:S02]  /*c990*/  LEA R24, R24, UR4, 0x2 ;  /* 0x0000000418187c11 */ /* 0x000fe4000f8e10ff */
[----:B------:R-:W-:Y:S02]  /*c9a0*/  LEA R22, R22, UR4, 0x2 ;  /* 0x0000000416167c11 */ /* 0x000fe4000f8e10ff */
[----:B------:R-:W-:-:S02]  /*c9b0*/  LEA R20, R20, UR4, 0x2 ;  /* 0x0000000414147c11 */ /* 0x000fc4000f8e10ff */
[----:B------:R-:W-:Y:S02]  /*c9c0*/  LEA R12, R12, UR4, 0x2 ;  /* 0x000000040c0c7c11 */ /* 0x000fe4000f8e10ff */
[----:B------:R-:W-:Y:S02]  /*c9d0*/  LEA R10, R10, UR4, 0x2 ;  /* 0x000000040a0a7c11 */ /* 0x000fe4000f8e10ff */
[----:B------:R-:W-:Y:S01]  /*c9e0*/  LEA R0, R0, UR4, 0x2 ;  /* 0x0000000400007c11 */ /* 0x000fe2000f8e10ff */
[----:B0-----:R-:W-:-:S04]  /*c9f0*/  IMAD.IADD R31, R31, 0x1, R50 ;  /* 0x000000011f1f7824 */ /* 0x001fc800078e0232 */
[----:B--2---:R-:W-:Y:S02]  /*ca00*/  @!P0 IMAD.WIDE.U32 R26, R31, 0x4, R26 ;  /* 0x000000041f1a8825 */ /* 0x004fe400078e001a */
[----:B------:R-:W0:Y:S03]  /*ca10*/  @!P1 LDC.64 R30, c[0x0][0x3b0] ;  /* 0x0000ec00ff1e9b82 */ /* 0x000e260000000a00 */
[----:B------:R-:W-:Y:S01]  /*ca20*/  @!P0 STG.E desc[UR8][R26.64], R49 ;  /* 0x000000311a008986 */ /* 0x000fe2000c101908 */
[----:B------:R-:W-:-:S03]  /*ca30*/  NOP ;  /* 0x0000000000007918 */ /* 0x000fc60000000000 */
[----:B------:R1:W2:Y:S01]  /*ca40*/  LDS R33, [R48+0x8a00] ;  /* 0x008a000030217984 */ /* 0x0002a20000000800 */
[----:B------:R-:W-:-:S03]  /*ca50*/  ISETP.GE.AND P0, PT, R57, R32, PT ;  /* 0x000000203900720c */ /* 0x000fc60003f06270 */
[----:B------:R-:W3:Y:S01]  /*ca60*/  @!P1 LDS R55, [R11+0x600] ;  /* 0x000600000b379984 */ /* 0x000ee20000000800 */
[----:B-1----:R-:W-:-:S09]  /*ca70*/  LEA R48, R28, UR4, 0x2 ;  /* 0x000000041c307c11 */ /* 0x002fd2000f8e10ff */
[----:B------:R-:W1:Y:S01]  /*ca80*/  @!P0 LDC.64 R26, c[0x0][0x3b0] ;  /* 0x0000ec00ff1a8b82 */ /* 0x000e620000000a00 */
[----:B--2---:R-:W-:-:S04]  /*ca90*/  IMAD.IADD R33, R59, 0x1, R33 ;  /* 0x000000013b217824 */ /* 0x004fc800078e0221 */
[----:B0-----:R-:W-:-:S05]  /*caa0*/  @!P1 IMAD.WIDE.U32 R30, R33, 0x4, R30 ;  /* 0x00000004211e9825 */ /* 0x001fca00078e001e */
[----:B---3--:R-:W-:Y:S01]  /*cab0*/  @!P1 STG.E desc[UR8][R30.64], R55 ;  /* 0x000000371e009986 */ /* 0x008fe2000c101908 */
[----:B------:R-:W-:-:S03]  /*cac0*/  NOP ;  /* 0x0000000000007918 */ /* 0x000fc60000000000 */
[----:B------:R-:W0:Y:S01]  /*cad0*/  LDS R46, [R46+0x8a00] ;  /* 0x008a00002e2e7984 */ /* 0x000e220000000800 */
[----:B------:R-:W-:-:S03]  /*cae0*/  ISETP.GE.AND P1, PT, R53, R32, PT ;  /* 0x000000203500720c */ /* 0x000fc60003f26270 */
[----:B------:R-:W2:Y:S10]  /*caf0*/  @!P0 LDS R33, [R11+0xc00] ;  /* 0x000c00000b218984 */ /* 0x000eb40000000800 */
[----:B------:R-:W3:Y:S01]  /*cb00*/  @!P1 LDC.64 R28, c[0x0][0x3b0] ;  /* 0x0000ec00ff1c9b82 */ /* 0x000ee20000000a00 */
[----:B0-----:R-:W-:-:S04]  /*cb10*/  IMAD.IADD R57, R57, 0x1, R46 ;  /* 0x0000000139397824 */ /* 0x001fc800078e022e */
[----:B-1----:R-:W-:-:S05]  /*cb20*/  @!P0 IMAD.WIDE.U32 R26, R57, 0x4, R26 ;  /* 0x00000004391a8825 */ /* 0x002fca00078e001a */
[----:B--2---:R0:W-:Y:S01]  /*cb30*/  @!P0 STG.E desc[UR8][R26.64], R33 ;  /* 0x000000211a008986 */ /* 0x0041e2000c101908 */
[----:B------:R-:W-:-:S03]  /*cb40*/  NOP ;  /* 0x0000000000007918 */ /* 0x000fc60000000000 */
[----:B------:R-:W1:Y:S01]  /*cb50*/  LDS R30, [R48+0x8a00] ;  /* 0x008a0000301e7984 */ /* 0x000e620000000800 */
[----:B------:R-:W-:-:S03]  /*cb60*/  ISETP.GE.AND P0, PT, R51, R32, PT ;  /* 0x000000203300720c */ /* 0x000fc60003f06270 */
[----:B------:R-:W2:Y:S10]  /*cb70*/  @!P1 LDS R31, [R11+0x1200] ;  /* 0x001200000b1f9984 */ /* 0x000eb40000000800 */
[----:B0-----:R-:W0:Y:S01]  /*cb80*/  @!P0 LDC.64 R26, c[0x0][0x3b0] ;  /* 0x0000ec00ff1a8b82 */ /* 0x001e220000000a00 */
[----:B-1----:R-:W-:-:S04]  /*cb90*/  IMAD.IADD R53, R53, 0x1, R30 ;  /* 0x0000000135357824 */ /* 0x002fc800078e021e */
[----:B---3--:R-:W-:-:S05]  /*cba0*/  @!P1 IMAD.WIDE.U32 R28, R53, 0x4, R28 ;  /* 0x00000004351c9825 */ /* 0x008fca00078e001c */
[----:B--2---:R1:W-:Y:S01]  /*cbb0*/  @!P1 STG.E desc[UR8][R28.64], R31 ;  /* 0x0000001f1c009986 */ /* 0x0043e2000c101908 */
[----:B------:R-:W-:-:S03]  /*cbc0*/  NOP ;  /* 0x0000000000007918 */ /* 0x000fc60000000000 */
[----:B------:R-:W2:Y:S01]  /*cbd0*/  LDS R24, [R24+0x8a00] ;  /* 0x008a000018187984 */ /* 0x000ea20000000800 */
[----:B------:R-:W-:-:S03]  /*cbe0*/  ISETP.GE.AND P1, PT, R47, R32, PT ;  /* 0x000000202f00720c */ /* 0x000fc60003f26270 */
[----:B------:R-:W3:Y:S10]  /*cbf0*/  @!P0 LDS R33, [R11+0x1800] ;  /* 0x001800000b218984 */ /* 0x000ef40000000800 */
[----:B-1----:R-:W1:Y:S01]  /*cc00*/  @!P1 LDC.64 R28, c[0x0][0x3b0] ;  /* 0x0000ec00ff1c9b82 */ /* 0x002e620000000a00 */
[----:B--2---:R-:W-:-:S04]  /*cc10*/  IMAD.IADD R51, R51, 0x1, R24 ;  /* 0x0000000133337824 */ /* 0x004fc800078e0218 */
[----:B0-----:R-:W-:-:S05]  /*cc20*/  @!P0 IMAD.WIDE.U32 R26, R51, 0x4, R26 ;  /* 0x00000004331a8825 */ /* 0x001fca00078e001a */
[----:B---3--:R0:W-:Y:S01]  /*cc30*/  @!P0 STG.E desc[UR8][R26.64], R33 ;  /* 0x000000211a008986 */ /* 0x0081e2000c101908 */
[----:B------:R-:W-:-:S03]  /*cc40*/  NOP ;  /* 0x0000000000007918 */ /* 0x000fc60000000000 */
[----:B------:R-:W2:Y:S01]  /*cc50*/  LDS R22, [R22+0x8a00] ;  /* 0x008a000016167984 */ /* 0x000ea20000000800 */
[----:B------:R-:W-:-:S03]  /*cc60*/  ISETP.GE.AND P0, PT, R45, R32, PT ;  /* 0x000000202d00720c */ /* 0x000fc60003f06270 */
[----:B------:R-:W3:Y:S10]  /*cc70*/  @!P1 LDS R31, [R11+0x1e00] ;  /* 0x001e00000b1f9984 */ /* 0x000ef40000000800 */
[----:B0-----:R-:W0:Y:S01]  /*cc80*/  @!P0 LDC.64 R26, c[0x0][0x3b0] ;  /* 0x0000ec00ff1a8b82 */ /* 0x001e220000000a00 */
[----:B--2---:R-:W-:Y:S01]  /*cc90*/  IMAD.IADD R47, R47, 0x1, R22 ;  /* 0x000000012f2f7824 */ /* 0x004fe200078e0216 */
[----:B------:R-:W-:-:S03]  /*cca0*/  LEA R22, R19, UR4, 0x2 ;  /* 0x0000000413167c11 */ /* 0x000fc6000f8e10ff */
[----:B-1----:R-:W-:-:S05]  /*ccb0*/  @!P1 IMAD.WIDE.U32 R28, R47, 0x4, R28 ;  /* 0x000000042f1c9825 */ /* 0x002fca00078e001c */
[----:B---3--:R1:W-:Y:S01]  /*ccc0*/  @!P1 STG.E desc[UR8][R28.64], R31 ;  /* 0x0000001f1c009986 */ /* 0x0083e2000c101908 */
[----:B------:R-:W-:-:S03]  /*ccd0*/  NOP ;  /* 0x0000000000007918 */ /* 0x000fc60000000000 */
[----:B------:R-:W2:Y:S01]  /*cce0*/  LDS R20, [R20+0x8a00] ;  /* 0x008a000014147984 */ /* 0x000ea20000000800 */
[----:B------:R-:W-:-:S03]  /*ccf0*/  ISETP.GE.AND P1, PT, R44, R32, PT ;  /* 0x000000202c00720c */ /* 0x000fc60003f26270 */
[----:B------:R-:W3:Y:S10]  /*cd00*/  @!P0 LDS R33, [R11+0x2400] ;  /* 0x002400000b218984 */ /* 0x000ef40000000800 */
[----:B-1----:R-:W1:Y:S01]  /*cd10*/  @!P1 LDC.64 R28, c[0x0][0x3b0] ;  /* 0x0000ec00ff1c9b82 */ /* 0x002e620000000a00 */
[----:B--2---:R-:W-:Y:S01]  /*cd20*/  IMAD.IADD R45, R45, 0x1, R20 ;  /* 0x000000012d2d7824 */ /* 0x004fe200078e0214 */
[----:B------:R-:W-:-:S03]  /*cd30*/  LEA R20, R18, UR4, 0x2 ;  /* 0x0000000412147c11 */ /* 0x000fc6000f8e10ff */
[----:B0-----:R-:W-:-:S05]  /*cd40*/  @!P0 IMAD.WIDE.U32 R26, R45, 0x4, R26 ;  /* 0x000000042d1a8825 */ /* 0x001fca00078e001a */
[----:B---3--:R-:W-:Y:S01]  /*cd50*/  @!P0 STG.E desc[UR8][R26.64], R33 ;  /* 0x000000211a008986 */ /* 0x008fe2000c101908 */
[----:B------:R-:W-:-:S03]  /*cd60*/  NOP ;  /* 0x0000000000007918 */ /* 0x000fc60000000000 */
[----:B------:R0:W2:Y:S01]  /*cd70*/  LDS R19, [R22+0x8a00] ;  /* 0x008a000016137984 */ /* 0x0000a20000000800 */
[----:B------:R-:W-:-:S03]  /*cd80*/  ISETP.GE.AND P0, PT, R43, R32, PT ;  /* 0x000000202b00720c */ /* 0x000fc60003f06270 */
[----:B------:R-:W3:Y:S01]  /*cd90*/  @!P1 LDS R31, [R11+0x2a00] ;  /* 0x002a00000b1f9984 */ /* 0x000ee20000000800 */
[----:B0-----:R-:W-:Y:S01]  /*cda0*/  LEA R22, R17, UR4, 0x2 ;  /* 0x0000000411167c11 */ /* 0x001fe2000f8e10ff */
[----:B--2---:R-:W-:-:S04]  /*cdb0*/  IMAD.IADD R19, R44, 0x1, R19 ;  /* 0x000000012c137824 */ /* 0x004fc800078e0213 */
[----:B-1----:R-:W-:-:S04]  /*cdc0*/  @!P1 IMAD.WIDE.U32 R28, R19, 0x4, R28 ;  /* 0x00000004131c9825 */ /* 0x002fc800078e001c */
[----:B------:R-:W0:Y:S01]  /*cdd0*/  @!P0 LDC.64 R18, c[0x0][0x3b0] ;  /* 0x0000ec00ff128b82 */ /* 0x000e220000000a00 */
[----:B---3--:R-:W-:Y:S01]  /*cde0*/  @!P1 STG.E desc[UR8][R28.64], R31 ;  /* 0x0000001f1c009986 */ /* 0x008fe2000c101908 */
[----:B------:R-:W-:-:S03]  /*cdf0*/  NOP ;  /* 0x0000000000007918 */ /* 0x000fc60000000000 */
[----:B------:R-:W1:Y:S01]  /*ce00*/  LDS R20, [R20+0x8a00] ;  /* 0x008a000014147984 */ /* 0x000e620000000800 */
[----:B------:R-:W-:-:S03]  /*ce10*/  ISETP.GE.AND P1, PT, R42, R32, PT ;  /* 0x000000202a00720c */ /* 0x000fc60003f26270 */
[----:B------:R-:W2:Y:S10]  /*ce20*/  @!P0 LDS R33, [R11+0x3000] ;  /* 0x003000000b218984 */ /* 0x000eb40000000800 */
[----:B------:R-:W3:Y:S01]  /*ce30*/  @!P1 LDC.64 R26, c[0x0][0x3b0] ;  /* 0x0000ec00ff1a9b82 */ /* 0x000ee20000000a00 */
[----:B-1----:R-:W-:Y:S01]  /*ce40*/  IMAD.IADD R43, R43, 0x1, R20 ;  /* 0x000000012b2b7824 */ /* 0x002fe200078e0214 */
[----:B------:R-:W-:-:S03]  /*ce50*/  LEA R20, R16, UR4, 0x2 ;  /* 0x0000000410147c11 */ /* 0x000fc6000f8e10ff */
[----:B0-----:R-:W-:-:S05]  /*ce60*/  @!P0 IMAD.WIDE.U32 R18, R43, 0x4, R18 ;  /* 0x000000042b128825 */ /* 0x001fca00078e0012 */
[----:B--2---:R-:W-:Y:S01]  /*ce70*/  @!P0 STG.E desc[UR8][R18.64], R33 ;  /* 0x0000002112008986 */ /* 0x004fe2000c101908 */
[----:B------:R-:W-:-:S03]  /*ce80*/  NOP ;  /* 0x0000000000007918 */ /* 0x000fc60000000000 */
[----:B------:R0:W1:Y:S01]  /*ce90*/  LDS R17, [R22+0x8a00] ;  /* 0x008a000016117984 */ /* 0x0000620000000800 */
[----:B------:R-:W-:-:S03]  /*cea0*/  ISETP.GE.AND P0, PT, R41, R32, PT ;  /* 0x000000202900720c */ /* 0x000fc60003f06270 */
[----:B------:R-:W2:Y:S01]  /*ceb0*/  @!P1 LDS R29, [R11+0x3600] ;  /* 0x003600000b1d9984 */ /* 0x000ea20000000800 */
[----:B0-----:R-:W-:Y:S01]  /*cec0*/  LEA R22, R15, UR4, 0x2 ;  /* 0x000000040f167c11 */ /* 0x001fe2000f8e10ff */
[----:B-1----:R-:W-:-:S04]  /*ced0*/  IMAD.IADD R17, R42, 0x1, R17 ;  /* 0x000000012a117824 */ /* 0x002fc800078e0211 */
[----:B---3--:R-:W-:-:S04]  /*cee0*/  @!P1 IMAD.WIDE.U32 R26, R17, 0x4, R26 ;  /* 0x00000004111a9825 */ /* 0x008fc800078e001a */
[----:B------:R-:W0:Y:S01]  /*cef0*/  @!P0 LDC.64 R16, c[0x0][0x3b0] ;  /* 0x0000ec00ff108b82 */ /* 0x000e220000000a00 */
[----:B--2---:R-:W-:Y:S01]  /*cf00*/  @!P1 STG.E desc[UR8][R26.64], R29 ;  /* 0x0000001d1a009986 */ /* 0x004fe2000c101908 */
[----:B------:R-:W-:-:S03]  /*cf10*/  NOP ;  /* 0x0000000000007918 */ /* 0x000fc60000000000 */
[----:B------:R1:W2:Y:S01]  /*cf20*/  LDS R18, [R20+0x8a00] ;  /* 0x008a000014127984 */ /* 0x0002a20000000800 */
[----:B------:R-:W-:-:S03]  /*cf30*/  ISETP.GE.AND P1, PT, R40, R32, PT ;  /* 0x000000202800720c */ /* 0x000fc60003f26270 */
[----:B------:R-:W3:Y:S01]  /*cf40*/  @!P0 LDS R31, [R11+0x3c00] ;  /* 0x003c00000b1f8984 */ /* 0x000ee20000000800 */
[----:B-1----:R-:W-:Y:S01]  /*cf50*/  LEA R20, R14, UR4, 0x2 ;  /* 0x000000040e147c11 */ /* 0x002fe2000f8e10ff */
[----:B--2---:R-:W-:-:S08]  /*cf60*/  IMAD.IADD R41, R41, 0x1, R18 ;  /* 0x0000000129297824 */ /* 0x004fd000078e0212 */
[----:B------:R-:W1:Y:S01]  /*cf70*/  @!P1 LDC.64 R18, c[0x0][0x3b0] ;  /* 0x0000ec00ff129b82 */ /* 0x000e620000000a00 */
[----:B0-----:R-:W-:-:S05]  /*cf80*/  @!P0 IMAD.WIDE.U32 R16, R41, 0x4, R16 ;  /* 0x0000000429108825 */ /* 0x001fca00078e0010 */
[----:B---3--:R-:W-:Y:S01]  /*cf90*/  @!P0 STG.E desc[UR8][R16.64], R31 ;  /* 0x0000001f10008986 */ /* 0x008fe2000c101908 */
[----:B------:R-:W-:-:S03]  /*cfa0*/  NOP ;  /* 0x0000000000007918 */ /* 0x000fc60000000000 */
[----:B------:R-:W0:Y:S01]  /*cfb0*/  LDS R15, [R22+0x8a00] ;  /* 0x008a0000160f7984 */ /* 0x000e220000000800 */
[----:B------:R-:W-:-:S03]  /*cfc0*/  ISETP.GE.AND P0, PT, R39, R32, PT ;  /* 0x000000202700720c */ /* 0x000fc60003f06270 */
[----:B------:R-:W2:Y:S01]  /*cfd0*/  @!P1 LDS R27, [R11+0x4200] ;  /* 0x004200000b1b9984 */ /* 0x000ea20000000800 */
[----:B0-----:R-:W-:-:S04]  /*cfe0*/  IMAD.IADD R15, R40, 0x1, R15 ;  /* 0x00000001280f7824 */ /* 0x001fc800078e020f */
[----:B-1----:R-:W-:-:S05]  /*cff0*/  @!P1 IMAD.WIDE.U32 R18, R15, 0x4, R18 ;  /* 0x000000040f129825 */ /* 0x002fca00078e0012 */
[----:B------:R-:W0:Y:S01]  /*d000*/  @!P0 LDC.64 R14, c[0x0][0x3b0] ;  /* 0x0000ec00ff0e8b82 */ /* 0x000e220000000a00 */
[----:B--2---:R-:W-:Y:S01]  /*d010*/  @!P1 STG.E desc[UR8][R18.64], R27 ;  /* 0x0000001b12009986 */ /* 0x004fe2000c101908 */
[----:B------:R-:W-:-:S03]  /*d020*/  NOP ;  /* 0x0000000000007918 */ /* 0x000fc60000000000 */
[----:B------:R-:W1:Y:S01]  /*d030*/  LDS R16, [R20+0x8a00] ;  /* 0x008a000014107984 */ /* 0x000e620000000800 */
[----:B------:R-:W-:-:S03]  /*d040*/  ISETP.GE.AND P1, PT, R38, R32, PT ;  /* 0x000000202600720c */ /* 0x000fc60003f26270 */
[----:B------:R-:W2:Y:S01]  /*d050*/  @!P0 LDS R29, [R11+0x4800] ;  /* 0x004800000b1d8984 */ /* 0x000ea20000000800 */
[----:B-1----:R-:W-:-:S09]  /*d060*/  IMAD.IADD R39, R39, 0x1, R16 ;  /* 0x0000000127277824 */ /* 0x002fd200078e0210 */
[----:B------:R-:W1:Y:S01]  /*d070*/  @!P1 LDC.64 R16, c[0x0][0x3b0] ;  /* 0x0000ec00ff109b82 */ /* 0x000e620000000a00 */
[----:B0-----:R-:W-:-:S05]  /*d080*/  @!P0 IMAD.WIDE.U32 R14, R39, 0x4, R14 ;  /* 0x00000004270e8825 */ /* 0x001fca00078e000e */
[----:B--2---:R-:W-:Y:S01]  /*d090*/  @!P0 STG.E desc[UR8][R14.64], R29 ;  /* 0x0000001d0e008986 */ /* 0x004fe2000c101908 */
[----:B------:R-:W-:-:S03]  /*d0a0*/  NOP ;  /* 0x0000000000007918 */ /* 0x000fc60000000000 */
[----:B------:R0:W2:Y:S01]  /*d0b0*/  LDS R19, [R12+0x8a00] ;  /* 0x008a00000c137984 */ /* 0x0000a20000000800 */
[----:B------:R-:W-:-:S03]  /*d0c0*/  ISETP.GE.AND P0, PT, R37, R32, PT ;  /* 0x000000202500720c */ /* 0x000fc60003f06270 */
[----:B------:R-:W3:Y:S01]  /*d0d0*/  @!P1 LDS R27, [R11+0x4e00] ;  /* 0x004e00000b1b9984 */ /* 0x000ee20000000800 */
[----:B0-----:R-:W-:-:S09]  /*d0e0*/  LEA R12, R9, UR4, 0x2 ;  /* 0x00000004090c7c11 */ /* 0x001fd2000f8e10ff */
[----:B------:R-:W0:Y:S01]  /*d0f0*/  @!P0 LDC.64 R14, c[0x0][0x3b0] ;  /* 0x0000ec00ff0e8b82 */ /* 0x000e220000000a00 */
[----:B--2---:R-:W-:-:S04]  /*d100*/  IMAD.IADD R19, R38, 0x1, R19 ;  /* 0x0000000126137824 */ /* 0x004fc800078e0213 */
        /* <DEDUP_REMOVED lines=19> */
[----:B---3--:R1:W-:Y:S01]  /*d240*/  @!P1 STG.E desc[UR8][R16.64], R27 ;  /* 0x0000001b10009986 */ /* 0x0083e2000c101908 */
[----:B------:R-:W-:-:S03]  /*d250*/  NOP ;  /* 0x0000000000007918 */ /* 0x000fc60000000000 */
[----:B------:R-:W2:Y:S01]  /*d260*/  LDS R10, [R10+0x8a00] ;  /* 0x008a00000a0a7984 */ /* 0x000ea20000000800 */
        /* <DEDUP_REMOVED lines=19> */
[----:B------:R-:W2:Y:S01]  /*d3a0*/  @!P0 LDS R19, [R11+0x6c00] ;  /* 0x006c00000b138984 */ /* 0x000ea20000000800 */
[----:B-1----:R-:W-:-:S09]  /*d3b0*/  IMAD.IADD R23, R23, 0x1, R8 ;  /* 0x0000000117177824 */ /* 0x002fd200078e0208 */
[----:B------:R-:W1:Y:S01]  /*d3c0*/  @!P1 LDC.64 R8, c[0x0][0x3b0] ;  /* 0x0000ec00ff089b82 */ /* 0x000e620000000a00 */
[----:B0-----:R-:W-:-:S05]  /*d3d0*/  @!P0 IMAD.WIDE.U32 R6, R23, 0x4, R6 ;  /* 0x0000000417068825 */ /* 0x001fca00078e0006 */
[----:B--2---:R0:W-:Y:S01]  /*d3e0*/  @!P0 STG.E desc[UR8][R6.64], R19 ;  /* 0x0000001306008986 */ /* 0x0041e2000c101908 */
        /* <DEDUP_REMOVED lines=17> */
[----:B---3--:R0:W-:Y:S01]  /*d500*/  @!P0 STG.E desc[UR8][R6.64], R3 ;  /* 0x0000000306008986 */ /* 0x0081e2000c101908 */
[----:B------:R-:W-:-:S03]  /*d510*/  NOP ;  /* 0x0000000000007918 */ /* 0x000fc60000000000 */
[----:B------:R-:W2:Y:S01]  /*d520*/  LDS R0, [R0+0x8a00] ;  /* 0x008a000000007984 */ /* 0x000ea20000000800 */
[----:B------:R-:W-:-:S03]  /*d530*/  ISETP.GE.AND P0, PT, R4, R32, PT ;  /* 0x000000200400720c */ /* 0x000fc60003f06270 */
[----:B------:R-:W3:Y:S10]  /*d540*/  @!P1 LDS R5, [R11+0x7e00] ;  /* 0x007e00000b059984 */ /* 0x000ef40000000800 */
[----:B0-----:R-:W0:Y:S01]  /*d550*/  @!P0 LDC.64 R2, c[0x0][0x3b0] ;  /* 0x0000ec00ff028b82 */ /* 0x001e220000000a00 */
[----:B--2---:R-:W-:-:S04]  /*d560*/  IMAD.IADD R25, R25, 0x1, R0 ;  /* 0x0000000119197824 */ /* 0x004fc800078e0200 */
[----:B-1----:R-:W-:-:S05]  /*d570*/  @!P1 IMAD.WIDE.U32 R8, R25, 0x4, R8 ;  /* 0x0000000419089825 */ /* 0x002fca00078e0008 */
[----:B---3--:R-:W-:Y:S01]  /*d580*/  @!P1 STG.E desc[UR8][R8.64], R5 ;  /* 0x0000000508009986 */ /* 0x008fe2000c101908 */
[----:B------:R-:W-:-:S03]  /*d590*/  NOP ;  /* 0x0000000000007918 */ /* 0x000fc60000000000 */
[----:B------:R-:W1:Y:S04]  /*d5a0*/  LDS R7, [R10+0x8a00] ;  /* 0x008a00000a077984 */ /* 0x000e680000000800 */
[----:B------:R-:W2:Y:S01]  /*d5b0*/  @!P0 LDS R13, [R11+0x8400] ;  /* 0x008400000b0d8984 */ /* 0x000ea20000000800 */
[----:B-1----:R-:W-:-:S04]  /*d5c0*/  IMAD.IADD R7, R4, 0x1, R7 ;  /* 0x0000000104077824 */ /* 0x002fc800078e0207 */
[----:B0-----:R-:W-:-:S05]  /*d5d0*/  @!P0 IMAD.WIDE.U32 R2, R7, 0x4, R2 ;  /* 0x0000000407028825 */ /* 0x001fca00078e0002 */
[----:B--2---:R-:W-:Y:S01]  /*d5e0*/  @!P0 STG.E desc[UR8][R2.64], R13 ;  /* 0x0000000d02008986 */ /* 0x004fe2000c101908 */
[----:B------:R-:W-:Y:S01]  /*d5f0*/  NOP ;  /* 0x0000000000007918 */ /* 0x000fe20000000000 */
[----:B------:R-:W-:Y:S05]  /*d600*/  EXIT ;  /* 0x000000000000794d */ /* 0x000fea0003800000 */
.L_x_29:
[----:B------:R-:W-:Y:S02]  /*d610*/  IMAD.MOV.U32 R69, RZ, RZ, RZ ;  /* 0x000000ffff457224 */ /* 0x000fe400078e00ff */
[----:B------:R-:W-:Y:S02]  /*d620*/  IMAD.MOV.U32 R68, RZ, RZ, R58 ;  /* 0x000000ffff447224 */ /* 0x000fe400078e003a */
[----:B------:R-:W-:Y:S02]  /*d630*/  IMAD.MOV.U32 R76, RZ, RZ, 0x1 ;  /* 0x00000001ff4c7424 */ /* 0x000fe400078e00ff */
[----:B------:R-:W-:-:S07]  /*d640*/  IMAD.MOV.U32 R64, RZ, RZ, -0x1 ;  /* 0xffffffffff407424 */ /* 0x000fce00078e00ff */
[----:B------:R-:W-:Y:S05]  /*d650*/  WARPSYNC.COLLECTIVE R64, `(.L_x_137) ;  /* 0x0000000040087348 */ /* 0x000fea0003c00000 */
[----:B------:R0:W1:Y:S02]  /*d660*/  SHFL.UP P0, R69, R68, R76, R69 ;  /* 0x0400004c44457389 */ /* 0x0000640000000045 */
[----:B01----:R-:W-:Y:S05]  /*d670*/  ENDCOLLECTIVE ;  /* 0x000000000000791b */ /* 0x003fea0003800000 */
.L_x_137:
[----:B------:R-:W-:Y:S02]  /*d680*/  IMAD.MOV.U32 R76, RZ, RZ, 0x2 ;  /* 0x00000002ff4c7424 */ /* 0x000fe400078e00ff */
[----:B------:R-:W-:Y:S02]  /*d690*/  IMAD.MOV.U32 R61, RZ, RZ, R69 ;  /* 0x000000ffff3d7224 */ /* 0x000fe400078e0045 */
[----:B------:R-:W-:Y:S02]  /*d6a0*/  IMAD.MOV.U32 R69, RZ, RZ, RZ ;  /* 0x000000ffff457224 */ /* 0x000fe400078e00ff */
[----:B------:R-:W-:-:S04]  /*d6b0*/  @P0 IMAD.IADD R61, R58, 0x1, R61 ;  /* 0x000000013a3d0824 */ /* 0x000fc800078e023d */
[----:B------:R-:W-:-:S07]  /*d6c0*/  IMAD.MOV.U32 R68, RZ, RZ, R61 ;  /* 0x000000ffff447224 */ /* 0x000fce00078e003d */
[----:B------:R-:W-:Y:S05]  /*d6d0*/  WARPSYNC.COLLECTIVE R64, `(.L_x_138) ;  /* 0x0000000040087348 */ /* 0x000fea0003c00000 */
[----:B------:R0:W1:Y:S02]  /*d6e0*/  SHFL.UP P0, R69, R68, R76, R69 ;  /* 0x0400004c44457389 */ /* 0x0000640000000045 */
[----:B01----:R-:W-:Y:S05]  /*d6f0*/  ENDCOLLECTIVE ;  /* 0x000000000000791b */ /* 0x003fea0003800000 */
.L_x_138:
        /* <DEDUP_REMOVED lines=8> */
.L_x_139:
        /* <DEDUP_REMOVED lines=8> */
.L_x_140:
        /* <DEDUP_REMOVED lines=8> */
.L_x_141:
[----:B------:R-:W-:Y:S05]  /*d880*/  BRA `(.L_x_142) ;  /* 0xffffff5c00fc7947 */ /* 0x000fea000383ffff */
.L_x_143:
[----:B------:R-:W-:-:S00]  /*d890*/  BRA `(.L_x_143) ;  /* 0xfffffffc00fc7947 */ /* 0x000fc0000383ffff */
[----:B------:R-:W-:-:S00]  /*d8a0*/  NOP ;  /* 0x0000000000007918 */ /* 0x000fc00000000000 */
        /* <DEDUP_REMOVED lines=13> */
.L_x_243:


//--------------------- .text._ZN3cub18CUB_300001_SM_10006detail10radix_sort33DeviceRadixSortExclusiveSumKernelINS1_5radix10policy_hubIfijE10Policy1000EjEEvPT0_ --------------------------
	.section	.text._ZN3cub18CUB_300001_SM_10006detail10radix_sort33DeviceRadixSortExclusiveSumKernelINS1_5radix10policy_hubIfijE10Policy1000EjEEvPT0_,"ax",@progbits
	.align	128
        .global         _ZN3cub18CUB_300001_SM_10006detail10radix_sort33DeviceRadixSortExclusiveSumKernelINS1_5radix10policy_hubIfijE10Policy1000EjEEvPT0_
        .type           _ZN3cub18CUB_300001_SM_10006detail10radix_sort33DeviceRadixSortExclusiveSumKernelINS1_5radix10policy_hubIfijE10Policy1000EjEEvPT0_,@function
        .size           _ZN3cub18CUB_300001_SM_10006detail10radix_sort33DeviceRadixSortExclusiveSumKernelINS1_5radix10policy_hubIfijE10Policy1000EjEEvPT0_,(.L_x_244 - _ZN3cub18CUB_300001_SM_10006detail10radix_sort33DeviceRadixSortExclusiveSumKernelINS1_5radix10policy_hubIfijE10Policy1000EjEEvPT0_)
        .other          _ZN3cub18CUB_300001_SM_10006detail10radix_sort33DeviceRadixSortExclusiveSumKernelINS1_5radix10policy_hubIfijE10Policy1000EjEEvPT0_,@"STO_CUDA_ENTRY STV_DEFAULT"
_ZN3cub18CUB_300001_SM_10006detail10radix_sort33DeviceRadixSortExclusiveSumKernelINS1_5radix10policy_hubIfijE10Policy1000EjEEvPT0_:
.text._ZN3cub18CUB_300001_SM_10006detail10radix_sort33DeviceRadixSortExclusiveSumKernelINS1_5radix10policy_hubIfijE10Policy1000EjEEvPT0_:
[----:B------:R-:W-:Y:S01]  /*0000*/  LDC R1, c[0x0][0x37c] ;  /* 0x0000df00ff017b82 */ /* 0x000fe20000000800 */
[----:B------:R-:W0:Y:S07]  /*0010*/  S2R R4, SR_TID.X ;  /* 0x0000000000047919 */ /* 0x000e2e0000002100 */
[----:B------:R-:W1:Y:S01]  /*0020*/  LDC.64 R2, c[0x0][0x380] ;  /* 0x0000e000ff027b82 */ /* 0x000e620000000a00 */
[----:B------:R-:W2:Y:S01]  /*0030*/  LDCU.64 UR4, c[0x0][0x358] ;  /* 0x00006b00ff0477ac */ /* 0x000ea20008000a00 */
[----:B------:R-:W3:Y:S01]  /*0040*/  S2R R5, SR_CTAID.X ;  /* 0x0000000000057919 */ /* 0x000ee20000002500 */
[----:B0-----:R-:W-:Y:S01]  /*0050*/  ISETP.GT.U32.AND P1, PT, R4, 0xff, PT ;  /* 0x000000ff0400780c */ /* 0x001fe20003f24070 */
[----:B---3--:R-:W-:-:S04]  /*0060*/  IMAD R5, R5, 0x100, R4 ;  /* 0x0000010005057824 */ /* 0x008fc800078e0204 */
[----:B-1----:R-:W-:-:S08]  /*0070*/  IMAD.WIDE R2, R5, 0x4, R2 ;  /* 0x0000000405027825 */ /* 0x002fd000078e0202 */
[----:B--2---:R-:W2:Y:S01]  /*0080*/  @!P1 LDG.E R7, desc[UR4][R2.64] ;  /* 0x0000000402079981 */ /* 0x004ea2000c1e1900 */
[----:B------:R-:W-:Y:S02]  /*0090*/  MOV R0, 0x400 ;  /* 0x0000040000007802 */ /* 0x000fe40000000f00 */
[C---:B------:R-:W-:Y:S01]  /*00a0*/  ISETP.GT.U32.AND P0, PT, R4.reuse, 0x1f, PT ;  /* 0x0000001f0400780c */ /* 0x040fe20003f04070 */
[----:B------:R-:W0:Y:S02]  /*00b0*/  S2R R5, SR_CgaCtaId ;  /* 0x0000000000057919 */ /* 0x000e240000008800 */
[----:B0-----:R-:W-:Y:S02]  /*00c0*/  LEA R5, R5, R0, 0x18 ;  /* 0x0000000005057211 */ /* 0x001fe400078ec0ff */
[----:B------:R-:W-:-:S05]  /*00d0*/  LEA.HI R0, R4, R4, RZ, 0x1d ;  /* 0x0000000404007211 */ /* 0x000fca00078fe8ff */
[----:B------:R-:W-:-:S05]  /*00e0*/  IMAD R0, R0, 0x4, R5 ;  /* 0x0000000400007824 */ /* 0x000fca00078e0205 */
[----:B--2---:R0:W-:Y:S01]  /*00f0*/  STS [R0+0x10], R7 ;  /* 0x0000100700007388 */ /* 0x0041e20000000800 */
        /* <DEDUP_REMOVED lines=8> */
[----:B0-----:R-:W0:Y:S04]  /*0180*/  LDS R7, [R4+0x20] ;  /* 0x0000200004077984 */ /* 0x001e280000000800 */
[----:B------:R-:W-:Y:S04]  /*0190*/  LDS R6, [R4+0x24] ;  /* 0x0000240004067984 */ /* 0x000fe80000000800 */
[----:B------:R-:W2:Y:S04]  /*01a0*/  LDS R5, [R4+0x28] ;  /* 0x0000280004057984 */ /* 0x000ea80000000800 */
[----:B------:R-:W3:Y:S01]  /*01b0*/  LDS R12, [R4+0x2c] ;  /* 0x00002c00040c7984 */ /* 0x000ee20000000800 */
[----:B-1----:R-:W-:-:S04]  /*01c0*/  IADD3 R13, PT, PT, R11, R10, R9 ;  /* 0x0000000a0b0d7210 */ /* 0x002fc80007ffe009 */
[----:B0-----:R-:W-:-:S04]  /*01d0*/  IADD3 R13, PT, PT, R7, R13, R8 ;  /* 0x0000000d070d7210 */ /* 0x001fc80007ffe008 */
[----:B--2---:R-:W-:-:S04]  /*01e0*/  IADD3 R13, PT, PT, R5, R13, R6 ;  /* 0x0000000d050d7210 */ /* 0x004fc80007ffe006 */
[----:B---3--:R-:W-:Y:S01]  /*01f0*/  IADD3 R12, PT, PT, R12, R13, RZ ;  /* 0x0000000d0c0c7210 */ /* 0x008fe20007ffe0ff */
[----:B------:R-:W-:Y:S06]  /*0200*/  BRA.DIV UR6, `(.L_x_145) ;  /* 0x0000000206807947 */ /* 0x000fec000b800000 */
[----:B------:R-:W0:Y:S02]  /*0210*/  SHFL.UP P0, R13, R12, 0x1, RZ ;  /* 0x042000000c0d7989 */ /* 0x000e2400000000ff */
[----:B0-----:R-:W-:-:S05]  /*0220*/  @P0 IMAD.IADD R13, R12, 0x1, R13 ;  /* 0x000000010c0d0824 */ /* 0x001fca00078e020d */
[----:B------:R-:W0:Y:S02]  /*0230*/  SHFL.UP P0, R14, R13, 0x2, RZ ;  /* 0x044000000d0e7989 */ /* 0x000e2400000000ff */
[----:B0-----:R-:W-:-:S05]  /*0240*/  @P0 IMAD.IADD R14, R13, 0x1, R14 ;  /* 0x000000010d0e0824 */ /* 0x001fca00078e020e */
[----:B------:R-:W0:Y:S02]  /*0250*/  SHFL.UP P0, R15, R14, 0x4, RZ ;  /* 0x048000000e0f7989 */ /* 0x000e2400000000ff */
[----:B0-----:R-:W-:-:S05]  /*0260*/  @P0 IADD3 R15, PT, PT, R14, R15, RZ ;  /* 0x0000000f0e0f0210 */ /* 0x001fca0007ffe0ff */
[----:B------:R-:W0:Y:S02]  /*0270*/  SHFL.UP P0, R16, R15, 0x8, RZ ;  /* 0x050000000f107989 */ /* 0x000e2400000000ff */
[----:B0-----:R-:W-:-:S05]  /*0280*/  @P0 IMAD.IADD R16, R15, 0x1, R16 ;  /* 0x000000010f100824 */ /* 0x001fca00078e0210 */
[----:B------:R0:W1:Y:S02]  /*0290*/  SHFL.UP P0, R17, R16, 0x10, RZ ;  /* 0x0600000010117989 */ /* 0x00006400000000ff */
.L_x_151:
[----:B-1----:R-:W-:-:S05]  /*02a0*/  @P0 IMAD.IADD R17, R16, 0x1, R17 ;  /* 0x0000000110110824 */ /* 0x002fca00078e0211 */
[----:B------:R-:W-:-:S05]  /*02b0*/  IADD3 R12, PT, PT, -R12, R17, RZ ;  /* 0x000000110c0c7210 */ /* 0x000fca0007ffe1ff */
[----:B------:R-:W-:Y:S01]  /*02c0*/  IMAD.IADD R9, R9, 0x1, R12 ;  /* 0x0000000109097824 */ /* 0x000fe200078e020c */
[----:B------:R1:W-:Y:S03]  /*02d0*/  STS [R4+0x10], R12 ;  /* 0x0000100c04007388 */ /* 0x0003e60000000800 */
[----:B------:R-:W-:Y:S01]  /*02e0*/  IMAD.IADD R10, R10, 0x1, R9 ;  /* 0x000000010a0a7824 */ /* 0x000fe200078e0209 */
[----:B------:R1:W-:Y:S04]  /*02f0*/  STS [R4+0x14], R9 ;  /* 0x0000140904007388 */ /* 0x0003e80000000800 */
[----:B------:R-:W-:Y:S01]  /*0300*/  IADD3 R11, PT, PT, R11, R10, RZ ;  /* 0x0000000a0b0b7210 */ /* 0x000fe20007ffe0ff */
[----:B------:R1:W-:Y:S04]  /*0310*/  STS [R4+0x18], R10 ;  /* 0x0000180a04007388 */ /* 0x0003e80000000800 */
        /* <DEDUP_REMOVED lines=8> */
[----:B------:R1:W-:Y:S02]  /*03a0*/  STS [R4+0x2c], R5 ;  /* 0x00002c0504007388 */ /* 0x0003e40000000800 */
.L_x_144:
[----:B------:R-:W-:Y:S05]  /*03b0*/  WARPSYNC.ALL ;  /* 0x0000000000007948 */ /* 0x000fea0003800000 */
[----:B------:R-:W-:Y:S06]  /*03c0*/  BAR.SYNC.DEFER_BLOCKING 0x0 ;  /* 0x0000000000007b1d */ /* 0x000fec0000010000 */
[----:B------:R-:W-:Y:S05]  /*03d0*/  @P1 EXIT ;  /* 0x000000000000194d */ /* 0x000fea0003800000 */
[----:B-1----:R-:W1:Y:S04]  /*03e0*/  LDS R5, [R0+0x10] ;  /* 0x0000100000057984 */ /* 0x002e680000000800 */
[----:B-1----:R-:W-:Y:S01]  /*03f0*/  STG.E desc[UR4][R2.64], R5 ;  /* 0x0000000502007986 */ /* 0x002fe2000c101904 */
[----:B------:R-:W-:Y:S05]  /*0400*/  EXIT ;  /* 0x000000000000794d */ /* 0x000fea0003800000 */
.L_x_145:
[----:B------:R-:W-:Y:S02]  /*0410*/  HFMA2 R20, -RZ, RZ, 0, 5.9604644775390625e-08 ;  /* 0x00000001ff147431 */ /* 0x000fe400000001ff */
[----:B------:R-:W-:Y:S01]  /*0420*/  IMAD.MOV.U32 R19, RZ, RZ, R12 ;  /* 0x000000ffff137224 */ /* 0x000fe200078e000c */
[----:B------:R-:W-:Y:S01]  /*0430*/  MOV R18, 0xffffffff ;  /* 0xffffffff00127802 */ /* 0x000fe20000000f00 */
[----:B------:R-:W-:-:S07]  /*0440*/  IMAD.MOV.U32 R21, RZ, RZ, RZ ;  /* 0x000000ffff157224 */ /* 0x000fce00078e00ff */
[----:B------:R-:W-:Y:S05]  /*0450*/  WARPSYNC.COLLECTIVE R18, `(.L_x_146) ;  /* 0x0000000012087348 */ /* 0x000fea0003c00000 */
[----:B------:R0:W1:Y:S02]  /*0460*/  SHFL.UP P0, R17, R19, R20, R21 ;  /* 0x0400001413117389 */ /* 0x0000640000000015 */
[----:B01----:R-:W-:Y:S05]  /*0470*/  ENDCOLLECTIVE ;  /* 0x000000000000791b */ /* 0x003fea0003800000 */
.L_x_146:
[----:B------:R-:W-:Y:S02]  /*0480*/  HFMA2 R20, -RZ, RZ, 0, 1.1920928955078125e-07 ;  /* 0x00000002ff147431 */ /* 0x000fe400000001ff */
[----:B------:R-:W-:-:S05]  /*0490*/  IMAD.MOV.U32 R13, RZ, RZ, R17 ;  /* 0x000000ffff0d7224 */ /* 0x000fca00078e0011 */
[----:B------:R-:W-:-:S05]  /*04a0*/  @P0 IADD3 R13, PT, PT, R12, R13, RZ ;  /* 0x0000000d0c0d0210 */ /* 0x000fca0007ffe0ff */
[----:B------:R-:W-:-:S07]  /*04b0*/  IMAD.MOV.U32 R19, RZ, RZ, R13 ;  /* 0x000000ffff137224 */ /* 0x000fce00078e000d */
[----:B------:R-:W-:Y:S05]  /*04c0*/  WARPSYNC.COLLECTIVE R18, `(.L_x_147) ;  /* 0x0000000012087348 */ /* 0x000fea0003c00000 */
[----:B------:R0:W1:Y:S02]  /*04d0*/  SHFL.UP P0, R17, R19, R20, R21 ;  /* 0x0400001413117389 */ /* 0x0000640000000015 */
[----:B01----:R-:W-:Y:S05]  /*04e0*/  ENDCOLLECTIVE ;  /* 0x000000000000791b */ /* 0x003fea0003800000 */
.L_x_147:
[----:B------:R-:W-:Y:S01]  /*04f0*/  MOV R20, 0x4 ;  /* 0x0000000400147802 */ /* 0x000fe20000000f00 */
[----:B------:R-:W-:-:S05]  /*0500*/  IMAD.MOV.U32 R14, RZ, RZ, R17 ;  /* 0x000000ffff0e7224 */ /* 0x000fca00078e0011 */
[----:B------:R-:W-:-:S05]  /*0510*/  @P0 IADD3 R14, PT, PT, R13, R14, RZ ;  /* 0x0000000e0d0e0210 */ /* 0x000fca0007ffe0ff */
[----:B------:R-:W-:-:S07]  /*0520*/  IMAD.MOV.U32 R19, RZ, RZ, R14 ;  /* 0x000000ffff137224 */ /* 0x000fce00078e000e */
[----:B------:R-:W-:Y:S05]  /*0530*/  WARPSYNC.COLLECTIVE R18, `(.L_x_148) ;  /* 0x0000000012087348 */ /* 0x000fea0003c00000 */
[----:B------:R0:W1:Y:S02]  /*0540*/  SHFL.UP P0, R17, R19, R20, R21 ;  /* 0x0400001413117389 */ /* 0x0000640000000015 */
[----:B01----:R-:W-:Y:S05]  /*0550*/  ENDCOLLECTIVE ;  /* 0x000000000000791b */ /* 0x003fea0003800000 */
.L_x_148:
[----:B------:R-:W-:Y:S02]  /*0560*/  HFMA2 R20, -RZ, RZ, 0, 4.76837158203125e-07 ;  /* 0x00000008ff147431 */ /* 0x000fe400000001ff */
[----:B------:R-:W-:-:S05]  /*0570*/  IMAD.MOV.U32 R15, RZ, RZ, R17 ;  /* 0x000000ffff0f7224 */ /* 0x000fca00078e0011 */
[----:B------:R-:W-:-:S05]  /*0580*/  @P0 IADD3 R15, PT, PT, R14, R15, RZ ;  /* 0x0000000f0e0f0210 */ /* 0x000fca0007ffe0ff */
[----:B------:R-:W-:-:S07]  /*0590*/  IMAD.MOV.U32 R19, RZ, RZ, R15 ;  /* 0x000000ffff137224 */ /* 0x000fce00078e000f */
[----:B------:R-:W-:Y:S05]  /*05a0*/  WARPSYNC.COLLECTIVE R18, `(.L_x_149) ;  /* 0x0000000012087348 */ /* 0x000fea0003c00000 */
[----:B------:R0:W1:Y:S02]  /*05b0*/  SHFL.UP P0, R17, R19, R20, R21 ;  /* 0x0400001413117389 */ /* 0x0000640000000015 */
[----:B01----:R-:W-:Y:S05]  /*05c0*/  ENDCOLLECTIVE ;  /* 0x000000000000791b */ /* 0x003fea0003800000 */
.L_x_149:
[----:B------:R-:W-:Y:S01]  /*05d0*/  MOV R20, 0x10 ;  /* 0x0000001000147802 */ /* 0x000fe20000000f00 */
[----:B------:R-:W-:-:S05]  /*05e0*/  IMAD.MOV.U32 R16, RZ, RZ, R17 ;  /* 0x000000ffff107224 */ /* 0x000fca00078e0011 */
[----:B------:R-:W-:-:S05]  /*05f0*/  @P0 IADD3 R16, PT, PT, R15, R16, RZ ;  /* 0x000000100f100210 */ /* 0x000fca0007ffe0ff */
[----:B------:R-:W-:-:S07]  /*0600*/  IMAD.MOV.U32 R19, RZ, RZ, R16 ;  /* 0x000000ffff137224 */ /* 0x000fce00078e0010 */
[----:B------:R-:W-:Y:S05]  /*0610*/  WARPSYNC.COLLECTIVE R18, `(.L_x_150) ;  /* 0x0000000012087348 */ /* 0x000fea0003c00000 */
[----:B------:R0:W1:Y:S02]  /*0620*/  SHFL.UP P0, R17, R19, R20, R21 ;  /* 0x0400001413117389 */ /* 0x0000640000000015 */
[----:B01----:R-:W-:Y:S05]  /*0630*/  ENDCOLLECTIVE ;  /* 0x000000000000791b */ /* 0x003fea0003800000 */
.L_x_150:
[----:B------:R-:W-:Y:S05]  /*0640*/  BRA `(.L_x_151) ;  /* 0xfffffffc00147947 */ /* 0x000fea000383ffff */
.L_x_152:
        /* <DEDUP_REMOVED lines=11> */
.L_x_244:


//--------------------- .text._ZN3cub18CUB_300001_SM_10006detail10radix_sort30DeviceRadixSortHistogramKernelINS1_5radix10policy_hubIfijE10Policy1000ELNS0_9SortOrderE1EfjNS1_21identity_decomposer_tEEEvPT2_PKT1_SA_iiT3_ --------------------------
	.section	.text._ZN3cub18CUB_300001_SM_10006detail10radix_sort30DeviceRadixSortHistogramKernelINS1_5radix10policy_hubIfijE10Policy1000ELNS0_9SortOrderE1EfjNS1_21identity_decomposer_tEEEvPT2_PKT1_SA_iiT3_,"ax",@progbits
	.align	128
        .global         _ZN3cub18CUB_300001_SM_10006detail10radix_sort30DeviceRadixSortHistogramKernelINS1_5radix10policy_hubIfijE10Policy1000ELNS0_9SortOrderE1EfjNS1_21identity_decomposer_tEEEvPT2_PKT1_SA_iiT3_
        .type           _ZN3cub18CUB_300001_SM_10006detail10radix_sort30DeviceRadixSortHistogramKernelINS1_5radix10policy_hubIfijE10Policy1000ELNS0_9SortOrderE1EfjNS1_21identity_decomposer_tEEEvPT2_PKT1_SA_iiT3_,@function
        .size           _ZN3cub18CUB_300001_SM_10006detail10radix_sort30DeviceRadixSortHistogramKernelINS1_5radix10policy_hubIfijE10Policy1000ELNS0_9SortOrderE1EfjNS1_21identity_decomposer_tEEEvPT2_PKT1_SA_iiT3_,(.L_x_245 - _ZN3cub18CUB_300001_SM_10006detail10radix_sort30DeviceRadixSortHistogramKernelINS1_5radix10policy_hubIfijE10Policy1000ELNS0_9SortOrderE1EfjNS1_21identity_decomposer_tEEEvPT2_PKT1_SA_iiT3_)
        .other          _ZN3cub18CUB_300001_SM_10006detail10radix_sort30DeviceRadixSortHistogramKernelINS1_5radix10policy_hubIfijE10Policy1000ELNS0_9SortOrderE1EfjNS1_21identity_decomposer_tEEEvPT2_PKT1_SA_iiT3_,@"STO_CUDA_ENTRY STV_DEFAULT"
_ZN3cub18CUB_300001_SM_10006detail10radix_sort30DeviceRadixSortHistogramKernelINS1_5radix10policy_hubIfijE10Policy1000ELNS0_9SortOrderE1EfjNS1_21identity_decomposer_tEEEvPT2_PKT1_SA_iiT3_:
.text._ZN3cub18CUB_300001_SM_10006detail10radix_sort30DeviceRadixSortHistogramKernelINS1_5radix10policy_hubIfijE10Policy1000ELNS0_9SortOrderE1EfjNS1_21identity_decomposer_tEEEvPT2_PKT1_SA_iiT3_:
[----:B------:R-:W-:Y:S01]  /*0000*/  LDC R1, c[0x0][0x37c] ;  /* 0x0000df00ff017b82 */ /* 0x000fe20000000800 */
[----:B------:R-:W0:Y:S02]  /*0010*/  LDCU UR4, c[0x0][0x390] ;  /* 0x00007200ff0477ac */ /* 0x000e240008000800 */
[----:B0-----:R-:W-:-:S13]  /*0020*/  ISETP.NE.AND P0, PT, RZ, UR4, PT ;  /* 0x00000004ff007c0c */ /* 0x001fda000bf05270 */
[----:B------:R-:W-:Y:S05]  /*0030*/  @!P0 EXIT ;  /* 0x000000000000894d */ /* 0x000fea0003800000 */
[----:B------:R-:W0:Y:S01]  /*0040*/  LDC R2, c[0x0][0x398] ;  /* 0x0000e600ff027b82 */ /* 0x000e220000000800 */
[----:B------:R-:W1:Y:S01]  /*0050*/  S2R R0, SR_TID.X ;  /* 0x0000000000007919 */ /* 0x000e620000002100 */
[----:B------:R-:W2:Y:S01]  /*0060*/  LDCU.64 UR12, c[0x0][0x358] ;  /* 0x00006b00ff0c77ac */ /* 0x000ea20008000a00 */
[----:B------:R-:W3:Y:S05]  /*0070*/  LDCU UR14, c[0x0][0x370] ;  /* 0x00006e00ff0e77ac */ /* 0x000eea0008000800 */
[----:B------:R-:W0:Y:S01]  /*0080*/  LDC R3, c[0x0][0x394] ;  /* 0x0000e500ff037b82 */ /* 0x000e220000000800 */
[----:B------:R-:W-:-:S07]  /*0090*/  UMOV UR4, URZ ;  /* 0x000000ff00047c82 */ /* 0x000fce0008000000 */
[----:B------:R-:W4:Y:S01]  /*00a0*/  S2UR UR6, SR_CTAID.X ;  /* 0x00000000000679c3 */ /* 0x000f220000002500 */
[----:B0-----:R-:W-:Y:S01]  /*00b0*/  IADD3 R2, PT, PT, R2, 0x7, -R3 ;  /* 0x0000000702027810 */ /* 0x001fe20007ffe803 */
[----:B-1----:R-:W-:-:S03]  /*00c0*/  VIADD R4, R0, 0x780 ;  /* 0x0000078000047836 */ /* 0x002fc60000000000 */
[----:B------:R-:W-:Y:S02]  /*00d0*/  SHF.R.S32.HI R3, RZ, 0x1f, R2 ;  /* 0x0000001fff037819 */ /* 0x000fe40000011402 */
[----:B------:R-:W-:Y:S02]  /*00e0*/  ISETP.GE.AND P0, PT, R2, 0x8, PT ;  /* 0x000000080200780c */ /* 0x000fe40003f06270 */
[----:B------:R-:W-:Y:S01]  /*00f0*/  LEA.HI R3, R3, R2, RZ, 0x3 ;  /* 0x0000000203037211 */ /* 0x000fe200078f18ff */
[C---:B------:R-:W-:Y:S01]  /*0100*/  VIADD R2, R0.reuse, 0x300 ;  /* 0x0000030000027836 */ /* 0x040fe20000000000 */
[C---:B------:R-:W-:Y:S01]  /*0110*/  ISETP.GT.U32.OR P0, PT, R0.reuse, 0xff, !P0 ;  /* 0x000000ff0000780c */ /* 0x040fe20004704470 */
[----:B----4-:R-:W-:Y:S01]  /*0120*/  USHF.L.U32 UR6, UR6, 0xb, URZ ;  /* 0x0000000b06067899 */ /* 0x010fe200080006ff */
[----:B------:R-:W-:Y:S01]  /*0130*/  SHF.R.S32.HI R7, RZ, 0x3, R3 ;  /* 0x00000003ff077819 */ /* 0x000fe20000011403 */
[----:B------:R-:W-:Y:S01]  /*0140*/  VIADD R3, R0, 0x500 ;  /* 0x0000050000037836 */ /* 0x000fe20000000000 */
[----:B------:R-:W-:-:S02]  /*0150*/  P2R R8, PR, RZ, 0x1 ;  /* 0x00000001ff087803 */ /* 0x000fc40000000000 */
[C---:B------:R-:W-:Y:S01]  /*0160*/  LOP3.LUT R6, R7.reuse, 0x7, RZ, 0xc0, !PT ;  /* 0x0000000707067812 */ /* 0x040fe200078ec0ff */
[C---:B------:R-:W-:Y:S01]  /*0170*/  VIADD R5, R7.reuse, 0xffffffff ;  /* 0xffffffff07057836 */ /* 0x040fe20000000000 */
[----:B--23--:R-:W-:-:S07]  /*0180*/  LOP3.LUT R7, R7, 0x3, RZ, 0xc0, !PT ;  /* 0x0000000307077812 */ /* 0x00cfce00078ec0ff */
.L_x_236:
[----:B------:R-:W-:Y:S01]  /*0190*/  ISETP.NE.AND P0, PT, R8, RZ, PT ;  /* 0x000000ff0800720c */ /* 0x000fe20003f05270 */
[----:B------:R-:W-:-:S12]  /*01a0*/  BSSY.RECONVERGENT B0, `(.L_x_153) ;  /* 0x0000083000007945 */ /* 0x000fd80003800200 */
[----:B0-2345:R-:W-:Y:S05]  /*01b0*/  @P0 BRA `(.L_x_154) ;  /* 0x0000000800040947 */ /* 0x03dfea0003800000 */
[----:B------:R-:W0:Y:S01]  /*01c0*/  LDC R9, c[0x0][0x398] ;  /* 0x0000e600ff097b82 */ /* 0x000e220000000800 */
[----:B------:R-:W-:Y:S01]  /*01d0*/  ISETP.GE.U32.AND P0, PT, R5, 0xf, PT ;  /* 0x0000000f0500780c */ /* 0x000fe20003f06070 */
[----:B------:R-:W-:-:S06]  /*01e0*/  UMOV UR5, 0x400 ;  /* 0x0000040000057882 */ /* 0x000fcc0000000000 */
[----:B------:R-:W0:Y:S08]  /*01f0*/  LDC R10, c[0x0][0x394] ;  /* 0x0000e500ff0a7b82 */ /* 0x000e300000000800 */
[----:B------:R-:W1:Y:S01]  /*0200*/  S2UR UR7, SR_CgaCtaId ;  /* 0x00000000000779c3 */ /* 0x000e620000008800 */
[----:B0-----:R-:W-:-:S04]  /*0210*/  IADD3 R9, PT, PT, R9, 0x7, -R10 ;  /* 0x0000000709097810 */ /* 0x001fc80007ffe80a */
[----:B------:R-:W-:Y:S01]  /*0220*/  SHF.R.S32.HI R10, RZ, 0x1f, R9 ;  /* 0x0000001fff0a7819 */ /* 0x000fe20000011409 */
[----:B-1----:R-:W-:-:S03]  /*0230*/  ULEA UR5, UR7, UR5, 0x18 ;  /* 0x0000000507057291 */ /* 0x002fc6000f8ec0ff */
[----:B------:R-:W-:Y:S01]  /*0240*/  LEA.HI R10, R10, R9, RZ, 0x3 ;  /* 0x000000090a0a7211 */ /* 0x000fe200078f18ff */
[----:B------:R-:W-:-:S03]  /*0250*/  IMAD.MOV.U32 R9, RZ, RZ, RZ ;  /* 0x000000ffff097224 */ /* 0x000fc600078e00ff */
[----:B------:R-:W-:Y:S02]  /*0260*/  SHF.R.S32.HI R11, RZ, 0x3, R10 ;  /* 0x00000003ff0b7819 */ /* 0x000fe4000001140a */
[----:B------:R-:W-:Y:S02]  /*0270*/  LEA R14, R0, UR5, 0x2 ;  /* 0x00000005000e7c11 */ /* 0x000fe4000f8e10ff */
[----:B------:R-:W-:Y:S01]  /*0280*/  LOP3.LUT R12, R11, 0xffffff0, RZ, 0xc0, !PT ;  /* 0x0ffffff00b0c7812 */ /* 0x000fe200078ec0ff */
[----:B------:R-:W-:Y:S06]  /*0290*/  @!P0 BRA `(.L_x_155) ;  /* 0x00000000005c8947 */ /* 0x000fec0003800000 */
[----:B------:R-:W-:Y:S02]  /*02a0*/  IMAD.MOV R10, RZ, RZ, -R12 ;  /* 0x000000ffff0a7224 */ /* 0x000fe400078e0a0c */
[----:B------:R-:W-:-:S07]  /*02b0*/  VIADD R9, R14, 0x2000 ;  /* 0x000020000e097836 */ /* 0x000fce0000000000 */
.L_x_156:
[----:B------:R-:W-:Y:S01]  /*02c0*/  VIADD R10, R10, 0x10 ;  /* 0x000000100a0a7836 */ /* 0x000fe20000000000 */
[----:B------:R-:W-:Y:S04]  /*02d0*/  STS [R9+-0x2000], RZ ;  /* 0xffe000ff09007388 */ /* 0x000fe80000000800 */
        /* <DEDUP_REMOVED lines=18> */
[----:B------:R-:W-:-:S07]  /*0400*/  IMAD.MOV.U32 R9, RZ, RZ, R12 ;  /* 0x000000ffff097224 */ /* 0x000fce00078e000c */
.L_x_155:
[----:B------:R-:W-:Y:S01]  /*0410*/  LOP3.LUT R11, R11, 0xf, RZ, 0xc0, !PT ;  /* 0x0000000f0b0b7812 */ /* 0x000fe200078ec0ff */
[----:B------:R-:W-:-:S03]  /*0420*/  VIADD R13, R6, 0xffffffff ;  /* 0xffffffff060d7836 */ /* 0x000fc60000000000 */
[C---:B------:R-:W-:Y:S01]  /*0430*/  ISETP.NE.AND P1, PT, R11.reuse, RZ, PT ;  /* 0x000000ff0b00720c */ /* 0x040fe20003f25270 */
[----:B------:R-:W-:-:S12]  /*0440*/  VIADD R11, R11, 0xffffffff ;  /* 0xffffffff0b0b7836 */ /* 0x000fd80000000000 */
[----:B------:R-:W-:Y:S05]  /*0450*/  @!P1 BRA `(.L_x_157) ;  /* 0x0000000000789947 */ /* 0x000fea0003800000 */
[----:B------:R-:W-:Y:S02]  /*0460*/  ISETP.GE.U32.AND P2, PT, R11, 0x7, PT ;  /* 0x000000070b00780c */ /* 0x000fe40003f46070 */
[----:B------:R-:W-:-:S11]  /*0470*/  ISETP.NE.AND P3, PT, R6, RZ, PT ;  /* 0x000000ff0600720c */ /* 0x000fd60003f65270 */
[----:B------:R-:W-:Y:S05]  /*0480*/  @!P2 BRA `(.L_x_158) ;  /* 0x000000000028a947 */ /* 0x000fea0003800000 */
        /* <DEDUP_REMOVED lines=10> */
.L_x_158:
[----:B------:R-:W-:Y:S05]  /*0530*/  @!P3 BRA `(.L_x_157) ;  /* 0x000000000040b947 */ /* 0x000fea0003800000 */
[----:B------:R-:W-:Y:S02]  /*0540*/  ISETP.GE.U32.AND P2, PT, R13, 0x3, PT ;  /* 0x000000030d00780c */ /* 0x000fe40003f46070 */
[----:B------:R-:W-:-:S11]  /*0550*/  ISETP.NE.AND P3, PT, R7, RZ, PT ;  /* 0x000000ff0700720c */ /* 0x000fd60003f65270 */
[C---:B0-----:R-:W-:Y:S02]  /*0560*/  @P2 IMAD R10, R9.reuse, 0x400, R14 ;  /* 0x00000400090a2824 */ /* 0x041fe400078e020e */
[----:B------:R-:W-:-:S03]  /*0570*/  @P2 VIADD R9, R9, 0x4 ;  /* 0x0000000409092836 */ /* 0x000fc60000000000 */
[----:B------:R1:W-:Y:S04]  /*0580*/  @P2 STS [R10], RZ ;  /* 0x000000ff0a002388 */ /* 0x0003e80000000800 */
[----:B------:R1:W-:Y:S04]  /*0590*/  @P2 STS [R10+0x400], RZ ;  /* 0x000400ff0a002388 */ /* 0x0003e80000000800 */
[----:B------:R1:W-:Y:S04]  /*05a0*/  @P2 STS [R10+0x800], RZ ;  /* 0x000800ff0a002388 */ /* 0x0003e80000000800 */
[----:B------:R1:W-:Y:S01]  /*05b0*/  @P2 STS [R10+0xc00], RZ ;  /* 0x000c00ff0a002388 */ /* 0x0003e20000000800 */
[----:B------:R-:W-:Y:S05]  /*05c0*/  @!P3 BRA `(.L_x_157) ;  /* 0x00000000001cb947 */ /* 0x000fea0003800000 */
[----:B------:R-:W-:Y:S01]  /*05d0*/  IMAD R9, R9, 0x400, R14 ;  /* 0x0000040009097824 */ /* 0x000fe200078e020e */
[----:B------:R-:W-:-:S04]  /*05e0*/  ISETP.NE.AND P2, PT, R7, 0x1, PT ;  /* 0x000000010700780c */ /* 0x000fc80003f45270 */
[----:B------:R2:W-:Y:S09]  /*05f0*/  STS [R9], RZ ;  /* 0x000000ff09007388 */ /* 0x0005f20000000800 */
[----:B--2---:R-:W-:Y:S05]  /*0600*/  @!P2 BRA `(.L_x_157) ;  /* 0x00000000000ca947 */ /* 0x004fea0003800000 */
[----:B------:R-:W-:Y:S01]  /*0610*/  ISETP.NE.AND P2, PT, R7, 0x2, PT ;  /* 0x000000020700780c */ /* 0x000fe20003f45270 */
[----:B------:R2:W-:-:S12]  /*0620*/  STS [R9+0x400], RZ ;  /* 0x000400ff09007388 */ /* 0x0005d80000000800 */
[----:B------:R2:W-:Y:S02]  /*0630*/  @P2 STS [R9+0x800], RZ ;  /* 0x000800ff09002388 */ /* 0x0005e40000000800 */
.L_x_157:
[----:B------:R-:W-:-:S13]  /*0640*/  ISETP.GT.U32.AND P2, PT, R0, 0x7f, PT ;  /* 0x0000007f0000780c */ /* 0x000fda0003f44070 */
[----:B------:R-:W-:Y:S05]  /*0650*/  @P2 BRA `(.L_x_154) ;  /* 0x0000000000dc2947 */ /* 0x000fea0003800000 */
[----:B--2---:R-:W-:Y:S01]  /*0660*/  IMAD.MOV.U32 R9, RZ, RZ, RZ ;  /* 0x000000ffff097224 */ /* 0x004fe200078e00ff */
[----:B------:R-:W-:Y:S06]  /*0670*/  @!P0 BRA `(.L_x_159) ;  /* 0x0000000000588947 */ /* 0x000fec0003800000 */
[----:B------:R-:W-:-:S07]  /*0680*/  IMAD.MOV.U32 R9, RZ, RZ, RZ ;  /* 0x000000ffff097224 */ /* 0x000fce00078e00ff */
.L_x_160:
[C---:B012---:R-:W-:Y:S02]  /*0690*/  IMAD R10, R9.reuse, 0x400, R14 ;  /* 0x00000400090a7824 */ /* 0x047fe400078e020e */
[----:B------:R-:W-:-:S03]  /*06a0*/  VIADD R9, R9, 0x10 ;  /* 0x0000001009097836 */ /* 0x000fc60000000000 */
[----:B------:R2:W-:Y:S02]  /*06b0*/  STS [R10+0x200], RZ ;  /* 0x000200ff0a007388 */ /* 0x0005e40000000800 */
[----:B------:R-:W-:Y:S02]  /*06c0*/  ISETP.NE.AND P0, PT, R9, R12, PT ;  /* 0x0000000c0900720c */ /* 0x000fe40003f05270 */
[----:B------:R2:W-:Y:S04]  /*06d0*/  STS [R10+0x600], RZ ;  /* 0x000600ff0a007388 */ /* 0x0005e80000000800 */
        /* <DEDUP_REMOVED lines=13> */
[----:B------:R2:W-:Y:S01]  /*07b0*/  STS [R10+0x3e00], RZ ;  /* 0x003e00ff0a007388 */ /* 0x0005e20000000800 */
[----:B------:R-:W-:Y:S05]  /*07c0*/  @P0 BRA `(.L_x_160) ;  /* 0xfffffffc00b00947 */ /* 0x000fea000383ffff */
[----:B------:R-:W-:-:S07]  /*07d0*/  IMAD.MOV.U32 R9, RZ, RZ, R12 ;  /* 0x000000ffff097224 */ /* 0x000fce00078e000c */
.L_x_159:
[----:B------:R-:W-:Y:S05]  /*07e0*/  @!P1 BRA `(.L_x_154) ;  /* 0x0000000000789947 */ /* 0x000fea0003800000 */
[----:B------:R-:W-:Y:S02]  /*07f0*/  ISETP.GE.U32.AND P0, PT, R11, 0x7, PT ;  /* 0x000000070b00780c */ /* 0x000fe40003f06070 */
[----:B------:R-:W-:-:S11]  /*0800*/  ISETP.NE.AND P1, PT, R6, RZ, PT ;  /* 0x000000ff0600720c */ /* 0x000fd60003f25270 */
[----:B------:R-:W-:Y:S05]  /*0810*/  @!P0 BRA `(.L_x_161) ;  /* 0x0000000000288947 */ /* 0x000fea0003800000 */
[C---:B012---:R-:W-:Y:S02]  /*0820*/  IMAD R10, R9.reuse, 0x400, R14 ;  /* 0x00000400090a7824 */ /* 0x047fe400078e020e */
[----:B------:R-:W-:-:S03]  /*0830*/  VIADD R9, R9, 0x8 ;  /* 0x0000000809097836 */ /* 0x000fc60000000000 */
[----:B------:R3:W-:Y:S04]  /*0840*/  STS [R10+0x200], RZ ;  /* 0x000200ff0a007388 */ /* 0x0007e80000000800 */
[----:B------:R3:W-:Y:S04]  /*0850*/  STS [R10+0x600], RZ ;  /* 0x000600ff0a007388 */ /* 0x0007e80000000800 */
[----:B------:R3:W-:Y:S04]  /*0860*/  STS [R10+0xa00], RZ ;  /* 0x000a00ff0a007388 */ /* 0x0007e80000000800 */
[----:B------:R3:W-:Y:S04]  /*0870*/  STS [R10+0xe00], RZ ;  /* 0x000e00ff0a007388 */ /* 0x0007e80000000800 */
[----:B------:R3:W-:Y:S04]  /*0880*/  STS [R10+0x1200], RZ ;  /* 0x001200ff0a007388 */ /* 0x0007e80000000800 */
[----:B------:R3:W-:Y:S04]  /*0890*/  STS [R10+0x1600], RZ ;  /* 0x001600ff0a007388 */ /* 0x0007e80000000800 */
[----:B------:R3:W-:Y:S04]  /*08a0*/  STS [R10+0x1a00], RZ ;  /* 0x001a00ff0a007388 */ /* 0x0007e80000000800 */
[----:B------:R3:W-:Y:S02]  /*08b0*/  STS [R10+0x1e00], RZ ;  /* 0x001e00ff0a007388 */ /* 0x0007e40000000800 */
.L_x_161:
[----:B------:R-:W-:Y:S05]  /*08c0*/  @!P1 BRA `(.L_x_154) ;  /* 0x0000000000409947 */ /* 0x000fea0003800000 */
[----:B------:R-:W-:Y:S02]  /*08d0*/  ISETP.GE.U32.AND P0, PT, R13, 0x3, PT ;  /* 0x000000030d00780c */ /* 0x000fe40003f06070 */
[----:B------:R-:W-:-:S11]  /*08e0*/  ISETP.NE.AND P1, PT, R7, RZ, PT ;  /* 0x000000ff0700720c */ /* 0x000fd60003f25270 */
[C---:B0123--:R-:W-:Y:S02]  /*08f0*/  @P0 IMAD R10, R9.reuse, 0x400, R14 ;  /* 0x00000400090a0824 */ /* 0x04ffe400078e020e */
[----:B------:R-:W-:-:S03]  /*0900*/  @P0 VIADD R9, R9, 0x4 ;  /* 0x0000000409090836 */ /* 0x000fc60000000000 */
[----:B------:R4:W-:Y:S04]  /*0910*/  @P0 STS [R10+0x200], RZ ;  /* 0x000200ff0a000388 */ /* 0x0009e80000000800 */
[----:B------:R4:W-:Y:S04]  /*0920*/  @P0 STS [R10+0x600], RZ ;  /* 0x000600ff0a000388 */ /* 0x0009e80000000800 */
[----:B------:R4:W-:Y:S04]  /*0930*/  @P0 STS [R10+0xa00], RZ ;  /* 0x000a00ff0a000388 */ /* 0x0009e80000000800 */
[----:B------:R4:W-:Y:S01]  /*0940*/  @P0 STS [R10+0xe00], RZ ;  /* 0x000e00ff0a000388 */ /* 0x0009e20000000800 */
[----:B------:R-:W-:Y:S05]  /*0950*/  @!P1 BRA `(.L_x_154) ;  /* 0x00000000001c9947 */ /* 0x000fea0003800000 */
[----:B------:R-:W-:Y:S01]  /*0960*/  IMAD R9, R9, 0x400, R14 ;  /* 0x0000040009097824 */ /* 0x000fe200078e020e */
[----:B------:R-:W-:-:S04]  /*0970*/  ISETP.NE.AND P0, PT, R7, 0x1, PT ;  /* 0x000000010700780c */ /* 0x000fc80003f05270 */
[----:B------:R0:W-:Y:S09]  /*0980*/  STS [R9+0x200], RZ ;  /* 0x000200ff09007388 */ /* 0x0001f20000000800 */
[----:B0-----:R-:W-:Y:S05]  /*0990*/  @!P0 BRA `(.L_x_154) ;  /* 0x00000000000c8947 */ /* 0x001fea0003800000 */
[----:B------:R-:W-:Y:S01]  /*09a0*/  ISETP.NE.AND P0, PT, R7, 0x2, PT ;  /* 0x000000020700780c */ /* 0x000fe20003f05270 */
[----:B------:R0:W-:-:S12]  /*09b0*/  STS [R9+0x600], RZ ;  /* 0x000600ff09007388 */ /* 0x0001d80000000800 */
[----:B------:R0:W-:Y:S02]  /*09c0*/  @P0 STS [R9+0xa00], RZ ;  /* 0x000a00ff09000388 */ /* 0x0001e40000000800 */
.L_x_154:
[----:B------:R-:W-:Y:S05]  /*09d0*/  BSYNC.RECONVERGENT B0 ;  /* 0x0000000000007941 */ /* 0x000fea0003800200 */
.L_x_153:
[----:B------:R-:W-:Y:S06]  /*09e0*/  BAR.SYNC.DEFER_BLOCKING 0x0 ;  /* 0x0000000000007b1d */ /* 0x000fec0000010000 */
[----:B------:R-:W5:Y:S02]  /*09f0*/  LDCU UR5, c[0x0][0x390] ;  /* 0x00007200ff0577ac */ /* 0x000f640008000800 */
[----:B-----5:R-:W-:-:S04]  /*0a00*/  UIMAD UR5, UR4, -0x40000000, UR5 ;  /* 0xc0000000040578a4 */ /* 0x020fc8000f8e0205 */
[----:B------:R-:W-:-:S04]  /*0a10*/  UISETP.LT.U32.AND UP0, UPT, UR5, 0x40000000, UPT ;  /* 0x400000000500788c */ /* 0x000fc8000bf01070 */
[----:B------:R-:W-:-:S04]  /*0a20*/  USEL UR8, UR5, 0x40000000, UP0 ;  /* 0x4000000005087887 */ /* 0x000fc80008000000 */
[----:B------:R-:W-:Y:S01]  /*0a30*/  UISETP.GE.U32.AND UP0, UPT, UR6, UR8, UPT ;  /* 0x000000080600728c */ /* 0x000fe2000bf06070 */
[----:B------:R-:W-:Y:S08]  /*0a40*/  BAR.SYNC.DEFER_BLOCKING 0x0 ;  /* 0x0000000000007b1d */ /* 0x000ff00000010000 */
[----:B------:R-:W-:Y:S05]  /*0a50*/  BRA.U UP0, `(.L_x_162) ;  /* 0x0000000d00f87547 */ /* 0x000fea000b800000 */
[----:B------:R-:W-:-:S05]  /*0a60*/  UMOV UR7, UR6 ;  /* 0x0000000600077c82 */ /* 0x000fca0008000000 */
.L_x_167:
[----:B-----5:R-:W5:Y:S01]  /*0a70*/  LDCU UR5, c[0x0][0x390] ;  /* 0x00007200ff0577ac */ /* 0x020f620008000800 */
[----:B------:R-:W-:Y:S02]  /*0a80*/  ULEA UR9, UR4, UR7, 0x1e ;  /* 0x0000000704097291 */ /* 0x000fe4000f8ef0ff */
[----:B------:R-:W-:-:S04]  /*0a90*/  ULEA UR7, UR14, UR7, 0xb ;  /* 0x000000070e077291 */ /* 0x000fc8000f8e58ff */
[----:B------:R-:W-:Y:S02]  /*0aa0*/  UISETP.GE.U32.AND UP1, UPT, UR7, UR8, UPT ;  /* 0x000000080700728c */ /* 0x000fe4000bf26070 */
[----:B-----5:R-:W-:-:S04]  /*0ab0*/  UIADD3 UR5, UPT, UPT, -UR9, UR5, URZ ;  /* 0x0000000509057290 */ /* 0x020fc8000fffe1ff */
[----:B------:R-:W-:-:S09]  /*0ac0*/  UISETP.GE.U32.AND UP0, UPT, UR5, 0x800, UPT ;  /* 0x000008000500788c */ /* 0x000fd2000bf06070 */
[----:B0-----:R-:W-:Y:S05]  /*0ad0*/  BRA.U !UP0, `(.L_x_163) ;  /* 0x0000000108507547 */ /* 0x001fea000b800000 */
[----:B01234-:R-:W0:Y:S01]  /*0ae0*/  LDC.64 R10, c[0x0][0x388] ;  /* 0x0000e200ff0a7b82 */ /* 0x01fe220000000a00 */
[----:B------:R-:W-:-:S04]  /*0af0*/  VIADD R9, R0, UR9 ;  /* 0x0000000900097c36 */ /* 0x000fc80008000000 */
[----:B0-----:R-:W-:-:S05]  /*0b00*/  IMAD.WIDE.U32 R10, R9, 0x4, R10 ;  /* 0x00000004090a7825 */ /* 0x001fca00078e000a */
        /* <DEDUP_REMOVED lines=17> */
.L_x_163:
[----:B01234-:R-:W0:Y:S01]  /*0c20*/  LDC.64 R10, c[0x0][0x388] ;  /* 0x0000e200ff0a7b82 */ /* 0x01fe220000000a00 */
[C---:B------:R-:W-:Y:S01]  /*0c30*/  ISETP.GE.AND P1, PT, R0.reuse, UR5, PT ;  /* 0x0000000500007c0c */ /* 0x040fe2000bf26270 */
[C---:B------:R-:W-:Y:S02]  /*0c40*/  VIADD R12, R0.reuse, 0x80 ;  /* 0x00000080000c7836 */ /* 0x040fe40000000000 */
[C---:B------:R-:W-:Y:S02]  /*0c50*/  VIADD R14, R0.reuse, 0x100 ;  /* 0x00000100000e7836 */ /* 0x040fe40000000000 */
[----:B------:R-:W-:Y:S01]  /*0c60*/  VIADD R13, R0, 0x180 ;  /* 0x00000180000d7836 */ /* 0x000fe20000000000 */
[----:B------:R-:W-:Y:S01]  /*0c70*/  ISETP.GE.AND P2, PT, R12, UR5, PT ;  /* 0x000000050c007c0c */ /* 0x000fe2000bf46270 */
[----:B------:R-:W-:Y:S01]  /*0c80*/  VIADD R9, R0, UR9 ;  /* 0x0000000900097c36 */ /* 0x000fe20008000000 */
[----:B------:R-:W-:Y:S01]  /*0c90*/  ISETP.GE.AND P3, PT, R14, UR5, PT ;  /* 0x000000050e007c0c */ /* 0x000fe2000bf66270 */
[C---:B------:R-:W-:Y:S01]  /*0ca0*/  VIADD R12, R0.reuse, 0x200 ;  /* 0x00000200000c7836 */ /* 0x040fe20000000000 */
[----:B------:R-:W-:Y:S01]  /*0cb0*/  ISETP.GE.AND P4, PT, R13, UR5, PT ;  /* 0x000000050d007c0c */ /* 0x000fe2000bf86270 */
[----:B------:R-:W-:-:S02]  /*0cc0*/  VIADD R13, R0, 0x280 ;  /* 0x00000280000d7836 */ /* 0x000fc40000000000 */
[----:B------:R-:W-:Y:S01]  /*0cd0*/  IMAD.MOV.U32 R24, RZ, RZ, -0x1 ;  /* 0xffffffffff187424 */ /* 0x000fe200078e00ff */
[----:B------:R-:W-:Y:S01]  /*0ce0*/  ISETP.GE.AND P5, PT, R12, UR5, PT ;  /* 0x000000050c007c0c */ /* 0x000fe2000bfa6270 */
[----:B------:R-:W-:Y:S01]  /*0cf0*/  IMAD.MOV.U32 R26, RZ, RZ, -0x1 ;  /* 0xffffffffff1a7424 */ /* 0x000fe200078e00ff */
[----:B------:R-:W-:Y:S01]  /*0d00*/  ISETP.GE.AND P0, PT, R13, UR5, PT ;  /* 0x000000050d007c0c */ /* 0x000fe2000bf06270 */
[----:B------:R-:W-:Y:S02]  /*0d10*/  IMAD.MOV.U32 R22, RZ, RZ, -0x1 ;  /* 0xffffffffff167424 */ /* 0x000fe400078e00ff */
[----:B------:R-:W-:Y:S02]  /*0d20*/  IMAD.MOV.U32 R23, RZ, RZ, -0x1 ;  /* 0xffffffffff177424 */ /* 0x000fe400078e00ff */
[----:B0-----:R-:W-:-:S04]  /*0d30*/  IMAD.WIDE.U32 R10, R9, 0x4, R10 ;  /* 0x00000004090a7825 */ /* 0x001fc800078e000a */
[C---:B------:R-:W-:Y:S01]  /*0d40*/  VIADD R9, R0.reuse, 0x380 ;  /* 0x0000038000097836 */ /* 0x040fe20000000000 */
[----:B------:R1:W5:Y:S01]  /*0d50*/  @!P1 LDG.E R24, desc[UR12][R10.64] ;  /* 0x0000000c0a189981 */ /* 0x000362000c1e1900 */
[----:B------:R-:W-:-:S03]  /*0d60*/  VIADD R12, R0, 0x480 ;  /* 0x00000480000c7836 */ /* 0x000fc60000000000 */
[----:B------:R-:W-:Y:S01]  /*0d70*/  ISETP.GE.AND P1, PT, R9, UR5, PT ;  /* 0x0000000509007c0c */ /* 0x000fe2000bf26270 */
[----:B------:R1:W5:Y:S01]  /*0d80*/  @!P2 LDG.E R26, desc[UR12][R10.64+0x200] ;  /* 0x0002000c0a1aa981 */ /* 0x000362000c1e1900 */
[----:B------:R-:W-:Y:S01]  /*0d90*/  LOP3.LUT R9, R0, 0x400, RZ, 0xfc, !PT ;  /* 0x0000040000097812 */ /* 0x000fe200078efcff */
[----:B------:R-:W-:Y:S01]  /*0da0*/  IMAD.MOV.U32 R25, RZ, RZ, -0x1 ;  /* 0xffffffffff197424 */ /* 0x000fe200078e00ff */
[----:B------:R-:W-:Y:S01]  /*0db0*/  ISETP.GE.AND P2, PT, R2, UR5, PT ;  /* 0x0000000502007c0c */ /* 0x000fe2000bf46270 */
[----:B------:R1:W5:Y:S01]  /*0dc0*/  @!P3 LDG.E R22, desc[UR12][R10.64+0x400] ;  /* 0x0004000c0a16b981 */ /* 0x000362000c1e1900 */
[----:B------:R-:W-:Y:S01]  /*0dd0*/  IMAD.MOV.U32 R21, RZ, RZ, -0x1 ;  /* 0xffffffffff157424 */ /* 0x000fe200078e00ff */
[----:B------:R-:W-:Y:S02]  /*0de0*/  ISETP.GE.AND P3, PT, R9, UR5, PT ;  /* 0x0000000509007c0c */ /* 0x000fe4000bf66270 */
[----:B------:R1:W5:Y:S01]  /*0df0*/  @!P4 LDG.E R23, desc[UR12][R10.64+0x600] ;  /* 0x0006000c0a17c981 */ /* 0x000362000c1e1900 */
[----:B------:R-:W-:Y:S01]  /*0e00*/  ISETP.GE.AND P4, PT, R12, UR5, PT ;  /* 0x000000050c007c0c */ /* 0x000fe2000bf86270 */
[----:B------:R-:W-:-:S02]  /*0e10*/  VIADD R9, R0, 0x580 ;  /* 0x0000058000097836 */ /* 0x000fc40000000000 */
[----:B------:R-:W-:Y:S01]  /*0e20*/  VIADD R12, R0, 0x600 ;  /* 0x00000600000c7836 */ /* 0x000fe20000000000 */
[----:B------:R1:W5:Y:S01]  /*0e30*/  @!P5 LDG.E R25, desc[UR12][R10.64+0x800] ;  /* 0x0008000c0a19d981 */ /* 0x000362000c1e1900 */
[----:B------:R-:W-:Y:S01]  /*0e40*/  IMAD.MOV.U32 R19, RZ, RZ, -0x1 ;  /* 0xffffffffff137424 */ /* 0x000fe200078e00ff */
[----:B------:R-:W-:Y:S02]  /*0e50*/  ISETP.GE.AND P5, PT, R9, UR5, PT ;  /* 0x0000000509007c0c */ /* 0x000fe4000bfa6270 */
[----:B------:R1:W5:Y:S01]  /*0e60*/  @!P0 LDG.E R21, desc[UR12][R10.64+0xa00] ;  /* 0x000a000c0a158981 */ /* 0x000362000c1e1900 */
[----:B------:R-:W-:Y:S01]  /*0e70*/  ISETP.GE.AND P0, PT, R12, UR5, PT ;  /* 0x000000050c007c0c */ /* 0x000fe2000bf06270 */
[----:B------:R-:W-:Y:S02]  /*0e80*/  IMAD.MOV.U32 R9, RZ, RZ, -0x1 ;  /* 0xffffffffff097424 */ /* 0x000fe400078e00ff */
[----:B------:R-:W-:Y:S01]  /*0e90*/  IMAD.MOV.U32 R12, RZ, RZ, -0x1 ;  /* 0xffffffffff0c7424 */ /* 0x000fe200078e00ff */
[----:B------:R1:W5:Y:S01]  /*0ea0*/  @!P2 LDG.E R19, desc[UR12][R10.64+0xc00] ;  /* 0x000c000c0a13a981 */ /* 0x000362000c1e1900 */
[----:B------:R-:W-:-:S02]  /*0eb0*/  IMAD.MOV.U32 R13, RZ, RZ, -0x1 ;  /* 0xffffffffff0d7424 */ /* 0x000fc400078e00ff */
[C---:B------:R-:W-:Y:S01]  /*0ec0*/  VIADD R14, R0.reuse, 0x680 ;  /* 0x00000680000e7836 */ /* 0x040fe20000000000 */
[----:B------:R1:W5:Y:S01]  /*0ed0*/  @!P1 LDG.E R9, desc[UR12][R10.64+0xe00] ;  /* 0x000e000c0a099981 */ /* 0x000362000c1e1900 */
[----:B------:R-:W-:Y:S01]  /*0ee0*/  VIADD R15, R0, 0x700 ;  /* 0x00000700000f7836 */ /* 0x000fe20000000000 */
[----:B------:R-:W-:Y:S02]  /*0ef0*/  ISETP.GE.AND P2, PT, R3, UR5, PT ;  /* 0x0000000503007c0c */ /* 0x000fe4000bf46270 */
[----:B------:R1:W5:Y:S01]  /*0f00*/  @!P3 LDG.E R12, desc[UR12][R10.64+0x1000] ;  /* 0x0010000c0a0cb981 */ /* 0x000362000c1e1900 */
[----:B------:R-:W-:Y:S02]  /*0f10*/  ISETP.GE.AND P1, PT, R14, UR5, PT ;  /* 0x000000050e007c0c */ /* 0x000fe4000bf26270 */
[----:B------:R-:W-:Y:S01]  /*0f20*/  ISETP.GE.AND P3, PT, R15, UR5, PT ;  /* 0x000000050f007c0c */ /* 0x000fe2000bf66270 */
[----:B------:R1:W5:Y:S01]  /*0f30*/  @!P4 LDG.E R13, desc[UR12][R10.64+0x1200] ;  /* 0x0012000c0a0dc981 */ /* 0x000362000c1e1900 */
[----:B------:R-:W-:Y:S01]  /*0f40*/  ISETP.GE.AND P4, PT, R4, UR5, PT ;  /* 0x0000000504007c0c */ /* 0x000fe2000bf86270 */
[----:B------:R-:W-:-:S02]  /*0f50*/  IMAD.MOV.U32 R14, RZ, RZ, -0x1 ;  /* 0xffffffffff0e7424 */ /* 0x000fc400078e00ff */
[----:B------:R-:W-:Y:S02]  /*0f60*/  IMAD.MOV.U32 R15, RZ, RZ, -0x1 ;  /* 0xffffffffff0f7424 */ /* 0x000fe400078e00ff */
[----:B------:R-:W-:Y:S02]  /*0f70*/  IMAD.MOV.U32 R16, RZ, RZ, -0x1 ;  /* 0xffffffffff107424 */ /* 0x000fe400078e00ff */
[----:B------:R-:W-:Y:S01]  /*0f80*/  IMAD.MOV.U32 R17, RZ, RZ, -0x1 ;  /* 0xffffffffff117424 */ /* 0x000fe200078e00ff */
[----:B------:R1:W5:Y:S01]  /*0f90*/  @!P2 LDG.E R14, desc[UR12][R10.64+0x1400] ;  /* 0x0014000c0a0ea981 */ /* 0x000362000c1e1900 */
[----:B------:R-:W-:Y:S02]  /*0fa0*/  IMAD.MOV.U32 R18, RZ, RZ, -0x1 ;  /* 0xffffffffff127424 */ /* 0x000fe400078e00ff */
[----:B------:R-:W-:Y:S01]  /*0fb0*/  IMAD.MOV.U32 R20, RZ, RZ, -0x1 ;  /* 0xffffffffff147424 */ /* 0x000fe200078e00ff */
[----:B------:R1:W5:Y:S04]  /*0fc0*/  @!P5 LDG.E R15, desc[UR12][R10.64+0x1600] ;  /* 0x0016000c0a0fd981 */ /* 0x000368000c1e1900 */
[----:B------:R1:W5:Y:S04]  /*0fd0*/  @!P0 LDG.E R16, desc[UR12][R10.64+0x1800] ;  /* 0x0018000c0a108981 */ /* 0x000368000c1e1900 */
[----:B------:R1:W5:Y:S04]  /*0fe0*/  @!P1 LDG.E R17, desc[UR12][R10.64+0x1a00] ;  /* 0x001a000c0a119981 */ /* 0x000368000c1e1900 */
[----:B------:R1:W5:Y:S04]  /*0ff0*/  @!P3 LDG.E R18, desc[UR12][R10.64+0x1c00] ;  /* 0x001c000c0a12b981 */ /* 0x000368000c1e1900 */
[----:B------:R1:W5:Y:S02]  /*1000*/  @!P4 LDG.E R20, desc[UR12][R10.64+0x1e00] ;  /* 0x001e000c0a14c981 */ /* 0x000364000c1e1900 */
.L_x_164:
[----:B01----:R-:W0:Y:S01]  /*1010*/  LDC R10, c[0x0][0x398] ;  /* 0x0000e600ff0a7b82 */ /* 0x003e220000000800 */
[----:B------:R-:W0:Y:S02]  /*1020*/  LDCU UR5, c[0x0][0x394] ;  /* 0x00007280ff0577ac */ /* 0x000e240008000800 */
[----:B0-----:R-:W-:-:S13]  /*1030*/  ISETP.GT.AND P0, PT, R10, UR5, PT ;  /* 0x000000050a007c0c */ /* 0x001fda000bf04270 */
[----:B------:R-:W-:Y:S05]  /*1040*/  @!P0 BRA `(.L_x_165) ;  /* 0x0000000800788947 */ /* 0x000fea0003800000 */
[----:B-----5:R-:W-:Y:S01]  /*1050*/  ISETP.GE.AND P0, PT, R24, RZ, PT ;  /* 0x000000ff1800720c */ /* 0x020fe20003f06270 */
[----:B------:R-:W0:Y:S01]  /*1060*/  S2UR UR9, SR_CgaCtaId ;  /* 0x00000000000979c3 */ /* 0x000e220000008800 */
[----:B------:R-:W-:Y:S01]  /*1070*/  ISETP.GE.AND P1, PT, R23, RZ, PT ;  /* 0x000000ff1700720c */ /* 0x000fe20003f26270 */
[----:B------:R-:W-:Y:S01]  /*1080*/  UMOV UR5, 0x400 ;  /* 0x0000040000057882 */ /* 0x000fe20000000000 */
[----:B------:R-:W-:Y:S01]  /*1090*/  SEL R11, RZ, 0x7fffffff, !P0 ;  /* 0x7fffffffff0b7807 */ /* 0x000fe20004000000 */
[----:B------:R-:W1:Y:S01]  /*10a0*/  LDCU UR10, c[0x0][0x394] ;  /* 0x00007280ff0a77ac */ /* 0x000e620008000800 */
[----:B------:R-:W-:Y:S02]  /*10b0*/  ISETP.GE.AND P0, PT, R26, RZ, PT ;  /* 0x000000ff1a00720c */ /* 0x000fe40003f06270 */
[----:B------:R-:W-:Y:S02]  /*10c0*/  LOP3.LUT R24, R11, R24, RZ, 0x3c, !PT ;  /* 0x000000180b187212 */ /* 0x000fe400078e3cff */
[----:B------:R-:W-:-:S02]  /*10d0*/  SEL R11, RZ, 0x7fffffff, !P0 ;  /* 0x7fffffffff0b7807 */ /* 0x000fc40004000000 */
[----:B------:R-:W-:Y:S02]  /*10e0*/  ISETP.GE.AND P0, PT, R22, RZ, PT ;  /* 0x000000ff1600720c */ /* 0x000fe40003f06270 */
[----:B------:R-:W-:Y:S02]  /*10f0*/  LOP3.LUT R11, R11, R26, RZ, 0x3c, !PT ;  /* 0x0000001a0b0b7212 */ /* 0x000fe400078e3cff */
[----:B------:R-:W-:Y:S02]  /*1100*/  SEL R26, RZ, 0x7fffffff, !P1 ;  /* 0x7fffffffff1a7807 */ /* 0x000fe40004800000 */
[----:B------:R-:W-:Y:S02]  /*1110*/  ISETP.GE.AND P2, PT, R25, RZ, PT ;  /* 0x000000ff1900720c */ /* 0x000fe40003f46270 */
[----:B------:R-:W-:Y:S02]  /*1120*/  LOP3.LUT R23, R26, R23, RZ, 0x3c, !PT ;  /* 0x000000171a177212 */ /* 0x000fe400078e3cff */
[----:B------:R-:W-:-:S02]  /*1130*/  SEL R27, RZ, 0x7fffffff, !P0 ;  /* 0x7fffffffff1b7807 */ /* 0x000fc40004000000 */
[----:B------:R-:W-:Y:S01]  /*1140*/  SEL R26, RZ, 0x7fffffff, !P2 ;  /* 0x7fffffffff1a7807 */ /* 0x000fe20005000000 */
[----:B0-----:R-:W-:Y:S01]  /*1150*/  ULEA UR9, UR9, UR5, 0x18 ;  /* 0x0000000509097291 */ /* 0x001fe2000f8ec0ff */
[----:B------:R-:W-:Y:S02]  /*1160*/  ISETP.GE.AND P0, PT, R21, RZ, PT ;  /* 0x000000ff1500720c */ /* 0x000fe40003f06270 */
[----:B------:R-:W-:Y:S01]  /*1170*/  LOP3.LUT R25, R26, R25, RZ, 0x3c, !PT ;  /* 0x000000191a197212 */ /* 0x000fe200078e3cff */
[----:B------:R-:W-:Y:S01]  /*1180*/  UMOV UR5, URZ ;  /* 0x000000ff00057c82 */ /* 0x000fe20008000000 */
[----:B------:R-:W-:Y:S02]  /*1190*/  SEL R26, RZ, 0x7fffffff, !P0 ;  /* 0x7fffffffff1a7807 */ /* 0x000fe40004000000 */
[----:B------:R-:W-:Y:S02]  /*11a0*/  ISETP.GE.AND P1, PT, R19, RZ, PT ;  /* 0x000000ff1300720c */ /* 0x000fe40003f26270 */
[----:B------:R-:W-:-:S02]  /*11b0*/  ISETP.GE.AND P2, PT, R9, RZ, PT ;  /* 0x000000ff0900720c */ /* 0x000fc40003f46270 */
[----:B------:R-:W-:Y:S02]  /*11c0*/  ISETP.GE.AND P0, PT, R12, RZ, PT ;  /* 0x000000ff0c00720c */ /* 0x000fe40003f06270 */
[----:B------:R-:W-:Y:S02]  /*11d0*/  LOP3.LUT R22, R27, R22, RZ, 0x3c, !PT ;  /* 0x000000161b167212 */ /* 0x000fe400078e3cff */
[----:B------:R-:W-:Y:S02]  /*11e0*/  LOP3.LUT R21, R26, R21, RZ, 0x3c, !PT ;  /* 0x000000151a157212 */ /* 0x000fe400078e3cff */
[----:B------:R-:W-:Y:S02]  /*11f0*/  SEL R28, RZ, 0x7fffffff, !P1 ;  /* 0x7fffffffff1c7807 */ /* 0x000fe40004800000 */
[----:B------:R-:W-:Y:S02]  /*1200*/  SEL R26, RZ, 0x7fffffff, !P2 ;  /* 0x7fffffffff1a7807 */ /* 0x000fe40005000000 */
[----:B------:R-:W-:-:S02]  /*1210*/  SEL R27, RZ, 0x7fffffff, !P0 ;  /* 0x7fffffffff1b7807 */ /* 0x000fc40004000000 */
[----:B------:R-:W-:Y:S02]  /*1220*/  ISETP.GE.AND P1, PT, R13, RZ, PT ;  /* 0x000000ff0d00720c */ /* 0x000fe40003f26270 */
[----:B------:R-:W-:Y:S02]  /*1230*/  ISETP.GE.AND P0, PT, R14, RZ, PT ;  /* 0x000000ff0e00720c */ /* 0x000fe40003f06270 */
[----:B------:R-:W-:Y:S02]  /*1240*/  LOP3.LUT R9, R26, R9, RZ, 0x3c, !PT ;  /* 0x000000091a097212 */ /* 0x000fe400078e3cff */
[----:B------:R-:W-:Y:S02]  /*1250*/  LOP3.LUT R12, R27, R12, RZ, 0x3c, !PT ;  /* 0x0000000c1b0c7212 */ /* 0x000fe400078e3cff */
        /* <DEDUP_REMOVED lines=9> */
[----:B------:R-:W-:Y:S02]  /*12f0*/  LOP3.LUT R16, R27, R16, RZ, 0x3c, !PT ;  /* 0x000000101b107212 */ /* 0x000fe400078e3cff */
[----:B------:R-:W-:Y:S02]  /*1300*/  SEL R27, RZ, 0x7fffffff, !P1 ;  /* 0x7fffffffff1b7807 */ /* 0x000fe40004800000 */
[----:B------:R-:W-:Y:S02]  /*1310*/  ISETP.GE.AND P2, PT, R20, RZ, PT ;  /* 0x000000ff1400720c */ /* 0x000fe40003f46270 */
[----:B------:R-:W-:Y:S02]  /*1320*/  ISETP.GE.AND P0, PT, R17, RZ, PT ;  /* 0x000000ff1100720c */ /* 0x000fe40003f06270 */
[----:B------:R-:W-:-:S02]  /*1330*/  LOP3.LUT R18, R27, R18, RZ, 0x3c, !PT ;  /* 0x000000121b127212 */ /* 0x000fc400078e3cff */
[----:B------:R-:W-:Y:S02]  /*1340*/  SEL R27, RZ, 0x7fffffff, !P2 ;  /* 0x7fffffffff1b7807 */ /* 0x000fe40005000000 */
[----:B------:R-:W-:Y:S02]  /*1350*/  ISETP.NE.AND P1, PT, R24, 0x7fffffff, PT ;  /* 0x7fffffff1800780c */ /* 0x000fe40003f25270 */
[----:B------:R-:W-:Y:S02]  /*1360*/  ISETP.NE.AND P2, PT, R11, 0x7fffffff, PT ;  /* 0x7fffffff0b00780c */ /* 0x000fe40003f45270 */
[----:B------:R-:W-:Y:S02]  /*1370*/  ISETP.NE.AND P3, PT, R22, 0x7fffffff, PT ;  /* 0x7fffffff1600780c */ /* 0x000fe40003f65270 */
[----:B------:R-:W-:Y:S02]  /*1380*/  ISETP.NE.AND P4, PT, R23, 0x7fffffff, PT ;  /* 0x7fffffff1700780c */ /* 0x000fe40003f85270 */
[----:B------:R-:W-:-:S02]  /*1390*/  LOP3.LUT R19, R28, R19, RZ, 0x3c, !PT ;  /* 0x000000131c137212 */ /* 0x000fc400078e3cff */
[----:B------:R-:W-:Y:S02]  /*13a0*/  LOP3.LUT R15, R26, R15, RZ, 0x3c, !PT ;  /* 0x0000000f1a0f7212 */ /* 0x000fe400078e3cff */
[----:B------:R-:W-:Y:S02]  /*13b0*/  SEL R26, RZ, 0x7fffffff, !P0 ;  /* 0x7fffffffff1a7807 */ /* 0x000fe40004000000 */
[----:B------:R-:W-:Y:S02]  /*13c0*/  SEL R24, R24, 0x80000000, P1 ;  /* 0x8000000018187807 */ /* 0x000fe40000800000 */
[----:B------:R-:W-:Y:S02]  /*13d0*/  SEL R11, R11, 0x80000000, P2 ;  /* 0x800000000b0b7807 */ /* 0x000fe40001000000 */
[----:B------:R-:W-:Y:S02]  /*13e0*/  SEL R22, R22, 0x80000000, P3 ;  /* 0x8000000016167807 */ /* 0x000fe40001800000 */
[----:B------:R-:W-:-:S02]  /*13f0*/  SEL R23, R23, 0x80000000, P4 ;  /* 0x8000000017177807 */ /* 0x000fc40002000000 */
[----:B------:R-:W-:Y:S02]  /*1400*/  ISETP.NE.AND P5, PT, R25, 0x7fffffff, PT ;  /* 0x7fffffff1900780c */ /* 0x000fe40003fa5270 */
[----:B------:R-:W-:Y:S02]  /*1410*/  ISETP.NE.AND P0, PT, R21, 0x7fffffff, PT ;  /* 0x7fffffff1500780c */ /* 0x000fe40003f05270 */
[----:B------:R-:W-:Y:S02]  /*1420*/  ISETP.NE.AND P1, PT, R19, 0x7fffffff, PT ;  /* 0x7fffffff1300780c */ /* 0x000fe40003f25270 */
[----:B------:R-:W-:Y:S02]  /*1430*/  ISETP.NE.AND P2, PT, R9, 0x7fffffff, PT ;  /* 0x7fffffff0900780c */ /* 0x000fe40003f45270 */
[----:B------:R-:W-:Y:S02]  /*1440*/  ISETP.NE.AND P3, PT, R12, 0x7fffffff, PT ;  /* 0x7fffffff0c00780c */ /* 0x000fe40003f65270 */
[----:B------:R-:W-:-:S02]  /*1450*/  ISETP.NE.AND P4, PT, R13, 0x7fffffff, PT ;  /* 0x7fffffff0d00780c */ /* 0x000fc40003f85270 */
[----:B------:R-:W-:Y:S02]  /*1460*/  LOP3.LUT R17, R26, R17, RZ, 0x3c, !PT ;  /* 0x000000111a117212 */ /* 0x000fe400078e3cff */
[----:B------:R-:W-:Y:S02]  /*1470*/  LOP3.LUT R20, R27, R20, RZ, 0x3c, !PT ;  /* 0x000000141b147212 */ /* 0x000fe400078e3cff */
[----:B------:R-:W-:Y:S02]  /*1480*/  SEL R25, R25, 0x80000000, P5 ;  /* 0x8000000019197807 */ /* 0x000fe40002800000 */
[----:B------:R-:W-:Y:S02]  /*1490*/  SEL R21, R21, 0x80000000, P0 ;  /* 0x8000000015157807 */ /* 0x000fe40000000000 */
[----:B------:R-:W-:Y:S02]  /*14a0*/  SEL R19, R19, 0x80000000, P1 ;  /* 0x8000000013137807 */ /* 0x000fe40000800000 */
[----:B------:R-:W-:-:S02]  /*14b0*/  SEL R9, R9, 0x80000000, P2 ;  /* 0x8000000009097807 */ /* 0x000fc40001000000 */
[----:B------:R-:W-:Y:S02]  /*14c0*/  SEL R12, R12, 0x80000000, P3 ;  /* 0x800000000c0c7807 */ /* 0x000fe40001800000 */
[----:B------:R-:W-:Y:S02]  /*14d0*/  SEL R13, R13, 0x80000000, P4 ;  /* 0x800000000d0d7807 */ /* 0x000fe40002000000 */
[----:B------:R-:W-:Y:S02]  /*14e0*/  ISETP.NE.AND P5, PT, R14, 0x7fffffff, PT ;  /* 0x7fffffff0e00780c */ /* 0x000fe40003fa5270 */
[----:B------:R-:W-:Y:S02]  /*14f0*/  ISETP.NE.AND P0, PT, R15, 0x7fffffff, PT ;  /* 0x7fffffff0f00780c */ /* 0x000fe40003f05270 */
[----:B------:R-:W-:Y:S02]  /*1500*/  ISETP.NE.AND P1, PT, R16, 0x7fffffff, PT ;  /* 0x7fffffff1000780c */ /* 0x000fe40003f25270 */
[----:B------:R-:W-:-:S02]  /*1510*/  ISETP.NE.AND P2, PT, R17, 0x7fffffff, PT ;  /* 0x7fffffff1100780c */ /* 0x000fc40003f45270 */
[----:B------:R-:W-:Y:S02]  /*1520*/  ISETP.NE.AND P3, PT, R18, 0x7fffffff, PT ;  /* 0x7fffffff1200780c */ /* 0x000fe40003f65270 */
[----:B------:R-:W-:Y:S02]  /*1530*/  ISETP.NE.AND P4, PT, R20, 0x7fffffff, PT ;  /* 0x7fffffff1400780c */ /* 0x000fe40003f85270 */
[----:B------:R-:W-:Y:S02]  /*1540*/  SEL R14, R14, 0x80000000, P5 ;  /* 0x800000000e0e7807 */ /* 0x000fe40002800000 */
[----:B------:R-:W-:Y:S02]  /*1550*/  SEL R15, R15, 0x80000000, P0 ;  /* 0x800000000f0f7807 */ /* 0x000fe40000000000 */
[----:B------:R-:W-:Y:S02]  /*1560*/  SEL R16, R16, 0x80000000, P1 ;  /* 0x8000000010107807 */ /* 0x000fe40000800000 */
[----:B------:R-:W-:-:S02]  /*1570*/  SEL R17, R17, 0x80000000, P2 ;  /* 0x8000000011117807 */ /* 0x000fc40001000000 */
[----:B------:R-:W-:Y:S02]  /*1580*/  SEL R18, R18, 0x80000000, P3 ;  /* 0x8000000012127807 */ /* 0x000fe40001800000 */
[----:B-1----:R-:W-:-:S07]  /*1590*/  SEL R20, R20, 0x80000000, P4 ;  /* 0x8000000014147807 */ /* 0x002fce0002000000 */
.L_x_166:
[----:B------:R-:W-:Y:S01]  /*15a0*/  IMAD R27, RZ, RZ, -UR10 ;  /* 0x8000000aff1b7e24 */ /* 0x000fe2000f8e02ff */
[----:B------:R-:W-:Y:S01]  /*15b0*/  ULEA UR11, UR5, UR9, 0xa ;  /* 0x00000009050b7291 */ /* 0x000fe2000f8e50ff */
[----:B0-----:R-:W-:Y:S01]  /*15c0*/  SHF.R.U32.HI R29, RZ, UR10, R11 ;  /* 0x0000000aff1d7c19 */ /* 0x001fe2000801160b */
[----:B------:R-:W-:Y:S01]  /*15d0*/  UIADD3 UR5, UPT, UPT, UR5, 0x1, URZ ;  /* 0x0000000105057890 */ /* 0x000fe2000fffe0ff */
[----:B------:R-:W-:Y:S02]  /*15e0*/  SHF.R.U32.HI R28, RZ, UR10, R22 ;  /* 0x0000000aff1c7c19 */ /* 0x000fe40008011616 */
[----:B------:R-:W-:Y:S01]  /*15f0*/  VIADDMNMX R26, R27, R10, 0x8, PT ;  /* 0x000000081b1a7446 */ /* 0x000fe2000380010a */
[----:B------:R-:W-:-:S05]  /*1600*/  IMAD.MOV.U32 R27, RZ, RZ, -0x1 ;  /* 0xffffffffff1b7424 */ /* 0x000fca00078e00ff */
[----:B------:R-:W-:Y:S02]  /*1610*/  SHF.L.U32 R26, R27, R26, RZ ;  /* 0x0000001a1b1a7219 */ /* 0x000fe400000006ff */
[----:B------:R-:W-:Y:S02]  /*1620*/  SHF.R.U32.HI R27, RZ, UR10, R24 ;  /* 0x0000000aff1b7c19 */ /* 0x000fe40008011618 */
[-C--:B------:R-:W-:Y:S02]  /*1630*/  LOP3.LUT R29, R29, R26.reuse, RZ, 0x30, !PT ;  /* 0x0000001a1d1d7212 */ /* 0x080fe400078e30ff */
[-C--:B------:R-:W-:Y:S02]  /*1640*/  LOP3.LUT R27, R27, R26.reuse, RZ, 0x30, !PT ;  /* 0x0000001a1b1b7212 */ /* 0x080fe400078e30ff */
[----:B------:R-:W-:Y:S02]  /*1650*/  LOP3.LUT R28, R28, R26, RZ, 0x30, !PT ;  /* 0x0000001a1c1c7212 */ /* 0x000fe400078e30ff */
[----:B------:R-:W-:-:S02]  /*1660*/  LEA R27, R27, UR11, 0x2 ;  /* 0x0000000b1b1b7c11 */ /* 0x000fc4000f8e10ff */
[----:B------:R-:W-:Y:S02]  /*1670*/  LEA R29, R29, UR11, 0x2 ;  /* 0x0000000b1d1d7c11 */ /* 0x000fe4000f8e10ff */
[----:B------:R-:W-:Y:S01]  /*1680*/  LEA R28, R28, UR11, 0x2 ;  /* 0x0000000b1c1c7c11 */ /* 0x000fe2000f8e10ff */
[----:B------:R0:W-:Y:S04]  /*1690*/  ATOMS.POPC.INC.32 RZ, [R27+URZ] ;  /* 0x000000001bff7f8c */ /* 0x0001e8000d8000ff */
[----:B------:R-:W-:Y:S01]  /*16a0*/  ATOMS.POPC.INC.32 RZ, [R29+URZ] ;  /* 0x000000001dff7f8c */ /* 0x000fe2000d8000ff */
[----:B0-----:R-:W-:-:S03]  /*16b0*/  SHF.R.U32.HI R27, RZ, UR10, R23 ;  /* 0x0000000aff1b7c19 */ /* 0x001fc60008011617 */
[----:B------:R-:W-:Y:S01]  /*16c0*/  ATOMS.POPC.INC.32 RZ, [R28+URZ] ;  /* 0x000000001cff7f8c */ /* 0x000fe2000d8000ff */
[----:B------:R-:W-:-:S04]  /*16d0*/  LOP3.LUT R27, R27, R26, RZ, 0x30, !PT ;  /* 0x0000001a1b1b7212 */ /* 0x000fc800078e30ff */
[----:B------:R-:W-:-:S05]  /*16e0*/  LEA R27, R27, UR11, 0x2 ;  /* 0x0000000b1b1b7c11 */ /* 0x000fca000f8e10ff */
[----:B------:R0:W-:Y:S02]  /*16f0*/  ATOMS.POPC.INC.32 RZ, [R27+URZ] ;  /* 0x000000001bff7f8c */ /* 0x0001e4000d8000ff */
[----:B0-----:R-:W-:-:S04]  /*1700*/  SHF.R.U32.HI R27, RZ, UR10, R25 ;  /* 0x0000000aff1b7c19 */ /* 0x001fc80008011619 */
[----:B------:R-:W-:-:S04]  /*1710*/  LOP3.LUT R27, R27, R26, RZ, 0x30, !PT ;  /* 0x0000001a1b1b7212 */ /* 0x000fc800078e30ff */
[----:B------:R-:W-:Y:S02]  /*1720*/  LEA R29, R27, UR11, 0x2 ;  /* 0x0000000b1b1d7c11 */ /* 0x000fe4000f8e10ff */
[----:B------:R-:W-:-:S03]  /*1730*/  SHF.R.U32.HI R27, RZ, UR10, R21 ;  /* 0x0000000aff1b7c19 */ /* 0x000fc60008011615 */
[----:B------:R-:W-:Y:S01]  /*1740*/  ATOMS.POPC.INC.32 RZ, [R29+URZ] ;  /* 0x000000001dff7f8c */ /* 0x000fe2000d8000ff */
[----:B------:R-:W-:-:S04]  /*1750*/  LOP3.LUT R27, R27, R26, RZ, 0x30, !PT ;  /* 0x0000001a1b1b7212 */ /* 0x000fc800078e30ff */
[----:B------:R-:W-:Y:S02]  /*1760*/  LEA R28, R27, UR11, 0x2 ;  /* 0x0000000b1b1c7c11 */ /* 0x000fe4000f8e10ff */
[----:B------:R-:W-:-:S03]  /*1770*/  SHF.R.U32.HI R27, RZ, UR10, R19 ;  /* 0x0000000aff1b7c19 */ /* 0x000fc60008011613 */
        /* <DEDUP_REMOVED lines=32> */
[----:B------:R0:W-:Y:S01]  /*1980*/  ATOMS.POPC.INC.32 RZ, [R29+URZ] ;  /* 0x000000001dff7f8c */ /* 0x0001e2000d8000ff */
[----:B------:R-:W-:-:S04]  /*1990*/  LOP3.LUT R27, R27, R26, RZ, 0x30, !PT ;  /* 0x0000001a1b1b7212 */ /* 0x000fc800078e30ff */
[----:B------:R-:W-:Y:S02]  /*19a0*/  LEA R28, R27, UR11, 0x2 ;  /* 0x0000000b1b1c7c11 */ /* 0x000fe4000f8e10ff */
[----:B------:R-:W-:Y:S01]  /*19b0*/  SHF.R.U32.HI R27, RZ, UR10, R20 ;  /* 0x0000000aff1b7c19 */ /* 0x000fe20008011614 */
[----:B------:R-:W-:Y:S02]  /*19c0*/  UIADD3 UR10, UPT, UPT, UR10, 0x8, URZ ;  /* 0x000000080a0a7890 */ /* 0x000fe4000fffe0ff */
[----:B------:R0:W-:Y:S01]  /*19d0*/  ATOMS.POPC.INC.32 RZ, [R28+URZ] ;  /* 0x000000001cff7f8c */ /* 0x0001e2000d8000ff */
[----:B------:R-:W-:-:S03]  /*19e0*/  LOP3.LUT R26, R27, R26, RZ, 0x30, !PT ;  /* 0x0000001a1b1a7212 */ /* 0x000fc600078e30ff */
[----:B------:R-:W-:Y:S02]  /*19f0*/  ISETP.LE.AND P0, PT, R10, UR10, PT ;  /* 0x0000000a0a007c0c */ /* 0x000fe4000bf03270 */
[----:B------:R-:W-:-:S05]  /*1a00*/  LEA R26, R26, UR11, 0x2 ;  /* 0x0000000b1a1a7c11 */ /* 0x000fca000f8e10ff */
[----:B------:R0:W-:Y:S06]  /*1a10*/  ATOMS.POPC.INC.32 RZ, [R26+URZ] ;  /* 0x000000001aff7f8c */ /* 0x0001ec000d8000ff */
[----:B------:R-:W-:Y:S05]  /*1a20*/  @!P0 BRA `(.L_x_166) ;  /* 0xfffffff800dc8947 */ /* 0x000fea000383ffff */
.L_x_165:
[----:B------:R-:W-:Y:S05]  /*1a30*/  BRA.U !UP1, `(.L_x_167) ;  /* 0xfffffff1090c7547 */ /* 0x000fea000b83ffff */
.L_x_162:
[----:B------:R-:W-:Y:S01]  /*1a40*/  BAR.SYNC.DEFER_BLOCKING 0x0 ;  /* 0x0000000000007b1d */ /* 0x000fe20000010000 */
[----:B------:R-:W-:-:S05]  /*1a50*/  ISETP.NE.AND P0, PT, R8, RZ, PT ;  /* 0x000000ff0800720c */ /* 0x000fca0003f05270 */
[----:B------:R-:W-:Y:S08]  /*1a60*/  BSSY.RECONVERGENT B0, `(.L_x_168) ;  /* 0x0000141000007945 */ /* 0x000ff00003800200 */
[----:B------:R-:W-:Y:S05]  /*1a70*/  @P0 BRA `(.L_x_169) ;  /* 0x0000001000fc0947 */ /* 0x000fea0003800000 */
[----:B0-2--5:R-:W0:Y:S01]  /*1a80*/  LDC R9, c[0x0][0x398] ;  /* 0x0000e600ff097b82 */ /* 0x025e220000000800 */
[----:B------:R-:W-:Y:S01]  /*1a90*/  ISETP.GE.U32.AND P0, PT, R5, 0x7, PT ;  /* 0x000000070500780c */ /* 0x000fe20003f06070 */
[----:B------:R-:W-:-:S06]  /*1aa0*/  UMOV UR5, 0x400 ;  /* 0x0000040000057882 */ /* 0x000fcc0000000000 */
[----:B-1-34-:R-:W0:Y:S08]  /*1ab0*/  LDC R10, c[0x0][0x394] ;  /* 0x0000e500ff0a7b82 */ /* 0x01ae300000000800 */
        /* <DEDUP_REMOVED lines=10> */
[----:B------:R-:W0:Y:S01]  /*1b60*/  LDC.64 R14, c[0x0][0x380] ;  /* 0x0000e000ff0e7b82 */ /* 0x000e220000000a00 */
[----:B------:R-:W-:-:S07]  /*1b70*/  IMAD.MOV.U32 R9, RZ, RZ, RZ ;  /* 0x000000ffff097224 */ /* 0x000fce00078e00ff */
.L_x_187:
[----:B01234-:R-:W-:Y:S01]  /*1b80*/  IMAD R16, R9, 0x400, R10 ;  /* 0x0000040009107824 */ /* 0x01ffe200078e020a */
[----:B------:R-:W-:Y:S04]  /*1b90*/  BSSY.RECONVERGENT B1, `(.L_x_171) ;  /* 0x000000e000017945 */ /* 0x000fe80003800200 */
[----:B------:R-:W1:Y:S04]  /*1ba0*/  LDS R29, [R16] ;  /* 0x00000000101d7984 */ /* 0x000e680000000800 */
[----:B------:R2:W3:Y:S04]  /*1bb0*/  LDS R27, [R16+0x400] ;  /* 0x00040000101b7984 */ /* 0x0004e80000000800 */
[----:B------:R2:W4:Y:S04]  /*1bc0*/  LDS R25, [R16+0x800] ;  /* 0x0008000010197984 */ /* 0x0005280000000800 */
[----:B------:R2:W0:Y:S04]  /*1bd0*/  LDS R23, [R16+0xc00] ;  /* 0x000c000010177984 */ /* 0x0004280000000800 */
[----:B------:R2:W0:Y:S04]  /*1be0*/  LDS R21, [R16+0x1000] ;  /* 0x0010000010157984 */ /* 0x0004280000000800 */
[----:B------:R2:W0:Y:S04]  /*1bf0*/  LDS R19, [R16+0x1400] ;  /* 0x0014000010137984 */ /* 0x0004280000000800 */
[----:B------:R2:W0:Y:S04]  /*1c00*/  LDS R13, [R16+0x1800] ;  /* 0x00180000100d7984 */ /* 0x0004280000000800 */
[----:B------:R2:W0:Y:S01]  /*1c10*/  LDS R18, [R16+0x1c00] ;  /* 0x001c000010127984 */ /* 0x0004220000000800 */
[----:B-1----:R-:W-:-:S13]  /*1c20*/  ISETP.NE.AND P0, PT, R29, RZ, PT ;  /* 0x000000ff1d00720c */ /* 0x002fda0003f05270 */
[----:B--234-:R-:W-:Y:S05]  /*1c30*/  @!P0 BRA `(.L_x_172) ;  /* 0x00000000000c8947 */ /* 0x01cfea0003800000 */
[----:B------:R-:W-:-:S04]  /*1c40*/  IMAD R17, R9, 0x100, R0 ;  /* 0x0000010009117824 */ /* 0x000fc800078e0200 */
[----:B0-----:R-:W-:-:S05]  /*1c50*/  IMAD.WIDE.U32 R16, R17, 0x4, R14 ;  /* 0x0000000411107825 */ /* 0x001fca00078e000e */
[----:B------:R1:W-:Y:S02]  /*1c60*/  REDG.E.ADD.STRONG.GPU desc[UR12][R16.64], R29 ;  /* 0x0000001d1000798e */ /* 0x0003e4000c12e10c */
.L_x_172:
[----:B------:R-:W-:Y:S05]  /*1c70*/  BSYNC.RECONVERGENT B1 ;  /* 0x0000000000017941 */ /* 0x000fea0003800200 */
.L_x_171:
[----:B------:R-:W-:Y:S01]  /*1c80*/  ISETP.NE.AND P6, PT, R27, RZ, PT ;  /* 0x000000ff1b00720c */ /* 0x000fe20003fc5270 */
[----:B------:R-:W-:Y:S01]  /*1c90*/  BSSY.RECONVERGENT B1, `(.L_x_173) ;  /* 0x000000c000017945 */ /* 0x000fe20003800200 */
[----:B------:R-:W-:Y:S02]  /*1ca0*/  ISETP.NE.AND P0, PT, R25, RZ, PT ;  /* 0x000000ff1900720c */ /* 0x000fe40003f05270 */
[----:B0-----:R-:W-:Y:S02]  /*1cb0*/  ISETP.NE.AND P1, PT, R23, RZ, PT ;  /* 0x000000ff1700720c */ /* 0x001fe40003f25270 */
[----:B------:R-:W-:Y:S02]  /*1cc0*/  ISETP.NE.AND P2, PT, R21, RZ, PT ;  /* 0x000000ff1500720c */ /* 0x000fe40003f45270 */
[----:B------:R-:W-:Y:S02]  /*1cd0*/  ISETP.NE.AND P3, PT, R19, RZ, PT ;  /* 0x000000ff1300720c */ /* 0x000fe40003f65270 */
[----:B------:R-:W-:-:S02]  /*1ce0*/  ISETP.NE.AND P4, PT, R13, RZ, PT ;  /* 0x000000ff0d00720c */ /* 0x000fc40003f85270 */
[----:B------:R-:W-:Y:S01]  /*1cf0*/  ISETP.NE.AND P5, PT, R18, RZ, PT ;  /* 0x000000ff1200720c */ /* 0x000fe20003fa5270 */
[----:B------:R-:W-:-:S12]  /*1d00*/  @!P6 BRA `(.L_x_174) ;  /* 0x000000000010e947 */ /* 0x000fd80003800000 */
[----:B-1----:R-:W-:-:S04]  /*1d10*/  IMAD R17, R9, 0x100, R0 ;  /* 0x0000010009117824 */ /* 0x002fc800078e0200 */
[----:B------:R-:W-:-:S04]  /*1d20*/  VIADD R17, R17, 0x100 ;  /* 0x0000010011117836 */ /* 0x000fc80000000000 */
[----:B------:R-:W-:-:S05]  /*1d30*/  IMAD.WIDE.U32 R16, R17, 0x4, R14 ;  /* 0x0000000411107825 */ /* 0x000fca00078e000e */
[----:B------:R0:W-:Y:S02]  /*1d40*/  REDG.E.ADD.STRONG.GPU desc[UR12][R16.64], R27 ;  /* 0x0000001b1000798e */ /* 0x0001e4000c12e10c */
.L_x_174:
[----:B------:R-:W-:Y:S05]  /*1d50*/  BSYNC.RECONVERGENT B1 ;  /* 0x0000000000017941 */ /* 0x000fea0003800200 */
.L_x_173:
[----:B------:R-:W-:Y:S04]  /*1d60*/  BSSY.RECONVERGENT B1, `(.L_x_175) ;  /* 0x0000006000017945 */ /* 0x000fe80003800200 */
[----:B------:R-:W-:Y:S05]  /*1d70*/  @!P0 BRA `(.L_x_176) ;  /* 0x0000000000108947 */ /* 0x000fea0003800000 */
[----:B01----:R-:W-:-:S04]  /*1d80*/  IMAD R17, R9, 0x100, R0 ;  /* 0x0000010009117824 */ /* 0x003fc800078e0200 */
[----:B------:R-:W-:-:S04]  /*1d90*/  VIADD R17, R17, 0x200 ;  /* 0x0000020011117836 */ /* 0x000fc80000000000 */
[----:B------:R-:W-:-:S05]  /*1da0*/  IMAD.WIDE.U32 R16, R17, 0x4, R14 ;  /* 0x0000000411107825 */ /* 0x000fca00078e000e */
[----:B------:R2:W-:Y:S02]  /*1db0*/  REDG.E.ADD.STRONG.GPU desc[UR12][R16.64], R25 ;  /* 0x000000191000798e */ /* 0x0005e4000c12e10c */
.L_x_176:
[----:B------:R-:W-:Y:S05]  /*1dc0*/  BSYNC.RECONVERGENT B1 ;  /* 0x0000000000017941 */ /* 0x000fea0003800200 */
.L_x_175:
[----:B------:R-:W-:Y:S04]  /*1dd0*/  BSSY.RECONVERGENT B1, `(.L_x_177) ;  /* 0x0000006000017945 */ /* 0x000fe80003800200 */
[----:B------:R-:W-:Y:S05]  /*1de0*/  @!P1 BRA `(.L_x_178) ;  /* 0x0000000000109947 */ /* 0x000fea0003800000 */
[----:B012---:R-:W-:-:S04]  /*1df0*/  IMAD R17, R9, 0x100, R0 ;  /* 0x0000010009117824 */ /* 0x007fc800078e0200 */
[----:B------:R-:W-:-:S04]  /*1e00*/  VIADD R17, R17, 0x300 ;  /* 0x0000030011117836 */ /* 0x000fc80000000000 */
[----:B------:R-:W-:-:S05]  /*1e10*/  IMAD.WIDE.U32 R16, R17, 0x4, R14 ;  /* 0x0000000411107825 */ /* 0x000fca00078e000e */
[----:B------:R3:W-:Y:S02]  /*1e20*/  REDG.E.ADD.STRONG.GPU desc[UR12][R16.64], R23 ;  /* 0x000000171000798e */ /* 0x0007e4000c12e10c */
.L_x_178:
[----:B------:R-:W-:Y:S05]  /*1e30*/  BSYNC.RECONVERGENT B1 ;  /* 0x0000000000017941 */ /* 0x000fea0003800200 */
.L_x_177:
[----:B------:R-:W-:Y:S04]  /*1e40*/  BSSY.RECONVERGENT B1, `(.L_x_179) ;  /* 0x0000006000017945 */ /* 0x000fe80003800200 */
[----:B------:R-:W-:Y:S05]  /*1e50*/  @!P2 BRA `(.L_x_180) ;  /* 0x000000000010a947 */ /* 0x000fea0003800000 */
[----:B0123--:R-:W-:-:S04]  /*1e60*/  IMAD R17, R9, 0x100, R0 ;  /* 0x0000010009117824 */ /* 0x00ffc800078e0200 */
[----:B------:R-:W-:-:S04]  /*1e70*/  VIADD R17, R17, 0x400 ;  /* 0x0000040011117836 */ /* 0x000fc80000000000 */
[----:B------:R-:W-:-:S05]  /*1e80*/  IMAD.WIDE.U32 R16, R17, 0x4, R14 ;  /* 0x0000000411107825 */ /* 0x000fca00078e000e */
[----:B------:R4:W-:Y:S02]  /*1e90*/  REDG.E.ADD.STRONG.GPU desc[UR12][R16.64], R21 ;  /* 0x000000151000798e */ /* 0x0009e4000c12e10c */
.L_x_180:
[----:B------:R-:W-:Y:S05]  /*1ea0*/  BSYNC.RECONVERGENT B1 ;  /* 0x0000000000017941 */ /* 0x000fea0003800200 */
.L_x_179:
[----:B------:R-:W-:Y:S04]  /*1eb0*/  BSSY.RECONVERGENT B1, `(.L_x_181) ;  /* 0x0000006000017945 */ /* 0x000fe80003800200 */
[----:B------:R-:W-:Y:S05]  /*1ec0*/  @!P3 BRA `(.L_x_182) ;  /* 0x000000000010b947 */ /* 0x000fea0003800000 */
[----:B01234-:R-:W-:-:S04]  /*1ed0*/  IMAD R17, R9, 0x100, R0 ;  /* 0x0000010009117824 */ /* 0x01ffc800078e0200 */
[----:B------:R-:W-:-:S04]  /*1ee0*/  VIADD R17, R17, 0x500 ;  /* 0x0000050011117836 */ /* 0x000fc80000000000 */
[----:B------:R-:W-:-:S05]  /*1ef0*/  IMAD.WIDE.U32 R16, R17, 0x4, R14 ;  /* 0x0000000411107825 */ /* 0x000fca00078e000e */
[----:B------:R0:W-:Y:S02]  /*1f00*/  REDG.E.ADD.STRONG.GPU desc[UR12][R16.64], R19 ;  /* 0x000000131000798e */ /* 0x0001e4000c12e10c */
.L_x_182:
[----:B------:R-:W-:Y:S05]  /*1f10*/  BSYNC.RECONVERGENT B1 ;  /* 0x0000000000017941 */ /* 0x000fea0003800200 */
.L_x_181:
[----:B------:R-:W-:Y:S04]  /*1f20*/  BSSY.RECONVERGENT B1, `(.L_x_183) ;  /* 0x0000006000017945 */ /* 0x000fe80003800200 */
[----:B------:R-:W-:Y:S05]  /*1f30*/  @!P4 BRA `(.L_x_184) ;  /* 0x000000000010c947 */ /* 0x000fea0003800000 */
[----:B01234-:R-:W-:-:S04]  /*1f40*/  IMAD R17, R9, 0x100, R0 ;  /* 0x0000010009117824 */ /* 0x01ffc800078e0200 */
[----:B------:R-:W-:-:S04]  /*1f50*/  VIADD R17, R17, 0x600 ;  /* 0x0000060011117836 */ /* 0x000fc80000000000 */
[----:B------:R-:W-:-:S05]  /*1f60*/  IMAD.WIDE.U32 R16, R17, 0x4, R14 ;  /* 0x0000000411107825 */ /* 0x000fca00078e000e */
[----:B------:R0:W-:Y:S02]  /*1f70*/  REDG.E.ADD.STRONG.GPU desc[UR12][R16.64], R13 ;  /* 0x0000000d1000798e */ /* 0x0001e4000c12e10c */
.L_x_184:
[----:B------:R-:W-:Y:S05]  /*1f80*/  BSYNC.RECONVERGENT B1 ;  /* 0x0000000000017941 */ /* 0x000fea0003800200 */
.L_x_183:
[----:B------:R-:W-:Y:S04]  /*1f90*/  BSSY.RECONVERGENT B1, `(.L_x_185) ;  /* 0x0000006000017945 */ /* 0x000fe80003800200 */
[----:B------:R-:W-:Y:S05]  /*1fa0*/  @!P5 BRA `(.L_x_186) ;  /* 0x000000000010d947 */ /* 0x000fea0003800000 */
[----:B01234-:R-:W-:-:S04]  /*1fb0*/  IMAD R17, R9, 0x100, R0 ;  /* 0x0000010009117824 */ /* 0x01ffc800078e0200 */
[----:B------:R-:W-:-:S04]  /*1fc0*/  VIADD R17, R17, 0x700 ;  /* 0x0000070011117836 */ /* 0x000fc80000000000 */
[----:B------:R-:W-:-:S05]  /*1fd0*/  IMAD.WIDE.U32 R16, R17, 0x4, R14 ;  /* 0x0000000411107825 */ /* 0x000fca00078e000e */
[----:B------:R0:W-:Y:S02]  /*1fe0*/  REDG.E.ADD.STRONG.GPU desc[UR12][R16.64], R18 ;  /* 0x000000121000798e */ /* 0x0001e4000c12e10c */
.L_x_186:
[----:B------:R-:W-:Y:S05]  /*1ff0*/  BSYNC.RECONVERGENT B1 ;  /* 0x0000000000017941 */ /* 0x000fea0003800200 */
.L_x_185:
[----:B------:R-:W-:-:S05]  /*2000*/  VIADD R9, R9, 0x8 ;  /* 0x0000000809097836 */ /* 0x000fca0000000000 */
[----:B------:R-:W-:-:S13]  /*2010*/  ISETP.NE.AND P0, PT, R9, R11, PT ;  /* 0x0000000b0900720c */ /* 0x000fda0003f05270 */
[----:B------:R-:W-:Y:S05]  /*2020*/  @P0 BRA `(.L_x_187) ;  /* 0xfffffff800d40947 */ /* 0x000fea000383ffff */
[----:B------:R-:W-:-:S07]  /*2030*/  IMAD.MOV.U32 R9, RZ, RZ, R11 ;  /* 0x000000ffff097224 */ /* 0x000fce00078e000b */
.L_x_170:
[C---:B------:R-:W-:Y:S01]  /*2040*/  ISETP.NE.AND P0, PT, R6.reuse, RZ, PT ;  /* 0x000000ff0600720c */ /* 0x040fe20003f05270 */
[----:B0-----:R-:W-:Y:S01]  /*2050*/  VIADD R13, R6, 0xffffffff ;  /* 0xffffffff060d7836 */ /* 0x001fe20000000000 */
[----:B------:R-:W-:Y:S01]  /*2060*/  LOP3.LUT R12, R12, 0x1, RZ, 0xc0, !PT ;  /* 0x000000010c0c7812 */ /* 0x000fe200078ec0ff */
[----:B-1234-:R-:W-:-:S10]  /*2070*/  VIADD R16, R7, 0xffffffff ;  /* 0xffffffff07107836 */ /* 0x01efd40000000000 */
[----:B------:R-:W-:Y:S05]  /*2080*/  @!P0 BRA `(.L_x_188) ;  /* 0x0000000400408947 */ /* 0x000fea0003800000 */
[----:B------:R-:W-:-:S13]  /*2090*/  ISETP.GE.U32.AND P0, PT, R13, 0x3, PT ;  /* 0x000000030d00780c */ /* 0x000fda0003f06070 */
[----:B------:R-:W-:Y:S05]  /*20a0*/  @!P0 BRA `(.L_x_189) ;  /* 0x0000000000a48947 */ /* 0x000fea0003800000 */
[----:B------:R-:W-:Y:S01]  /*20b0*/  IMAD R14, R9, 0x400, R10 ;  /* 0x00000400090e7824 */ /* 0x000fe200078e020a */
[----:B------:R-:W-:Y:S04]  /*20c0*/  BSSY.RECONVERGENT B1, `(.L_x_190) ;  /* 0x000000e000017945 */ /* 0x000fe80003800200 */
[----:B------:R-:W0:Y:S04]  /*20d0*/  LDS R25, [R14] ;  /* 0x000000000e197984 */ /* 0x000e280000000800 */
[----:B------:R-:W1:Y:S04]  /*20e0*/  LDS R21, [R14+0x400] ;  /* 0x000400000e157984 */ /* 0x000e680000000800 */
[----:B------:R-:W2:Y:S04]  /*20f0*/  LDS R19, [R14+0x800] ;  /* 0x000800000e137984 */ /* 0x000ea80000000800 */
[----:B------:R-:W3:Y:S01]  /*2100*/  LDS R17, [R14+0xc00] ;  /* 0x000c00000e117984 */ /* 0x000ee20000000800 */
[----:B0-----:R-:W-:-:S02]  /*2110*/  ISETP.NE.AND P0, PT, R25, RZ, PT ;  /* 0x000000ff1900720c */ /* 0x001fc40003f05270 */
[----:B-1----:R-:W-:Y:S02]  /*2120*/  ISETP.NE.AND P1, PT, R21, RZ, PT ;  /* 0x000000ff1500720c */ /* 0x002fe40003f25270 */
[----:B--2---:R-:W-:Y:S02]  /*2130*/  ISETP.NE.AND P2, PT, R19, RZ, PT ;  /* 0x000000ff1300720c */ /* 0x004fe40003f45270 */
[----:B---3--:R-:W-:-:S07]  /*2140*/  ISETP.NE.AND P3, PT, R17, RZ, PT ;  /* 0x000000ff1100720c */ /* 0x008fce0003f65270 */
[----:B------:R-:W-:Y:S06]  /*2150*/  @!P0 BRA `(.L_x_191) ;  /* 0x0000000000108947 */ /* 0x000fec0003800000 */
[----:B------:R-:W0:Y:S01]  /*2160*/  LDC.64 R14, c[0x0][0x380] ;  /* 0x0000e000ff0e7b82 */ /* 0x000e220000000a00 */
[----:B------:R-:W-:-:S04]  /*2170*/  IMAD R23, R9, 0x100, R0 ;  /* 0x0000010009177824 */ /* 0x000fc800078e0200 */
[----:B0-----:R-:W-:-:S05]  /*2180*/  IMAD.WIDE.U32 R14, R23, 0x4, R14 ;  /* 0x00000004170e7825 */ /* 0x001fca00078e000e */
[----:B------:R0:W-:Y:S02]  /*2190*/  REDG.E.ADD.STRONG.GPU desc[UR12][R14.64], R25 ;  /* 0x000000190e00798e */ /* 0x0001e4000c12e10c */
.L_x_191:
[----:B------:R-:W-:Y:S05]  /*21a0*/  BSYNC.RECONVERGENT B1 ;  /* 0x0000000000017941 */ /* 0x000fea0003800200 */
.L_x_190:
[----:B------:R-:W-:Y:S04]  /*21b0*/  BSSY.RECONVERGENT B1, `(.L_x_192) ;  /* 0x0000007000017945 */ /* 0x000fe80003800200 */
[----:B------:R-:W-:Y:S05]  /*21c0*/  @!P1 BRA `(.L_x_193) ;  /* 0x0000000000149947 */ /* 0x000fea0003800000 */
[----:B0-----:R-:W0:Y:S01]  /*21d0*/  LDC.64 R14, c[0x0][0x380] ;  /* 0x0000e000ff0e7b82 */ /* 0x001e220000000a00 */
[----:B------:R-:W-:-:S04]  /*21e0*/  IMAD R23, R9, 0x100, R0 ;  /* 0x0000010009177824 */ /* 0x000fc800078e0200 */
[----:B------:R-:W-:-:S04]  /*21f0*/  VIADD R23, R23, 0x100 ;  /* 0x0000010017177836 */ /* 0x000fc80000000000 */
[----:B0-----:R-:W-:-:S05]  /*2200*/  IMAD.WIDE.U32 R14, R23, 0x4, R14 ;  /* 0x00000004170e7825 */ /* 0x001fca00078e000e */
[----:B------:R1:W-:Y:S02]  /*2210*/  REDG.E.ADD.STRONG.GPU desc[UR12][R14.64], R21 ;  /* 0x000000150e00798e */ /* 0x0003e4000c12e10c */
.L_x_193:
[----:B------:R-:W-:Y:S05]  /*2220*/  BSYNC.RECONVERGENT B1 ;  /* 0x0000000000017941 */ /* 0x000fea0003800200 */
.L_x_192:
[----:B------:R-:W-:Y:S04]  /*2230*/  BSSY.RECONVERGENT B1, `(.L_x_194) ;  /* 0x0000007000017945 */ /* 0x000fe80003800200 */
[----:B------:R-:W-:Y:S05]  /*2240*/  @!P2 BRA `(.L_x_195) ;  /* 0x000000000014a947 */ /* 0x000fea0003800000 */
[----:B01----:R-:W0:Y:S01]  /*2250*/  LDC.64 R14, c[0x0][0x380] ;  /* 0x0000e000ff0e7b82 */ /* 0x003e220000000a00 */
[----:B------:R-:W-:-:S04]  /*2260*/  IMAD R21, R9, 0x100, R0 ;  /* 0x0000010009157824 */ /* 0x000fc800078e0200 */
[----:B------:R-:W-:-:S04]  /*2270*/  VIADD R21, R21, 0x200 ;  /* 0x0000020015157836 */ /* 0x000fc80000000000 */
[----:B0-----:R-:W-:-:S05]  /*2280*/  IMAD.WIDE.U32 R14, R21, 0x4, R14 ;  /* 0x00000004150e7825 */ /* 0x001fca00078e000e */
[----:B------:R2:W-:Y:S02]  /*2290*/  REDG.E.ADD.STRONG.GPU desc[UR12][R14.64], R19 ;  /* 0x000000130e00798e */ /* 0x0005e4000c12e10c */
.L_x_195:
[----:B------:R-:W-:Y:S05]  /*22a0*/  BSYNC.RECONVERGENT B1 ;  /* 0x0000000000017941 */ /* 0x000fea0003800200 */
.L_x_194:
[----:B------:R-:W-:Y:S04]  /*22b0*/  BSSY.RECONVERGENT B1, `(.L_x_196) ;  /* 0x0000007000017945 */ /* 0x000fe80003800200 */
[----:B------:R-:W-:Y:S05]  /*22c0*/  @!P3 BRA `(.L_x_197) ;  /* 0x000000000014b947 */ /* 0x000fea0003800000 */
[----:B012---:R-:W0:Y:S01]  /*22d0*/  LDC.64 R14, c[0x0][0x380] ;  /* 0x0000e000ff0e7b82 */ /* 0x007e220000000a00 */
[----:B------:R-:W-:-:S04]  /*22e0*/  IMAD R19, R9, 0x100, R0 ;  /* 0x0000010009137824 */ /* 0x000fc800078e0200 */
[----:B------:R-:W-:-:S04]  /*22f0*/  VIADD R19, R19, 0x300 ;  /* 0x0000030013137836 */ /* 0x000fc80000000000 */
[----:B0-----:R-:W-:-:S05]  /*2300*/  IMAD.WIDE.U32 R14, R19, 0x4, R14 ;  /* 0x00000004130e7825 */ /* 0x001fca00078e000e */
[----:B------:R3:W-:Y:S02]  /*2310*/  REDG.E.ADD.STRONG.GPU desc[UR12][R14.64], R17 ;  /* 0x000000110e00798e */ /* 0x0007e4000c12e10c */
.L_x_197:
[----:B------:R-:W-:Y:S05]  /*2320*/  BSYNC.RECONVERGENT B1 ;  /* 0x0000000000017941 */ /* 0x000fea0003800200 */
.L_x_196:
[----:B------:R-:W-:-:S07]  /*2330*/  VIADD R9, R9, 0x4 ;  /* 0x0000000409097836 */ /* 0x000fce0000000000 */
.L_x_189:
[----:B------:R-:W-:Y:S01]  /*2340*/  ISETP.NE.AND P0, PT, R7, RZ, PT ;  /* 0x000000ff0700720c */ /* 0x000fe20003f05270 */
[----:B------:R-:W-:-:S12]  /*2350*/  BSSY.RECONVERGENT B1, `(.L_x_188) ;  /* 0x0000023000017945 */ /* 0x000fd80003800200 */
[----:B------:R-:W-:Y:S05]  /*2360*/  @!P0 BRA `(.L_x_198) ;  /* 0x0000000000848947 */ /* 0x000fea0003800000 */
[----:B------:R-:W-:-:S13]  /*2370*/  ISETP.NE.AND P0, PT, R16, RZ, PT ;  /* 0x000000ff1000720c */ /* 0x000fda0003f05270 */
[----:B------:R-:W-:Y:S05]  /*2380*/  @!P0 BRA `(.L_x_199) ;  /* 0x0000000000548947 */ /* 0x000fea0003800000 */
[----:B0123--:R-:W-:Y:S01]  /*2390*/  IMAD R14, R9, 0x400, R10 ;  /* 0x00000400090e7824 */ /* 0x00ffe200078e020a */
[----:B------:R-:W-:Y:S04]  /*23a0*/  BSSY.RECONVERGENT B2, `(.L_x_200) ;  /* 0x000000a000027945 */ /* 0x000fe80003800200 */
[----:B------:R-:W0:Y:S04]  /*23b0*/  LDS R17, [R14] ;  /* 0x000000000e117984 */ /* 0x000e280000000800 */
[----:B------:R-:W1:Y:S01]  /*23c0*/  LDS R19, [R14+0x400] ;  /* 0x000400000e137984 */ /* 0x000e620000000800 */
[----:B0-----:R-:W-:-:S02]  /*23d0*/  ISETP.NE.AND P0, PT, R17, RZ, PT ;  /* 0x000000ff1100720c */ /* 0x001fc40003f05270 */
[----:B-1----:R-:W-:-:S11]  /*23e0*/  ISETP.NE.AND P1, PT, R19, RZ, PT ;  /* 0x000000ff1300720c */ /* 0x002fd60003f25270 */
[----:B------:R-:W-:Y:S05]  /*23f0*/  @!P0 BRA `(.L_x_201) ;  /* 0x0000000000108947 */ /* 0x000fea0003800000 */
[----:B------:R-:W0:Y:S01]  /*2400*/  LDC.64 R14, c[0x0][0x380] ;  /* 0x0000e000ff0e7b82 */ /* 0x000e220000000a00 */
[----:B------:R-:W-:-:S04]  /*2410*/  IMAD R21, R9, 0x100, R0 ;  /* 0x0000010009157824 */ /* 0x000fc800078e0200 */
[----:B0-----:R-:W-:-:S05]  /*2420*/  IMAD.WIDE.U32 R14, R21, 0x4, R14 ;  /* 0x00000004150e7825 */ /* 0x001fca00078e000e */
[----:B------:R0:W-:Y:S02]  /*2430*/  REDG.E.ADD.STRONG.GPU desc[UR12][R14.64], R17 ;  /* 0x000000110e00798e */ /* 0x0001e4000c12e10c */
.L_x_201:
[----:B------:R-:W-:Y:S05]  /*2440*/  BSYNC.RECONVERGENT B2 ;  /* 0x0000000000027941 */ /* 0x000fea0003800200 */
.L_x_200:
[----:B------:R-:W-:Y:S04]  /*2450*/  BSSY.RECONVERGENT B2, `(.L_x_202) ;  /* 0x0000007000027945 */ /* 0x000fe80003800200 */
[----:B------:R-:W-:Y:S05]  /*2460*/  @!P1 BRA `(.L_x_203) ;  /* 0x0000000000149947 */ /* 0x000fea0003800000 */
[----:B0-----:R-:W0:Y:S01]  /*2470*/  LDC.64 R14, c[0x0][0x380] ;  /* 0x0000e000ff0e7b82 */ /* 0x001e220000000a00 */
[----:B------:R-:W-:-:S04]  /*2480*/  IMAD R17, R9, 0x100, R0 ;  /* 0x0000010009117824 */ /* 0x000fc800078e0200 */
[----:B------:R-:W-:-:S04]  /*2490*/  VIADD R17, R17, 0x100 ;  /* 0x0000010011117836 */ /* 0x000fc80000000000 */
[----:B0-----:R-:W-:-:S05]  /*24a0*/  IMAD.WIDE.U32 R14, R17, 0x4, R14 ;  /* 0x00000004110e7825 */ /* 0x001fca00078e000e */
[----:B------:R1:W-:Y:S02]  /*24b0*/  REDG.E.ADD.STRONG.GPU desc[UR12][R14.64], R19 ;  /* 0x000000130e00798e */ /* 0x0003e4000c12e10c */
.L_x_203:
[----:B------:R-:W-:Y:S05]  /*24c0*/  BSYNC.RECONVERGENT B2 ;  /* 0x0000000000027941 */ /* 0x000fea0003800200 */
.L_x_202:
[----:B------:R-:W-:-:S07]  /*24d0*/  VIADD R9, R9, 0x2 ;  /* 0x0000000209097836 */ /* 0x000fce0000000000 */
.L_x_199:
[----:B------:R-:W-:-:S13]  /*24e0*/  ISETP.NE.AND P0, PT, R12, RZ, PT ;  /* 0x000000ff0c00720c */ /* 0x000fda0003f05270 */
[----:B------:R-:W-:Y:S05]  /*24f0*/  @!P0 BRA `(.L_x_198) ;  /* 0x0000000000208947 */ /* 0x000fea0003800000 */
[----:B0123--:R-:W-:-:S05]  /*2500*/  IMAD R14, R9, 0x400, R10 ;  /* 0x00000400090e7824 */ /* 0x00ffca00078e020a */
[----:B------:R-:W0:Y:S02]  /*2510*/  LDS R17, [R14] ;  /* 0x000000000e117984 */ /* 0x000e240000000800 */
[----:B0-----:R-:W-:-:S13]  /*2520*/  ISETP.NE.AND P0, PT, R17, RZ, PT ;  /* 0x000000ff1100720c */ /* 0x001fda0003f05270 */
[----:B------:R-:W-:Y:S05]  /*2530*/  @!P0 BRA `(.L_x_198) ;  /* 0x0000000000108947 */ /* 0x000fea0003800000 */
[----:B------:R-:W0:Y:S01]  /*2540*/  LDC.64 R14, c[0x0][0x380] ;  /* 0x0000e000ff0e7b82 */ /* 0x000e220000000a00 */
[----:B------:R-:W-:-:S04]  /*2550*/  IMAD R9, R9, 0x100, R0 ;  /* 0x0000010009097824 */ /* 0x000fc800078e0200 */
[----:B0-----:R-:W-:-:S05]  /*2560*/  IMAD.WIDE.U32 R14, R9, 0x4, R14 ;  /* 0x00000004090e7825 */ /* 0x001fca00078e000e */
[----:B------:R4:W-:Y:S02]  /*2570*/  REDG.E.ADD.STRONG.GPU desc[UR12][R14.64], R17 ;  /* 0x000000110e00798e */ /* 0x0009e4000c12e10c */
.L_x_198:
[----:B------:R-:W-:Y:S05]  /*2580*/  BSYNC.RECONVERGENT B1 ;  /* 0x0000000000017941 */ /* 0x000fea0003800200 */
.L_x_188:
[----:B------:R-:W-:-:S13]  /*2590*/  ISETP.GT.U32.AND P0, PT, R0, 0x7f, PT ;  /* 0x0000007f0000780c */ /* 0x000fda0003f04070 */
[----:B------:R-:W-:Y:S05]  /*25a0*/  @P0 BRA `(.L_x_169) ;  /* 0x0000000800300947 */ /* 0x000fea0003800000 */
[----:B------:R-:W-:Y:S01]  /*25b0*/  ISETP.GE.U32.AND P0, PT, R5, 0x7, PT ;  /* 0x000000070500780c */ /* 0x000fe20003f06070 */
[----:B------:R-:W-:-:S12]  /*25c0*/  IMAD.MOV.U32 R9, RZ, RZ, RZ ;  /* 0x000000ffff097224 */ /* 0x000fd800078e00ff */
[----:B------:R-:W-:Y:S05]  /*25d0*/  @!P0 BRA `(.L_x_204) ;  /* 0x0000000000e48947 */ /* 0x000fea0003800000 */
[----:B01234-:R-:W0:Y:S01]  /*25e0*/  LDC.64 R14, c[0x0][0x380] ;  /* 0x0000e000ff0e7b82 */ /* 0x01fe220000000a00 */
[----:B------:R-:W-:-:S07]  /*25f0*/  IMAD.MOV.U32 R9, RZ, RZ, RZ ;  /* 0x000000ffff097224 */ /* 0x000fce00078e00ff */
.L_x_221:
[C---:B------:R-:W-:Y:S01]  /*2600*/  IMAD R17, R9.reuse, 0x400, R10 ;  /* 0x0000040009117824 */ /* 0x040fe200078e020a */
[----:B------:R-:W-:Y:S01]  /*2610*/  BSSY.RECONVERGENT B1, `(.L_x_205) ;  /* 0x000000f000017945 */ /* 0x000fe20003800200 */
[----:B01234-:R-:W-:-:S03]  /*2620*/  IMAD R19, R9, 0x100, R0 ;  /* 0x0000010009137824 */ /* 0x01ffc600078e0200 */
[----:B------:R-:W1:Y:S01]  /*2630*/  LDS R21, [R17+0x200] ;  /* 0x0002000011157984 */ /* 0x000e620000000800 */
[----:B0-----:R-:W-:-:S03]  /*2640*/  IMAD.WIDE.U32 R18, R19, 0x4, R14 ;  /* 0x0000000413127825 */ /* 0x001fc600078e000e */
[----:B------:R-:W0:Y:S04]  /*2650*/  LDS R23, [R17+0x600] ;  /* 0x0006000011177984 */ /* 0x000e280000000800 */
[----:B------:R2:W3:Y:S04]  /*2660*/  LDS R25, [R17+0xa00] ;  /* 0x000a000011197984 */ /* 0x0004e80000000800 */
[----:B------:R2:W4:Y:S04]  /*2670*/  LDS R27, [R17+0xe00] ;  /* 0x000e0000111b7984 */ /* 0x0005280000000800 */
[----:B------:R2:W2:Y:S04]  /*2680*/  LDS R29, [R17+0x1200] ;  /* 0x00120000111d7984 */ /* 0x0004a80000000800 */
[----:B------:R0:W2:Y:S04]  /*2690*/  LDS R20, [R17+0x1600] ;  /* 0x0016000011147984 */ /* 0x0000a80000000800 */
[----:B------:R0:W2:Y:S04]  /*26a0*/  LDS R22, [R17+0x1a00] ;  /* 0x001a000011167984 */ /* 0x0000a80000000800 */
[----:B------:R0:W2:Y:S01]  /*26b0*/  LDS R24, [R17+0x1e00] ;  /* 0x001e000011187984 */ /* 0x0000a20000000800 */
[----:B-1----:R-:W-:-:S02]  /*26c0*/  ISETP.NE.AND P0, PT, R21, RZ, PT ;  /* 0x000000ff1500720c */ /* 0x002fc40003f05270 */
[----:B0-----:R-:W-:-:S11]  /*26d0*/  ISETP.NE.AND P1, PT, R23, RZ, PT ;  /* 0x000000ff1700720c */ /* 0x001fd60003f25270 */
[----:B---34-:R-:W-:Y:S05]  /*26e0*/  @!P0 BRA `(.L_x_206) ;  /* 0x0000000000048947 */ /* 0x018fea0003800000 */
[----:B------:R0:W-:Y:S02]  /*26f0*/  REDG.E.ADD.STRONG.GPU desc[UR12][R18.64+0x200], R21 ;  /* 0x000200151200798e */ /* 0x0001e4000c12e10c */
.L_x_206:
[----:B------:R-:W-:Y:S05]  /*2700*/  BSYNC.RECONVERGENT B1 ;  /* 0x0000000000017941 */ /* 0x000fea0003800200 */
.L_x_205:
[----:B------:R-:W-:Y:S01]  /*2710*/  BSSY.RECONVERGENT B1, `(.L_x_207) ;  /* 0x0000004000017945 */ /* 0x000fe20003800200 */
[----:B------:R-:W-:-:S03]  /*2720*/  VIADD R9, R9, 0x8 ;  /* 0x0000000809097836 */ /* 0x000fc60000000000 */
[----:B------:R-:W-:Y:S05]  /*2730*/  @!P1 BRA `(.L_x_208) ;  /* 0x0000000000049947 */ /* 0x000fea0003800000 */
[----:B------:R1:W-:Y:S02]  /*2740*/  REDG.E.ADD.STRONG.GPU desc[UR12][R18.64+0x600], R23 ;  /* 0x000600171200798e */ /* 0x0003e4000c12e10c */
.L_x_208:
[----:B------:R-:W-:Y:S05]  /*2750*/  BSYNC.RECONVERGENT B1 ;  /* 0x0000000000017941 */ /* 0x000fea0003800200 */
.L_x_207:
[----:B------:R-:W-:Y:S01]  /*2760*/  ISETP.NE.AND P6, PT, R25, RZ, PT ;  /* 0x000000ff1900720c */ /* 0x000fe20003fc5270 */
[----:B------:R-:W-:Y:S01]  /*2770*/  BSSY.RECONVERGENT B1, `(.L_x_209) ;  /* 0x0000009000017945 */ /* 0x000fe20003800200 */
[----:B------:R-:W-:Y:S02]  /*2780*/  ISETP.NE.AND P0, PT, R9, R11, PT ;  /* 0x0000000b0900720c */ /* 0x000fe40003f05270 */
[----:B------:R-:W-:Y:S02]  /*2790*/  ISETP.NE.AND P1, PT, R27, RZ, PT ;  /* 0x000000ff1b00720c */ /* 0x000fe40003f25270 */
[----:B--2---:R-:W-:Y:S02]  /*27a0*/  ISETP.NE.AND P2, PT, R29, RZ, PT ;  /* 0x000000ff1d00720c */ /* 0x004fe40003f45270 */
[----:B------:R-:W-:Y:S02]  /*27b0*/  ISETP.NE.AND P3, PT, R20, RZ, PT ;  /* 0x000000ff1400720c */ /* 0x000fe40003f65270 */
[----:B------:R-:W-:-:S02]  /*27c0*/  ISETP.NE.AND P4, PT, R22, RZ, PT ;  /* 0x000000ff1600720c */ /* 0x000fc40003f85270 */
[----:B------:R-:W-:Y:S01]  /*27d0*/  ISETP.NE.AND P5, PT, R24, RZ, PT ;  /* 0x000000ff1800720c */ /* 0x000fe20003fa5270 */
[----:B------:R-:W-:-:S12]  /*27e0*/  @!P6 BRA `(.L_x_210) ;  /* 0x000000000004e947 */ /* 0x000fd80003800000 */
[----:B------:R2:W-:Y:S02]  /*27f0*/  REDG.E.ADD.STRONG.GPU desc[UR12][R18.64+0xa00], R25 ;  /* 0x000a00191200798e */ /* 0x0005e4000c12e10c */
.L_x_210:
[----:B------:R-:W-:Y:S05]  /*2800*/  BSYNC.RECONVERGENT B1 ;  /* 0x0000000000017941 */ /* 0x000fea0003800200 */
.L_x_209:
[----:B------:R-:W-:Y:S04]  /*2810*/  BSSY.RECONVERGENT B1, `(.L_x_211) ;  /* 0x0000003000017945 */ /* 0x000fe80003800200 */
[----:B------:R-:W-:Y:S05]  /*2820*/  @!P1 BRA `(.L_x_212) ;  /* 0x0000000000049947 */ /* 0x000fea0003800000 */
[----:B------:R3:W-:Y:S02]  /*2830*/  REDG.E.ADD.STRONG.GPU desc[UR12][R18.64+0xe00], R27 ;  /* 0x000e001b1200798e */ /* 0x0007e4000c12e10c */
.L_x_212:
[----:B------:R-:W-:Y:S05]  /*2840*/  BSYNC.RECONVERGENT B1 ;  /* 0x0000000000017941 */ /* 0x000fea0003800200 */
.L_x_211:
[----:B------:R-:W-:Y:S04]  /*2850*/  BSSY.RECONVERGENT B1, `(.L_x_213) ;  /* 0x0000003000017945 */ /* 0x000fe80003800200 */
[----:B------:R-:W-:Y:S05]  /*2860*/  @!P2 BRA `(.L_x_214) ;  /* 0x000000000004a947 */ /* 0x000fea0003800000 */
[----:B------:R4:W-:Y:S02]  /*2870*/  REDG.E.ADD.STRONG.GPU desc[UR12][R18.64+0x1200], R29 ;  /* 0x0012001d1200798e */ /* 0x0009e4000c12e10c */
.L_x_214:
[----:B------:R-:W-:Y:S05]  /*2880*/  BSYNC.RECONVERGENT B1 ;  /* 0x0000000000017941 */ /* 0x000fea0003800200 */
.L_x_213:
[----:B------:R-:W-:Y:S04]  /*2890*/  BSSY.RECONVERGENT B1, `(.L_x_215) ;  /* 0x0000003000017945 */ /* 0x000fe80003800200 */
[----:B------:R-:W-:Y:S05]  /*28a0*/  @!P3 BRA `(.L_x_216) ;  /* 0x000000000004b947 */ /* 0x000fea0003800000 */
[----:B------:R0:W-:Y:S02]  /*28b0*/  REDG.E.ADD.STRONG.GPU desc[UR12][R18.64+0x1600], R20 ;  /* 0x001600141200798e */ /* 0x0001e4000c12e10c */
.L_x_216:
[----:B------:R-:W-:Y:S05]  /*28c0*/  BSYNC.RECONVERGENT B1 ;  /* 0x0000000000017941 */ /* 0x000fea0003800200 */
.L_x_215:
[----:B------:R-:W-:Y:S04]  /*28d0*/  BSSY.RECONVERGENT B1, `(.L_x_217) ;  /* 0x0000003000017945 */ /* 0x000fe80003800200 */
[----:B------:R-:W-:Y:S05]  /*28e0*/  @!P4 BRA `(.L_x_218) ;  /* 0x000000000004c947 */ /* 0x000fea0003800000 */
[----:B------:R0:W-:Y:S02]  /*28f0*/  REDG.E.ADD.STRONG.GPU desc[UR12][R18.64+0x1a00], R22 ;  /* 0x001a00161200798e */ /* 0x0001e4000c12e10c */
.L_x_218:
[----:B------:R-:W-:Y:S05]  /*2900*/  BSYNC.RECONVERGENT B1 ;  /* 0x0000000000017941 */ /* 0x000fea0003800200 */
.L_x_217:
[----:B------:R-:W-:Y:S04]  /*2910*/  BSSY.RECONVERGENT B1, `(.L_x_219) ;  /* 0x0000003000017945 */ /* 0x000fe80003800200 */
[----:B------:R-:W-:Y:S05]  /*2920*/  @!P5 BRA `(.L_x_220) ;  /* 0x000000000004d947 */ /* 0x000fea0003800000 */
[----:B------:R0:W-:Y:S02]  /*2930*/  REDG.E.ADD.STRONG.GPU desc[UR12][R18.64+0x1e00], R24 ;  /* 0x001e00181200798e */ /* 0x0001e4000c12e10c */
.L_x_220:
[----:B------:R-:W-:Y:S05]  /*2940*/  BSYNC.RECONVERGENT B1 ;  /* 0x0000000000017941 */ /* 0x000fea0003800200 */
.L_x_219:
[----:B------:R-:W-:Y:S05]  /*2950*/  @P0 BRA `(.L_x_221) ;  /* 0xfffffffc00280947 */ /* 0x000fea000383ffff */
[----:B------:R-:W-:-:S07]  /*2960*/  IMAD.MOV.U32 R9, RZ, RZ, R11 ;  /* 0x000000ffff097224 */ /* 0x000fce00078e000b */
.L_x_204:
[----:B------:R-:W-:-:S13]  /*2970*/  ISETP.NE.AND P0, PT, R6, RZ, PT ;  /* 0x000000ff0600720c */ /* 0x000fda0003f05270 */
[----:B------:R-:W-:Y:S05]  /*2980*/  @!P0 BRA `(.L_x_169) ;  /* 0x0000000400388947 */ /* 0x000fea0003800000 */
[----:B------:R-:W-:-:S13]  /*2990*/  ISETP.GE.U32.AND P0, PT, R13, 0x3, PT ;  /* 0x000000030d00780c */ /* 0x000fda0003f06070 */
[----:B------:R-:W-:Y:S05]  /*29a0*/  @!P0 BRA `(.L_x_222) ;  /* 0x0000000000a48947 */ /* 0x000fea0003800000 */
[----:B01234-:R-:W-:Y:S01]  /*29b0*/  IMAD R14, R9, 0x400, R10 ;  /* 0x00000400090e7824 */ /* 0x01ffe200078e020a */
[----:B------:R-:W-:Y:S04]  /*29c0*/  BSSY.RECONVERGENT B1, `(.L_x_223) ;  /* 0x000000e000017945 */ /* 0x000fe80003800200 */
[----:B------:R-:W0:Y:S04]  /*29d0*/  LDS R19, [R14+0x200] ;  /* 0x000200000e137984 */ /* 0x000e280000000800 */
        /* <DEDUP_REMOVED lines=12> */
.L_x_224:
[----:B------:R-:W-:Y:S05]  /*2aa0*/  BSYNC.RECONVERGENT B1 ;  /* 0x0000000000017941 */ /* 0x000fea0003800200 */
.L_x_223:
[----:B------:R-:W-:Y:S04]  /*2ab0*/  BSSY.RECONVERGENT B1, `(.L_x_225) ;  /* 0x0000007000017945 */ /* 0x000fe80003800200 */
[----:B------:R-:W-:Y:S05]  /*2ac0*/  @!P1 BRA `(.L_x_226) ;  /* 0x0000000000149947 */ /* 0x000fea0003800000 */
[----:B0-----:R-:W0:Y:S01]  /*2ad0*/  LDC.64 R14, c[0x0][0x380] ;  /* 0x0000e000ff0e7b82 */ /* 0x001e220000000a00 */
[----:B------:R-:W-:-:S04]  /*2ae0*/  IMAD R17, R9, 0x100, R0 ;  /* 0x0000010009117824 */ /* 0x000fc800078e0200 */
[----:B------:R-:W-:-:S04]  /*2af0*/  VIADD R17, R17, 0x100 ;  /* 0x0000010011117836 */ /* 0x000fc80000000000 */
[----:B0-----:R-:W-:-:S05]  /*2b00*/  IMAD.WIDE.U32 R14, R17, 0x4, R14 ;  /* 0x00000004110e7825 */ /* 0x001fca00078e000e */
[----:B------:R1:W-:Y:S02]  /*2b10*/  REDG.E.ADD.STRONG.GPU desc[UR12][R14.64+0x200], R21 ;  /* 0x000200150e00798e */ /* 0x0003e4000c12e10c */
.L_x_226:
[----:B------:R-:W-:Y:S05]  /*2b20*/  BSYNC.RECONVERGENT B1 ;  /* 0x0000000000017941 */ /* 0x000fea0003800200 */
.L_x_225:
[----:B------:R-:W-:Y:S04]  /*2b30*/  BSSY.RECONVERGENT B1, `(.L_x_227) ;  /* 0x0000007000017945 */ /* 0x000fe80003800200 */
[----:B------:R-:W-:Y:S05]  /*2b40*/  @!P2 BRA `(.L_x_228) ;  /* 0x000000000014a947 */ /* 0x000fea0003800000 */
[----:B01----:R-:W0:Y:S01]  /*2b50*/  LDC.64 R14, c[0x0][0x380] ;  /* 0x0000e000ff0e7b82 */ /* 0x003e220000000a00 */
[----:B------:R-:W-:-:S04]  /*2b60*/  IMAD R17, R9, 0x100, R0 ;  /* 0x0000010009117824 */ /* 0x000fc800078e0200 */
[----:B------:R-:W-:-:S04]  /*2b70*/  VIADD R17, R17, 0x200 ;  /* 0x0000020011117836 */ /* 0x000fc80000000000 */
[----:B0-----:R-:W-:-:S05]  /*2b80*/  IMAD.WIDE.U32 R14, R17, 0x4, R14 ;  /* 0x00000004110e7825 */ /* 0x001fca00078e000e */
[----:B------:R2:W-:Y:S02]  /*2b90*/  REDG.E.ADD.STRONG.GPU desc[UR12][R14.64+0x200], R13 ;  /* 0x0002000d0e00798e */ /* 0x0005e4000c12e10c */
.L_x_228:
[----:B------:R-:W-:Y:S05]  /*2ba0*/  BSYNC.RECONVERGENT B1 ;  /* 0x0000000000017941 */ /* 0x000fea0003800200 */
.L_x_227:
[----:B------:R-:W-:Y:S04]  /*2bb0*/  BSSY.RECONVERGENT B1, `(.L_x_229) ;  /* 0x0000007000017945 */ /* 0x000fe80003800200 */
[----:B------:R-:W-:Y:S05]  /*2bc0*/  @!P3 BRA `(.L_x_230) ;  /* 0x000000000014b947 */ /* 0x000fea0003800000 */
[----:B012---:R-:W0:Y:S01]  /*2bd0*/  LDC.64 R14, c[0x0][0x380] ;  /* 0x0000e000ff0e7b82 */ /* 0x007e220000000a00 */
[----:B------:R-:W-:-:S04]  /*2be0*/  IMAD R13, R9, 0x100, R0 ;  /* 0x00000100090d7824 */ /* 0x000fc800078e0200 */
[----:B------:R-:W-:-:S04]  /*2bf0*/  VIADD R13, R13, 0x300 ;  /* 0x000003000d0d7836 */ /* 0x000fc80000000000 */
[----:B0-----:R-:W-:-:S05]  /*2c00*/  IMAD.WIDE.U32 R14, R13, 0x4, R14 ;  /* 0x000000040d0e7825 */ /* 0x001fca00078e000e */
[----:B------:R3:W-:Y:S02]  /*2c10*/  REDG.E.ADD.STRONG.GPU desc[UR12][R14.64+0x200], R11 ;  /* 0x0002000b0e00798e */ /* 0x0007e4000c12e10c */
.L_x_230:
[----:B------:R-:W-:Y:S05]  /*2c20*/  BSYNC.RECONVERGENT B1 ;  /* 0x0000000000017941 */ /* 0x000fea0003800200 */
.L_x_229:
[----:B------:R-:W-:-:S07]  /*2c30*/  VIADD R9, R9, 0x4 ;  /* 0x0000000409097836 */ /* 0x000fce0000000000 */
.L_x_222:
[----:B------:R-:W-:-:S13]  /*2c40*/  ISETP.NE.AND P0, PT, R7, RZ, PT ;  /* 0x000000ff0700720c */ /* 0x000fda0003f05270 */
[----:B------:R-:W-:Y:S05]  /*2c50*/  @!P0 BRA `(.L_x_169) ;  /* 0x0000000000848947 */ /* 0x000fea0003800000 */
[----:B------:R-:W-:-:S13]  /*2c60*/  ISETP.NE.AND P0, PT, R16, RZ, PT ;  /* 0x000000ff1000720c */ /* 0x000fda0003f05270 */
[----:B------:R-:W-:Y:S05]  /*2c70*/  @!P0 BRA `(.L_x_231) ;  /* 0x0000000000548947 */ /* 0x000fea0003800000 */
[----:B01234-:R-:W-:Y:S01]  /*2c80*/  IMAD R14, R9, 0x400, R10 ;  /* 0x00000400090e7824 */ /* 0x01ffe200078e020a */
[----:B------:R-:W-:Y:S04]  /*2c90*/  BSSY.RECONVERGENT B1, `(.L_x_232) ;  /* 0x000000a000017945 */ /* 0x000fe80003800200 */
[----:B------:R-:W0:Y:S04]  /*2ca0*/  LDS R11, [R14+0x200] ;  /* 0x000200000e0b7984 */ /* 0x000e280000000800 */
        /* <DEDUP_REMOVED lines=8> */
.L_x_233:
[----:B------:R-:W-:Y:S05]  /*2d30*/  BSYNC.RECONVERGENT B1 ;  /* 0x0000000000017941 */ /* 0x000fea0003800200 */
.L_x_232:
[----:B------:R-:W-:Y:S04]  /*2d40*/  BSSY.RECONVERGENT B1, `(.L_x_234) ;  /* 0x0000007000017945 */ /* 0x000fe80003800200 */
[----:B------:R-:W-:Y:S05]  /*2d50*/  @!P1 BRA `(.L_x_235) ;  /* 0x0000000000149947 */ /* 0x000fea0003800000 */
[----:B0-----:R-:W0:Y:S01]  /*2d60*/  LDC.64 R14, c[0x0][0x380] ;  /* 0x0000e000ff0e7b82 */ /* 0x001e220000000a00 */
[----:B------:R-:W-:-:S04]  /*2d70*/  IMAD R11, R9, 0x100, R0 ;  /* 0x00000100090b7824 */ /* 0x000fc800078e0200 */
[----:B------:R-:W-:-:S04]  /*2d80*/  VIADD R11, R11, 0x100 ;  /* 0x000001000b0b7836 */ /* 0x000fc80000000000 */
[----:B0-----:R-:W-:-:S05]  /*2d90*/  IMAD.WIDE.U32 R14, R11, 0x4, R14 ;  /* 0x000000040b0e7825 */ /* 0x001fca00078e000e */
[----:B------:R1:W-:Y:S02]  /*2da0*/  REDG.E.ADD.STRONG.GPU desc[UR12][R14.64+0x200], R13 ;  /* 0x0002000d0e00798e */ /* 0x0003e4000c12e10c */
.L_x_235:
[----:B------:R-:W-:Y:S05]  /*2db0*/  BSYNC.RECONVERGENT B1 ;  /* 0x0000000000017941 */ /* 0x000fea0003800200 */
.L_x_234:
[----:B------:R-:W-:-:S07]  /*2dc0*/  VIADD R9, R9, 0x2 ;  /* 0x0000000209097836 */ /* 0x000fce0000000000 */
.L_x_231:
[----:B------:R-:W-:-:S13]  /*2dd0*/  ISETP.NE.AND P0, PT, R12, RZ, PT ;  /* 0x000000ff0c00720c */ /* 0x000fda0003f05270 */
[----:B------:R-:W-:Y:S05]  /*2de0*/  @!P0 BRA `(.L_x_169) ;  /* 0x0000000000208947 */ /* 0x000fea0003800000 */
[----:B------:R-:W-:-:S05]  /*2df0*/  IMAD R10, R9, 0x400, R10 ;  /* 0x00000400090a7824 */ /* 0x000fca00078e020a */
[----:B-12---:R-:W1:Y:S02]  /*2e00*/  LDS R13, [R10+0x200] ;  /* 0x000200000a0d7984 */ /* 0x006e640000000800 */
[----:B-1----:R-:W-:-:S13]  /*2e10*/  ISETP.NE.AND P0, PT, R13, RZ, PT ;  /* 0x000000ff0d00720c */ /* 0x002fda0003f05270 */
[----:B------:R-:W-:Y:S05]  /*2e20*/  @!P0 BRA `(.L_x_169) ;  /* 0x0000000000108947 */ /* 0x000fea0003800000 */
[----:B0--3--:R-:W0:Y:S01]  /*2e30*/  LDC.64 R10, c[0x0][0x380] ;  /* 0x0000e000ff0a7b82 */ /* 0x009e220000000a00 */
[----:B------:R-:W-:-:S04]  /*2e40*/  IMAD R9, R9, 0x100, R0 ;  /* 0x0000010009097824 */ /* 0x000fc800078e0200 */
[----:B0-----:R-:W-:-:S05]  /*2e50*/  IMAD.WIDE.U32 R10, R9, 0x4, R10 ;  /* 0x00000004090a7825 */ /* 0x001fca00078e000a */
[----:B------:R0:W-:Y:S02]  /*2e60*/  REDG.E.ADD.STRONG.GPU desc[UR12][R10.64+0x200], R13 ;  /* 0x0002000d0a00798e */ /* 0x0001e4000c12e10c */
.L_x_169:
[----:B------:R-:W-:Y:S05]  /*2e70*/  BSYNC.RECONVERGENT B0 ;  /* 0x0000000000007941 */ /* 0x000fea0003800200 */
.L_x_168:
[----:B------:R-:W1:Y:S01]  /*2e80*/  LDCU UR5, c[0x0][0x390] ;  /* 0x00007200ff0577ac */ /* 0x000e620008000800 */
[----:B------:R-:W-:Y:S02]  /*2e90*/  UIADD3 UR4, UPT, UPT, UR4, 0x1, URZ ;  /* 0x0000000104047890 */ /* 0x000fe4000fffe0ff */
[----:B-1----:R-:W-:-:S04]  /*2ea0*/  UIADD3 UR7, UPT, UPT, UR5, -0x1, URZ ;  /* 0xffffffff05077890 */ /* 0x002fc8000fffe0ff */
[----:B------:R-:W-:-:S04]  /*2eb0*/  ULEA.HI UR7, UR7, 0x1, URZ, 0x2 ;  /* 0x0000000107077891 */ /* 0x000fc8000f8f10ff */
[----:B------:R-:W-:-:S04]  /*2ec0*/  UISETP.LT.U32.AND UP0, UPT, UR7, UR5, UPT ;  /* 0x000000050700728c */ /* 0x000fc8000bf01070 */
[----:B------:R-:W-:-:S04]  /*2ed0*/  USEL UR5, UR7, UR5, UP0 ;  /* 0x0000000507057287 */ /* 0x000fc80008000000 */
[----:B------:R-:W-:Y:S01]  /*2ee0*/  UISETP.NE.AND UP0, UPT, UR4, UR5, UPT ;  /* 0x000000050400728c */ /* 0x000fe2000bf05270 */
[----:B------:R-:W-:Y:S08]  /*2ef0*/  BAR.SYNC.DEFER_BLOCKING 0x0 ;  /* 0x0000000000007b1d */ /* 0x000ff00000010000 */
[----:B------:R-:W-:Y:S05]  /*2f00*/  BRA.U UP0, `(.L_x_236) ;  /* 0xffffffd100a07547 */ /* 0x000fea000b83ffff */
[----:B------:R-:W-:Y:S05]  /*2f10*/  EXIT ;  /* 0x000000000000794d */ /* 0x000fea0003800000 */
.L_x_237:
        /* <DEDUP_REMOVED lines=14> */
.L_x_245:


//--------------------- .text._ZN3cub18CUB_300001_SM_10006detail10radix_sort31DeviceRadixSortSingleTileKernelINS1_5radix10policy_hubIfijE10Policy1000ELNS0_9SortOrderE1EfijNS1_21identity_decomposer_tEEEvPKT1_PSA_PKT2_PSE_T3_iiT4_ --------------------------
	.section	.text._ZN3cub18CUB_300001_SM_10006detail10radix_sort31DeviceRadixSortSingleTileKernelINS1_5radix10policy_hubIfijE10Policy1000ELNS0_9SortOrderE1EfijNS1_21identity_decomposer_tEEEvPKT1_PSA_PKT2_PSE_T3_iiT4_,"ax",@progbits
	.align	128
        .global         _ZN3cub18CUB_300001_SM_10006detail10radix_sort31DeviceRadixSortSingleTileKernelINS1_5radix10policy_hubIfijE10Policy1000ELNS0_9SortOrderE1EfijNS1_21identity_decomposer_tEEEvPKT1_PSA_PKT2_PSE_T3_iiT4_
        .type           _ZN3cub18CUB_300001_SM_10006detail10radix_sort31DeviceRadixSortSingleTileKernelINS1_5radix10policy_hubIfijE10Policy1000ELNS0_9SortOrderE1EfijNS1_21identity_decomposer_tEEEvPKT1_PSA_PKT2_PSE_T3_iiT4_,@function
        .size           _ZN3cub18CUB_300001_SM_10006detail10radix_sort31DeviceRadixSortSingleTileKernelINS1_5radix10policy_hubIfijE10Policy1000ELNS0_9SortOrderE1EfijNS1_21identity_decomposer_tEEEvPKT1_PSA_PKT2_PSE_T3_iiT4_,(.L_x_246 - _ZN3cub18CUB_300001_SM_10006detail10radix_sort31DeviceRadixSortSingleTileKernelINS1_5radix10policy_hubIfijE10Policy1000ELNS0_9SortOrderE1EfijNS1_21identity_decomposer_tEEEvPKT1_PSA_PKT2_PSE_T3_iiT4_)
        .other          _ZN3cub18CUB_300001_SM_10006detail10radix_sort31DeviceRadixSortSingleTileKernelINS1_5radix10policy_hubIfijE10Policy1000ELNS0_9SortOrderE1EfijNS1_21identity_decomposer_tEEEvPKT1_PSA_PKT2_PSE_T3_iiT4_,@"STO_CUDA_ENTRY STV_DEFAULT"
_ZN3cub18CUB_300001_SM_10006detail10radix_sort31DeviceRadixSortSingleTileKernelINS1_5radix10policy_hubIfijE10Policy1000ELNS0_9SortOrderE1EfijNS1_21identity_decomposer_tEEEvPKT1_PSA_PKT2_PSE_T3_iiT4_:
.text._ZN3cub18CUB_300001_SM_10006detail10radix_sort31DeviceRadixSortSingleTileKernelINS1_5radix10policy_hubIfijE10Policy1000ELNS0_9SortOrderE1EfijNS1_21identity_decomposer_tEEEvPKT1_PSA_PKT2_PSE_T3_iiT4_:
[----:B------:R-:W-:Y:S01]  /*0000*/  LDC R1, c[0x0][0x37c] ;  /* 0x0000df00ff017b82 */ /* 0x000fe20000000800 */
[----:B------:R-:W0:Y:S01]  /*0010*/  S2R R0, SR_TID.X ;  /* 0x0000000000007919 */ /* 0x000e220000002100 */
[----:B------:R-:W1:Y:S01]  /*0020*/  LDCU UR4, c[0x0][0x3a0] ;  /* 0x00007400ff0477ac */ /* 0x000e620008000800 */
[----:B------:R-:W-:Y:S02]  /*0030*/  IMAD.MOV.U32 R35, RZ, RZ, -0x1 ;  /* 0xffffffffff237424 */ /* 0x000fe400078e00ff */
[----:B------:R-:W-:Y:S01]  /*0040*/  IMAD.MOV.U32 R36, RZ, RZ, -0x1 ;  /* 0xffffffffff247424 */ /* 0x000fe200078e00ff */
[----:B------:R-:W2:Y:S01]  /*0050*/  LDCU.64 UR10, c[0x0][0x358] ;  /* 0x00006b00ff0a77ac */ /* 0x000ea20008000a00 */
[----:B------:R-:W-:Y:S02]  /*0060*/  IMAD.MOV.U32 R37, RZ, RZ, -0x1 ;  /* 0xffffffffff257424 */ /* 0x000fe400078e00ff */
[----:B------:R-:W-:Y:S02]  /*0070*/  IMAD.MOV.U32 R38, RZ, RZ, -0x1 ;  /* 0xffffffffff267424 */ /* 0x000fe400078e00ff */
[----:B------:R-:W-:-:S02]  /*0080*/  IMAD.MOV.U32 R39, RZ, RZ, -0x1 ;  /* 0xffffffffff277424 */ /* 0x000fc400078e00ff */
[----:B------:R-:W-:Y:S02]  /*0090*/  IMAD.MOV.U32 R29, RZ, RZ, -0x1 ;  /* 0xffffffffff1d7424 */ /* 0x000fe400078e00ff */
[----:B------:R-:W-:Y:S02]  /*00a0*/  IMAD.MOV.U32 R30, RZ, RZ, -0x1 ;  /* 0xffffffffff1e7424 */ /* 0x000fe400078e00ff */
[----:B------:R-:W-:Y:S02]  /*00b0*/  IMAD.MOV.U32 R32, RZ, RZ, -0x1 ;  /* 0xffffffffff207424 */ /* 0x000fe400078e00ff */
        /* <DEDUP_REMOVED lines=10> */
[----:B------:R-:W-:Y:S01]  /*0160*/  IMAD.MOV.U32 R49, RZ, RZ, -0x1 ;  /* 0xffffffffff317424 */ /* 0x000fe200078e00ff */
[----:B------:R-:W3:Y:S01]  /*0170*/  S2UR UR5, SR_CgaCtaId ;  /* 0x00000000000579c3 */ /* 0x000ee20000008800 */
[----:B0-----:R-:W-:Y:S01]  /*0180*/  IMAD R9, R0, 0x13, RZ ;  /* 0x0000001300097824 */ /* 0x001fe200078e02ff */
[----:B------:R-:W0:Y:S03]  /*0190*/  LDCU UR6, c[0x0][0x3a4] ;  /* 0x00007480ff0677ac */ /* 0x000e260008000800 */
[C---:B------:R-:W-:Y:S01]  /*01a0*/  VIADD R4, R9.reuse, 0x1 ;  /* 0x0000000109047836 */ /* 0x040fe20000000000 */
[C---:B-1----:R-:W-:Y:S01]  /*01b0*/  ISETP.GE.AND P6, PT, R9.reuse, UR4, PT ;  /* 0x0000000409007c0c */ /* 0x042fe2000bfc6270 */
[C---:B------:R-:W-:Y:S01]  /*01c0*/  VIADD R5, R9.reuse, 0x2 ;  /* 0x0000000209057836 */ /* 0x040fe20000000000 */
[----:B------:R-:W1:Y:S01]  /*01d0*/  LDCU UR7, c[0x0][0x3a8] ;  /* 0x00007500ff0777ac */ /* 0x000e620008000800 */
[C---:B------:R-:W-:Y:S01]  /*01e0*/  VIADD R7, R9.reuse, 0x6 ;  /* 0x0000000609077836 */ /* 0x040fe20000000000 */
[----:B------:R-:W-:Y:S01]  /*01f0*/  ISETP.GE.AND P5, PT, R4, UR4, PT ;  /* 0x0000000404007c0c */ /* 0x000fe2000bfa6270 */
[----:B------:R-:W-:Y:S01]  /*0200*/  VIADD R4, R9, 0x4 ;  /* 0x0000000409047836 */ /* 0x000fe20000000000 */
[----:B------:R-:W-:Y:S01]  /*0210*/  ISETP.GE.AND P4, PT, R5, UR4, PT ;  /* 0x0000000405007c0c */ /* 0x000fe2000bf86270 */
[----:B------:R-:W-:Y:S01]  /*0220*/  VIADD R5, R9, 0x5 ;  /* 0x0000000509057836 */ /* 0x000fe20000000000 */
[----:B------:R-:W-:Y:S01]  /*0230*/  ISETP.GE.AND P0, PT, R7, UR4, PT ;  /* 0x0000000407007c0c */ /* 0x000fe2000bf06270 */
[C---:B------:R-:W-:Y:S01]  /*0240*/  VIADD R51, R9.reuse, 0x7 ;  /* 0x0000000709337836 */ /* 0x040fe20000000000 */
[----:B------:R-:W-:Y:S01]  /*0250*/  ISETP.GE.AND P2, PT, R4, UR4, PT ;  /* 0x0000000404007c0c */ /* 0x000fe2000bf46270 */
[----:B------:R-:W-:Y:S01]  /*0260*/  VIADD R52, R9, 0x8 ;  /* 0x0000000809347836 */ /* 0x000fe20000000000 */
[----:B------:R-:W-:Y:S01]  /*0270*/  ISETP.GE.AND P1, PT, R5, UR4, PT ;  /* 0x0000000405007c0c */ /* 0x000fe2000bf26270 */
[C---:B------:R-:W-:Y:S01]  /*0280*/  VIADD R53, R9.reuse, 0x9 ;  /* 0x0000000909357836 */ /* 0x040fe20000000000 */
[----:B------:R-:W4:Y:S01]  /*0290*/  LDC.64 R4, c[0x0][0x380] ;  /* 0x0000e000ff047b82 */ /* 0x000f220000000a00 */
[----:B------:R-:W-:Y:S01]  /*02a0*/  P2R R50, PR, RZ, 0x1 ;  /* 0x00000001ff327803 */ /* 0x000fe20000000000 */
[C---:B------:R-:W-:Y:S01]  /*02b0*/  VIADD R54, R9.reuse, 0xa ;  /* 0x0000000a09367836 */ /* 0x040fe20000000000 */
[----:B------:R-:W-:Y:S01]  /*02c0*/  P2R R47, PR, RZ, 0x2 ;  /* 0x00000002ff2f7803 */ /* 0x000fe20000000000 */
[C---:B------:R-:W-:Y:S01]  /*02d0*/  VIADD R6, R9.reuse, 0x3 ;  /* 0x0000000309067836 */ /* 0x040fe20000000000 */
[----:B------:R-:W-:Y:S01]  /*02e0*/  P2R R45, PR, RZ, 0x4 ;  /* 0x00000004ff2d7803 */ /* 0x000fe20000000000 */
[C---:B------:R-:W-:Y:S01]  /*02f0*/  VIADD R55, R9.reuse, 0xb ;  /* 0x0000000b09377836 */ /* 0x040fe20000000000 */
[----:B------:R-:W-:Y:S01]  /*0300*/  P2R R8, PR, RZ, 0x20 ;  /* 0x00000020ff087803 */ /* 0x000fe20000000000 */
[C---:B------:R-:W-:Y:S01]  /*0310*/  VIADD R56, R9.reuse, 0xc ;  /* 0x0000000c09387836 */ /* 0x040fe20000000000 */
[----:B------:R-:W-:Y:S01]  /*0320*/  ISETP.GE.AND P3, PT, R6, UR4, PT ;  /* 0x0000000406007c0c */ /* 0x000fe2000bf66270 */
[C---:B------:R-:W-:Y:S01]  /*0330*/  VIADD R57, R9.reuse, 0xd ;  /* 0x0000000d09397836 */ /* 0x040fe20000000000 */
[----:B------:R-:W-:Y:S01]  /*0340*/  P2R R10, PR, RZ, 0x10 ;  /* 0x00000010ff0a7803 */ /* 0x000fe20000000000 */
[C---:B------:R-:W-:Y:S01]  /*0350*/  VIADD R58, R9.reuse, 0xe ;  /* 0x0000000e093a7836 */ /* 0x040fe20000000000 */
[----:B------:R-:W-:Y:S01]  /*0360*/  P2R R11, PR, RZ, 0x8 ;  /* 0x00000008ff0b7803 */ /* 0x000fe20000000000 */
[C---:B------:R-:W-:Y:S01]  /*0370*/  VIADD R59, R9.reuse, 0xf ;  /* 0x0000000f093b7836 */ /* 0x040fe20000000000 */
[----:B------:R-:W0:Y:S01]  /*0380*/  LDC.64 R6, c[0x0][0x390] ;  /* 0x0000e400ff067b82 */ /* 0x000e220000000a00 */
[C---:B------:R-:W-:Y:S01]  /*0390*/  VIADD R60, R9.reuse, 0x10 ;  /* 0x00000010093c7836 */ /* 0x040fe20000000000 */
[----:B------:R-:W0:Y:S01]  /*03a0*/  LDCU UR9, c[0x0][0x3a8] ;  /* 0x00007500ff0977ac */ /* 0x000e220008000800 */
[----:B------:R-:W-:-:S02]  /*03b0*/  VIADD R61, R9, 0x11 ;  /* 0x00000011093d7836 */ /* 0x000fc40000000000 */
[C---:B------:R-:W-:Y:S02]  /*03c0*/  VIADD R62, R9.reuse, 0x12 ;  /* 0x00000012093e7836 */ /* 0x040fe40000000000 */
[----:B----4-:R-:W-:-:S05]  /*03d0*/  IMAD.WIDE.U32 R4, R9, 0x4, R4 ;  /* 0x0000000409047825 */ /* 0x010fca00078e0004 */
[----:B--2---:R-:W2:Y:S01]  /*03e0*/  @!P0 LDG.E R35, desc[UR10][R4.64+0x18] ;  /* 0x0000180a04238981 */ /* 0x004ea2000c1e1900 */
[----:B------:R-:W-:-:S03]  /*03f0*/  ISETP.GE.AND P0, PT, R51, UR4, PT ;  /* 0x0000000433007c0c */ /* 0x000fc6000bf06270 */
[----:B------:R-:W4:Y:S01]  /*0400*/  @!P6 LDG.E R29, desc[UR10][R4.64] ;  /* 0x0000000a041de981 */ /* 0x000f22000c1e1900 */
[----:B------:R-:W-:-:S03]  /*0410*/  P2R R51, PR, RZ, 0x1 ;  /* 0x00000001ff337803 */ /* 0x000fc60000000000 */
[----:B------:R-:W3:Y:S01]  /*0420*/  @!P5 LDG.E R30, desc[UR10][R4.64+0x4] ;  /* 0x0000040a041ed981 */ /* 0x000ee2000c1e1900 */
[----:B0-----:R-:W-:-:S03]  /*0430*/  IMAD.WIDE.U32 R6, R9, 0x4, R6 ;  /* 0x0000000409067825 */ /* 0x001fc600078e0006 */
[----:B------:R-:W2:Y:S04]  /*0440*/  @!P3 LDG.E R32, desc[UR10][R4.64+0xc] ;  /* 0x00000c0a0420b981 */ /* 0x000ea8000c1e1900 */
[----:B------:R-:W2:Y:S01]  /*0450*/  @!P0 LDG.E R36, desc[UR10][R4.64+0x1c] ;  /* 0x00001c0a04248981 */ /* 0x000ea2000c1e1900 */
[----:B------:R-:W-:-:S03]  /*0460*/  ISETP.GE.AND P0, PT, R52, UR4, PT ;  /* 0x0000000434007c0c */ /* 0x000fc6000bf06270 */
[----:B------:R-:W2:Y:S01]  /*0470*/  @!P2 LDG.E R33, desc[UR10][R4.64+0x10] ;  /* 0x0000100a0421a981 */ /* 0x000ea2000c1e1900 */
[----:B------:R-:W-:-:S03]  /*0480*/  P2R R52, PR, RZ, 0x1 ;  /* 0x00000001ff347803 */ /* 0x000fc60000000000 */
[----:B------:R-:W2:Y:S04]  /*0490*/  @!P1 LDG.E R34, desc[UR10][R4.64+0x14] ;  /* 0x0000140a04229981 */ /* 0x000ea8000c1e1900 */
[----:B------:R-:W2:Y:S04]  /*04a0*/  @!P4 LDG.E R31, desc[UR10][R4.64+0x8] ;  /* 0x0000080a041fc981 */ /* 0x000ea8000c1e1900 */
[----:B------:R-:W2:Y:S01]  /*04b0*/  @!P0 LDG.E R37, desc[UR10][R4.64+0x20] ;  /* 0x0000200a04258981 */ /* 0x000ea2000c1e1900 */
[----:B------:R-:W-:-:S04]  /*04c0*/  ISETP.GE.AND P0, PT, R53, UR4, PT ;  /* 0x0000000435007c0c */ /* 0x000fc8000bf06270 */
[----:B------:R-:W-:-:S09]  /*04d0*/  P2R R53, PR, RZ, 0x1 ;  /* 0x00000001ff357803 */ /* 0x000fd20000000000 */
[----:B------:R-:W2:Y:S01]  /*04e0*/  @!P0 LDG.E R38, desc[UR10][R4.64+0x24] ;  /* 0x0000240a04268981 */ /* 0x000ea2000c1e1900 */
[----:B------:R-:W-:-:S04]  /*04f0*/  ISETP.GE.AND P0, PT, R54, UR4, PT ;  /* 0x0000000436007c0c */ /* 0x000fc8000bf06270 */
[----:B------:R-:W-:-:S09]  /*0500*/  P2R R54, PR, RZ, 0x1 ;  /* 0x00000001ff367803 */ /* 0x000fd20000000000 */
[----:B------:R-:W2:Y:S01]  /*0510*/  @!P0 LDG.E R39, desc[UR10][R4.64+0x28] ;  /* 0x0000280a04278981 */ /* 0x000ea2000c1e1900 */
[----:B------:R-:W-:Y:S02]  /*0520*/  ISETP.GE.AND P0, PT, R55, UR4, PT ;  /* 0x0000000437007c0c */ /* 0x000fe4000bf06270 */
[----:B------:R-:W-:Y:S02]  /*0530*/  ISETP.GE.AND P1, PT, R57, UR4, PT ;  /* 0x0000000439007c0c */ /* 0x000fe4000bf26270 */
[----:B------:R-:W-:Y:S02]  /*0540*/  P2R R55, PR, RZ, 0x1 ;  /* 0x00000001ff377803 */ /* 0x000fe40000000000 */
[----:B------:R-:W-:-:S07]  /*0550*/  ISETP.GE.AND P2, PT, R58, UR4, PT ;  /* 0x000000043a007c0c */ /* 0x000fce000bf46270 */
[----:B------:R-:W2:Y:S01]  /*0560*/  @!P0 LDG.E R40, desc[UR10][R4.64+0x2c] ;  /* 0x00002c0a04288981 */ /* 0x000ea2000c1e1900 */
[----:B------:R-:W-:Y:S02]  /*0570*/  ISETP.GE.AND P0, PT, R56, UR4, PT ;  /* 0x0000000438007c0c */ /* 0x000fe4000bf06270 */
[----:B------:R-:W-:Y:S01]  /*0580*/  ISETP.GE.AND P3, PT, R59, UR4, PT ;  /* 0x000000043b007c0c */ /* 0x000fe2000bf66270 */
[----:B------:R-:W2:Y:S01]  /*0590*/  @!P1 LDG.E R42, desc[UR10][R4.64+0x34] ;  /* 0x0000340a042a9981 */ /* 0x000ea2000c1e1900 */
[----:B------:R-:W-:Y:S02]  /*05a0*/  ISETP.GE.AND P4, PT, R60, UR4, PT ;  /* 0x000000043c007c0c */ /* 0x000fe4000bf86270 */
[----:B------:R-:W-:Y:S01]  /*05b0*/  ISETP.GE.AND P5, PT, R61, UR4, PT ;  /* 0x000000043d007c0c */ /* 0x000fe2000bfa6270 */
[----:B------:R-:W2:Y:S01]  /*05c0*/  @!P2 LDG.E R43, desc[UR10][R4.64+0x38] ;  /* 0x0000380a042ba981 */ /* 0x000ea2000c1e1900 */
[----:B------:R-:W-:-:S05]  /*05d0*/  ISETP.GE.AND P6, PT, R62, UR4, PT ;  /* 0x000000043e007c0c */ /* 0x000fca000bfc6270 */
[----:B------:R-:W2:Y:S04]  /*05e0*/  @!P0 LDG.E R41, desc[UR10][R4.64+0x30] ;  /* 0x0000300a04298981 */ /* 0x000ea8000c1e1900 */
[----:B------:R-:W2:Y:S04]  /*05f0*/  @!P3 LDG.E R44, desc[UR10][R4.64+0x3c] ;  /* 0x00003c0a042cb981 */ /* 0x000ea8000c1e1900 */
[----:B------:R-:W2:Y:S04]  /*0600*/  @!P4 LDG.E R46, desc[UR10][R4.64+0x40] ;  /* 0x0000400a042ec981 */ /* 0x000ea8000c1e1900 */
[----:B------:R-:W2:Y:S04]  /*0610*/  @!P5 LDG.E R48, desc[UR10][R4.64+0x44] ;  /* 0x0000440a0430d981 */ /* 0x000ea8000c1e1900 */
[----:B------:R0:W2:Y:S01]  /*0620*/  @!P6 LDG.E R49, desc[UR10][R4.64+0x48] ;  /* 0x0000480a0431e981 */ /* 0x0000a2000c1e1900 */
[----:B------:R-:W-:Y:S01]  /*0630*/  P2R R56, PR, RZ, 0x1 ;  /* 0x00000001ff387803 */ /* 0x000fe20000000000 */
[----:B------:R-:W-:Y:S01]  /*0640*/  BAR.SYNC.DEFER_BLOCKING 0x0 ;  /* 0x0000000000007b1d */ /* 0x000fe20000010000 */
[----:B------:R-:W-:-:S04]  /*0650*/  ISETP.NE.AND P0, PT, R55, RZ, PT ;  /* 0x000000ff3700720c */ /* 0x000fc80003f05270 */
[----:B------:R-:W-:Y:S02]  /*0660*/  P2R R55, PR, RZ, 0x1 ;  /* 0x00000001ff377803 */ /* 0x000fe40000000000 */
[----:B------:R-:W-:-:S04]  /*0670*/  ISETP.NE.AND P0, PT, R54, RZ, PT ;  /* 0x000000ff3600720c */ /* 0x000fc80003f05270 */
[----:B------:R-:W-:Y:S02]  /*0680*/  P2R R54, PR, RZ, 0x1 ;  /* 0x00000001ff367803 */ /* 0x000fe40000000000 */
[----:B------:R-:W-:-:S04]  /*0690*/  ISETP.NE.AND P0, PT, R53, RZ, PT ;  /* 0x000000ff3500720c */ /* 0x000fc80003f05270 */
[----:B------:R-:W-:Y:S02]  /*06a0*/  P2R R53, PR, RZ, 0x1 ;  /* 0x00000001ff357803 */ /* 0x000fe40000000000 */
[----:B------:R-:W-:-:S04]  /*06b0*/  ISETP.NE.AND P0, PT, R52, RZ, PT ;  /* 0x000000ff3400720c */ /* 0x000fc80003f05270 */
[----:B------:R-:W-:Y:S01]  /*06c0*/  P2R R52, PR, RZ, 0x1 ;  /* 0x00000001ff347803 */ /* 0x000fe20000000000 */
[----:B------:R-:W5:Y:S01]  /*06d0*/  @!P1 LDG.E R23, desc[UR10][R6.64+0x34] ;  /* 0x0000340a06179981 */ /* 0x000f62000c1e1900 */
[----:B------:R-:W-:-:S03]  /*06e0*/  ISETP.NE.AND P0, PT, R51, RZ, PT ;  /* 0x000000ff3300720c */ /* 0x000fc60003f05270 */
[----:B------:R-:W5:Y:S01]  /*06f0*/  @!P2 LDG.E R24, desc[UR10][R6.64+0x38] ;  /* 0x0000380a0618a981 */ /* 0x000f62000c1e1900 */
[----:B------:R-:W-:Y:S02]  /*0700*/  P2R R51, PR, RZ, 0x1 ;  /* 0x00000001ff337803 */ /* 0x000fe40000000000 */
[----:B------:R-:W-:Y:S01]  /*0710*/  ISETP.NE.AND P0, PT, R50, RZ, PT ;  /* 0x000000ff3200720c */ /* 0x000fe20003f05270 */
[----:B------:R-:W5:Y:S03]  /*0720*/  @!P3 LDG.E R25, desc[UR10][R6.64+0x3c] ;  /* 0x00003c0a0619b981 */ /* 0x000f66000c1e1900 */
[----:B------:R-:W-:Y:S01]  /*0730*/  P2R R50, PR, RZ, 0x1 ;  /* 0x00000001ff327803 */ /* 0x000fe20000000000 */
[----:B------:R-:W5:Y:S01]  /*0740*/  @!P4 LDG.E R26, desc[UR10][R6.64+0x40] ;  /* 0x0000400a061ac981 */ /* 0x000f62000c1e1900 */
[----:B------:R-:W-:-:S03]  /*0750*/  ISETP.NE.AND P0, PT, R47, RZ, PT ;  /* 0x000000ff2f00720c */ /* 0x000fc60003f05270 */
[----:B------:R-:W5:Y:S01]  /*0760*/  @!P5 LDG.E R27, desc[UR10][R6.64+0x44] ;  /* 0x0000440a061bd981 */ /* 0x000f62000c1e1900 */
[----:B------:R-:W-:Y:S02]  /*0770*/  P2R R47, PR, RZ, 0x1 ;  /* 0x00000001ff2f7803 */ /* 0x000fe40000000000 */
[----:B------:R-:W-:Y:S01]  /*0780*/  ISETP.NE.AND P0, PT, R45, RZ, PT ;  /* 0x000000ff2d00720c */ /* 0x000fe20003f05270 */
[----:B------:R-:W5:Y:S03]  /*0790*/  @!P6 LDG.E R28, desc[UR10][R6.64+0x48] ;  /* 0x0000480a061ce981 */ /* 0x000f66000c1e1900 */
[----:B------:R-:W-:Y:S02]  /*07a0*/  P2R R45, PR, RZ, 0x1 ;  /* 0x00000001ff2d7803 */ /* 0x000fe40000000000 */
[----:B------:R-:W-:-:S04]  /*07b0*/  ISETP.NE.AND P0, PT, R11, RZ, PT ;  /* 0x000000ff0b00720c */ /* 0x000fc80003f05270 */
[----:B------:R-:W-:Y:S02]  /*07c0*/  P2R R11, PR, RZ, 0x1 ;  /* 0x00000001ff0b7803 */ /* 0x000fe40000000000 */
[----:B------:R-:W-:-:S04]  /*07d0*/  ISETP.NE.AND P0, PT, R10, RZ, PT ;  /* 0x000000ff0a00720c */ /* 0x000fc80003f05270 */
[----:B------:R-:W-:Y:S02]  /*07e0*/  P2R R10, PR, RZ, 0x1 ;  /* 0x00000001ff0a7803 */ /* 0x000fe40000000000 */
[----:B------:R-:W-:-:S04]  /*07f0*/  ISETP.NE.AND P0, PT, R8, RZ, PT ;  /* 0x000000ff0800720c */ /* 0x000fc80003f05270 */
[----:B------:R-:W-:Y:S02]  /*0800*/  P2R R8, PR, RZ, 0x1 ;  /* 0x00000001ff087803 */ /* 0x000fe40000000000 */
[----:B------:R-:W-:-:S13]  /*0810*/  ISETP.GE.AND P0, PT, R9, UR4, PT ;  /* 0x0000000409007c0c */ /* 0x000fda000bf06270 */
[----:B------:R-:W5:Y:S01]  /*0820*/  @!P0 LDG.E R2, desc[UR10][R6.64] ;  /* 0x0000000a06028981 */ /* 0x000f62000c1e1900 */
[----:B------:R-:W-:-:S13]  /*0830*/  ISETP.NE.AND P0, PT, R8, RZ, PT ;  /* 0x000000ff0800720c */ /* 0x000fda0003f05270 */
        /* <DEDUP_REMOVED lines=21> */
[----:B------:R-:W-:Y:S01]  /*0990*/  ISETP.NE.AND P0, PT, R56, RZ, PT ;  /* 0x000000ff3800720c */ /* 0x000fe20003f05270 */
[----:B------:R-:W-:Y:S01]  /*09a0*/  IMAD.MOV.U32 R9, RZ, RZ, -0x1 ;  /* 0xffffffffff097424 */ /* 0x000fe200078e00ff */
[----:B---3--:R-:W-:-:S04]  /*09b0*/  ISETP.GT.AND P1, PT, R30, -0x1, PT ;  /* 0xffffffff1e00780c */ /* 0x008fc80003f24270 */
[----:B0-----:R-:W-:-:S07]  /*09c0*/  SEL R5, R9, 0x80000000, !P1 ;  /* 0x8000000009057807 */ /* 0x001fce0004800000 */
[----:B------:R0:W5:Y:S01]  /*09d0*/  @!P0 LDG.E R22, desc[UR10][R6.64+0x30] ;  /* 0x0000300a06168981 */ /* 0x000162000c1e1900 */
[----:B----4-:R-:W-:Y:S02]  /*09e0*/  ISETP.GT.AND P0, PT, R29, -0x1, PT ;  /* 0xffffffff1d00780c */ /* 0x010fe40003f04270 */
[----:B--2---:R-:W-:Y:S02]  /*09f0*/  ISETP.GT.AND P1, PT, R33, -0x1, PT ;  /* 0xffffffff2100780c */ /* 0x004fe40003f24270 */
[----:B------:R-:W-:Y:S02]  /*0a00*/  SEL R4, R9, 0x80000000, !P0 ;  /* 0x8000000009047807 */ /* 0x000fe40004000000 */
[----:B------:R-:W-:Y:S02]  /*0a10*/  ISETP.GT.AND P0, PT, R32, -0x1, PT ;  /* 0xffffffff2000780c */ /* 0x000fe40003f04270 */
[----:B------:R-:W-:Y:S02]  /*0a20*/  LOP3.LUT R29, R4, R29, RZ, 0x3c, !PT ;  /* 0x0000001d041d7212 */ /* 0x000fe400078e3cff */
[----:B------:R-:W-:-:S02]  /*0a30*/  LOP3.LUT R30, R5, R30, RZ, 0x3c, !PT ;  /* 0x0000001e051e7212 */ /* 0x000fc400078e3cff */
[C---:B------:R-:W-:Y:S02]  /*0a40*/  SEL R5, R9.reuse, 0x80000000, !P0 ;  /* 0x8000000009057807 */ /* 0x040fe40004000000 */
[----:B------:R-:W-:Y:S02]  /*0a50*/  SEL R4, R9, 0x80000000, !P1 ;  /* 0x8000000009047807 */ /* 0x000fe40004800000 */
[----:B------:R-:W-:Y:S02]  /*0a60*/  ISETP.GT.AND P0, PT, R36, -0x1, PT ;  /* 0xffffffff2400780c */ /* 0x000fe40003f04270 */
[----:B------:R-:W-:Y:S02]  /*0a70*/  ISETP.GT.AND P1, PT, R37, -0x1, PT ;  /* 0xffffffff2500780c */ /* 0x000fe40003f24270 */
[----:B------:R-:W-:Y:S02]  /*0a80*/  LOP3.LUT R32, R5, R32, RZ, 0x3c, !PT ;  /* 0x0000002005207212 */ /* 0x000fe400078e3cff */
[----:B------:R-:W-:-:S02]  /*0a90*/  LOP3.LUT R33, R4, R33, RZ, 0x3c, !PT ;  /* 0x0000002104217212 */ /* 0x000fc400078e3cff */
[C---:B------:R-:W-:Y:S02]  /*0aa0*/  SEL R5, R9.reuse, 0x80000000, !P0 ;  /* 0x8000000009057807 */ /* 0x040fe40004000000 */
[----:B------:R-:W-:Y:S02]  /*0ab0*/  SEL R4, R9, 0x80000000, !P1 ;  /* 0x8000000009047807 */ /* 0x000fe40004800000 */
[----:B------:R-:W-:Y:S02]  /*0ac0*/  ISETP.GT.AND P0, PT, R39, -0x1, PT ;  /* 0xffffffff2700780c */ /* 0x000fe40003f04270 */
[----:B------:R-:W-:Y:S02]  /*0ad0*/  LOP3.LUT R37, R4, R37, RZ, 0x3c, !PT ;  /* 0x0000002504257212 */ /* 0x000fe400078e3cff */
[----:B------:R-:W-:Y:S02]  /*0ae0*/  SEL R4, R9, 0x80000000, !P0 ;  /* 0x8000000009047807 */ /* 0x000fe40004000000 */
[----:B------:R-:W-:-:S02]  /*0af0*/  ISETP.GT.AND P2, PT, R31, -0x1, PT ;  /* 0xffffffff1f00780c */ /* 0x000fc40003f44270 */
[----:B------:R-:W-:Y:S02]  /*0b00*/  ISETP.GT.AND P0, PT, R40, -0x1, PT ;  /* 0xffffffff2800780c */ /* 0x000fe40003f04270 */
[----:B------:R-:W-:Y:S02]  /*0b10*/  LOP3.LUT R36, R5, R36, RZ, 0x3c, !PT ;  /* 0x0000002405247212 */ /* 0x000fe400078e3cff */
[C---:B------:R-:W-:Y:S02]  /*0b20*/  SEL R8, R9.reuse, 0x80000000, !P2 ;  /* 0x8000000009087807 */ /* 0x040fe40005000000 */
[----:B------:R-:W-:Y:S01]  /*0b30*/  SEL R5, R9, 0x80000000, !P0 ;  /* 0x8000000009057807 */ /* 0x000fe20004000000 */
[----:B------:R-:W-:Y:S01]  /*0b40*/  UMOV UR4, 0x400 ;  /* 0x0000040000047882 */ /* 0x000fe20000000000 */
[----:B------:R-:W-:Y:S02]  /*0b50*/  ISETP.GT.AND P2, PT, R34, -0x1, PT ;  /* 0xffffffff2200780c */ /* 0x000fe40003f44270 */
[----:B------:R-:W-:-:S02]  /*0b60*/  ISETP.GT.AND P1, PT, R41, -0x1, PT ;  /* 0xffffffff2900780c */ /* 0x000fc40003f24270 */
[----:B------:R-:W-:Y:S01]  /*0b70*/  ISETP.GT.AND P0, PT, R42, -0x1, PT ;  /* 0xffffffff2a00780c */ /* 0x000fe20003f04270 */
[----:B------:R-:W-:Y:S01]  /*0b80*/  ULEA UR4, UR5, UR4, 0x18 ;  /* 0x0000000405047291 */ /* 0x000fe2000f8ec0ff */
[----:B------:R-:W-:Y:S02]  /*0b90*/  LOP3.LUT R39, R4, R39, RZ, 0x3c, !PT ;  /* 0x0000002704277212 */ /* 0x000fe400078e3cff */
[----:B------:R-:W-:Y:S02]  /*0ba0*/  LOP3.LUT R40, R5, R40, RZ, 0x3c, !PT ;  /* 0x0000002805287212 */ /* 0x000fe400078e3cff */
[C---:B0-----:R-:W-:Y:S02]  /*0bb0*/  SEL R7, R9.reuse, 0x80000000, !P2 ;  /* 0x8000000009077807 */ /* 0x041fe40005000000 */
[C---:B------:R-:W-:Y:S02]  /*0bc0*/  SEL R4, R9.reuse, 0x80000000, !P1 ;  /* 0x8000000009047807 */ /* 0x040fe40004800000 */
[----:B------:R-:W-:-:S02]  /*0bd0*/  SEL R5, R9, 0x80000000, !P0 ;  /* 0x8000000009057807 */ /* 0x000fc40004000000 */
[----:B------:R-:W-:Y:S02]  /*0be0*/  ISETP.GT.AND P2, PT, R38, -0x1, PT ;  /* 0xffffffff2600780c */ /* 0x000fe40003f44270 */
[----:B------:R-:W-:Y:S02]  /*0bf0*/  ISETP.GT.AND P1, PT, R43, -0x1, PT ;  /* 0xffffffff2b00780c */ /* 0x000fe40003f24270 */
[----:B------:R-:W-:Y:S02]  /*0c00*/  ISETP.GT.AND P0, PT, R44, -0x1, PT ;  /* 0xffffffff2c00780c */ /* 0x000fe40003f04270 */
[----:B------:R-:W-:Y:S02]  /*0c10*/  LOP3.LUT R34, R7, R34, RZ, 0x3c, !PT ;  /* 0x0000002207227212 */ /* 0x000fe400078e3cff */
[----:B------:R-:W-:Y:S02]  /*0c20*/  LOP3.LUT R41, R4, R41, RZ, 0x3c, !PT ;  /* 0x0000002904297212 */ /* 0x000fe400078e3cff */
[----:B------:R-:W-:-:S02]  /*0c30*/  LOP3.LUT R42, R5, R42, RZ, 0x3c, !PT ;  /* 0x0000002a052a7212 */ /* 0x000fc400078e3cff */
[C---:B------:R-:W-:Y:S02]  /*0c40*/  SEL R7, R9.reuse, 0x80000000, !P2 ;  /* 0x8000000009077807 */ /* 0x040fe40005000000 */
[C---:B------:R-:W-:Y:S02]  /*0c50*/  SEL R4, R9.reuse, 0x80000000, !P1 ;  /* 0x8000000009047807 */ /* 0x040fe40004800000 */
[----:B------:R-:W-:Y:S02]  /*0c60*/  SEL R5, R9, 0x80000000, !P0 ;  /* 0x8000000009057807 */ /* 0x000fe40004000000 */
[----:B------:R-:W-:Y:S02]  /*0c70*/  LEA R45, R0, UR4, 0x2 ;  /* 0x00000004002d7c11 */ /* 0x000fe4000f8e10ff */
[----:B------:R-:W-:Y:S02]  /*0c80*/  ISETP.GT.AND P3, PT, R35, -0x1, PT ;  /* 0xffffffff2300780c */ /* 0x000fe40003f64270 */
[----:B------:R-:W-:-:S02]  /*0c90*/  ISETP.GT.AND P0, PT, R46, -0x1, PT ;  /* 0xffffffff2e00780c */ /* 0x000fc40003f04270 */
[----:B------:R-:W-:Y:S02]  /*0ca0*/  ISETP.GT.AND P1, PT, R48, -0x1, PT ;  /* 0xffffffff3000780c */ /* 0x000fe40003f24270 */
[----:B------:R-:W-:Y:S01]  /*0cb0*/  ISETP.GT.AND P2, PT, R49, -0x1, PT ;  /* 0xffffffff3100780c */ /* 0x000fe20003f44270 */
[----:B------:R-:W-:Y:S01]  /*0cc0*/  IMAD R47, R0, 0x80, R45 ;  /* 0x00000080002f7824 */ /* 0x000fe200078e022d */
[----:B------:R-:W-:Y:S02]  /*0cd0*/  LOP3.LUT R38, R7, R38, RZ, 0x3c, !PT ;  /* 0x0000002607267212 */ /* 0x000fe400078e3cff */
[----:B------:R-:W-:Y:S02]  /*0ce0*/  LOP3.LUT R43, R4, R43, RZ, 0x3c, !PT ;  /* 0x0000002b042b7212 */ /* 0x000fe400078e3cff */
[----:B------:R-:W-:Y:S02]  /*0cf0*/  LOP3.LUT R44, R5, R44, RZ, 0x3c, !PT ;  /* 0x0000002c052c7212 */ /* 0x000fe400078e3cff */
[----:B------:R-:W-:-:S02]  /*0d00*/  SEL R6, R9, 0x80000000, !P3 ;  /* 0x8000000009067807 */ /* 0x000fc40005800000 */
[----:B------:R-:W-:Y:S02]  /*0d10*/  SHF.R.U32.HI R123, RZ, 0x5, R0 ;  /* 0x00000005ff7b7819 */ /* 0x000fe40000011600 */
[C---:B------:R-:W-:Y:S02]  /*0d20*/  SEL R5, R9.reuse, 0x80000000, !P0 ;  /* 0x8000000009057807 */ /* 0x040fe40004000000 */
[C---:B------:R-:W-:Y:S02]  /*0d30*/  SEL R7, R9.reuse, 0x80000000, !P1 ;  /* 0x8000000009077807 */ /* 0x040fe40004800000 */
[----:B------:R-:W-:Y:S01]  /*0d40*/  SEL R4, R9, 0x80000000, !P2 ;  /* 0x8000000009047807 */ /* 0x000fe20005000000 */
[----:B------:R-:W-:Y:S01]  /*0d50*/  IMAD R51, R0, -0x38, R47 ;  /* 0xffffffc800337824 */ /* 0x000fe200078e022f */
[----:B------:R-:W-:Y:S02]  /*0d60*/  LOP3.LUT R31, R8, R31, RZ, 0x3c, !PT ;  /* 0x0000001f081f7212 */ /* 0x000fe400078e3cff */
[----:B------:R-:W-:-:S02]  /*0d70*/  LOP3.LUT R35, R6, R35, RZ, 0x3c, !PT ;  /* 0x0000002306237212 */ /* 0x000fc400078e3cff */
[----:B------:R-:W-:Y:S02]  /*0d80*/  LOP3.LUT R46, R5, R46, RZ, 0x3c, !PT ;  /* 0x0000002e052e7212 */ /* 0x000fe400078e3cff */
[----:B------:R-:W-:Y:S02]  /*0d90*/  LOP3.LUT R48, R7, R48, RZ, 0x3c, !PT ;  /* 0x0000003007307212 */ /* 0x000fe400078e3cff */
[----:B------:R-:W-:Y:S02]  /*0da0*/  LOP3.LUT R49, R4, R49, RZ, 0x3c, !PT ;  /* 0x0000003104317212 */ /* 0x000fe400078e3cff */
[----:B------:R-:W-:Y:S01]  /*0db0*/  LEA R50, R123, UR4, 0x2 ;  /* 0x000000047b327c11 */ /* 0x000fe2000f8e10ff */
[----:B------:R-:W-:Y:S02]  /*0dc0*/  UIADD3 UR8, UPT, UPT, UR6, 0x6, URZ ;  /* 0x0000000606087890 */ /* 0x000fe4000fffe0ff */
[----:B-1----:R-:W-:Y:S01]  /*0dd0*/  UIADD3 UR5, UPT, UPT, -UR6, UR7, URZ ;  /* 0x0000000706057290 */ /* 0x002fe2000fffe1ff */
[----:B------:R-:W-:Y:S11]  /*0de0*/  BAR.SYNC.DEFER_BLOCKING 0x0 ;  /* 0x0000000000007b1d */ /* 0x000ff60000010000 */
.L_x_239:
[----:B------:R-:W-:Y:S01]  /*0df0*/  UISETP.LT.AND UP0, UPT, UR5, 0x6, UPT ;  /* 0x000000060500788c */ /* 0x000fe2000bf01270 */
[C---:B------:R-:W-:Y:S01]  /*0e00*/  ISETP.NE.AND P0, PT, R29.reuse, 0x7fffffff, PT ;  /* 0x7fffffff1d00780c */ /* 0x040fe20003f05270 */
[----:B------:R-:W-:Y:S01]  /*0e10*/  UIADD3 UR6, UPT, UPT, UR8, -0x6, URZ ;  /* 0xfffffffa08067890 */ /* 0x000fe2000fffe0ff */
[----:B------:R-:W-:Y:S01]  /*0e20*/  STS [R45], RZ ;  /* 0x000000ff2d007388 */ /* 0x000fe20000000800 */
[----:B------:R-:W-:Y:S01]  /*0e30*/  USEL UR4, UR5, 0x6, UP0 ;  /* 0x0000000605047887 */ /* 0x000fe20008000000 */
[----:B0-----:R-:W-:Y:S01]  /*0e40*/  SEL R4, R29, 0x80000000, P0 ;  /* 0x800000001d047807 */ /* 0x001fe20000000000 */
[----:B------:R-:W-:Y:S01]  /*0e50*/  UISETP.GE.AND UP0, UPT, UR8, UR9, UPT ;  /* 0x000000090800728c */ /* 0x000fe2000bf06270 */
[----:B------:R-:W-:Y:S01]  /*0e60*/  STS [R45+0x400], RZ ;  /* 0x000400ff2d007388 */ /* 0x000fe20000000800 */
[----:B------:R-:W-:Y:S01]  /*0e70*/  UBMSK UR4, URZ, UR4 ;  /* 0x00000004ff04729b */ /* 0x000fe20008000000 */
[----:B------:R-:W-:Y:S02]  /*0e80*/  SHF.R.U32.HI R4, RZ, UR6, R4 ;  /* 0x00000006ff047c19 */ /* 0x000fe40008011604 */
[----:B------:R-:W-:Y:S01]  /*0e90*/  STS [R45+0x800], RZ ;  /* 0x000800ff2d007388 */ /* 0x000fe20000000800 */
[----:B------:R-:W-:-:S02]  /*0ea0*/  ISETP.NE.AND P0, PT, R30, 0x7fffffff, PT ;  /* 0x7fffffff1e00780c */ /* 0x000fc40003f05270 */
[----:B------:R-:W-:Y:S01]  /*0eb0*/  LOP3.LUT R4, R4, UR4, RZ, 0xc0, !PT ;  /* 0x0000000404047c12 */ /* 0x000fe2000f8ec0ff */
[----:B------:R-:W-:Y:S01]  /*0ec0*/  STS [R45+0xc00], RZ ;  /* 0x000c00ff2d007388 */ /* 0x000fe20000000800 */
[C---:B------:R-:W-:Y:S02]  /*0ed0*/  ISETP.NE.AND P2, PT, R123.reuse, 0x6, PT ;  /* 0x000000067b00780c */ /* 0x040fe40003f45270 */
[----:B------:R-:W-:Y:S01]  /*0ee0*/  ISETP.NE.AND P3, PT, R123, 0x7, PT ;  /* 0x000000077b00780c */ /* 0x000fe20003f65270 */
[----:B------:R-:W-:Y:S01]  /*0ef0*/  IMAD.SHL.U32 R5, R4, 0x400, RZ ;  /* 0x0000040004057824 */ /* 0x000fe200078e00ff */
[----:B------:R-:W-:Y:S01]  /*0f00*/  SHF.R.U32.HI R4, RZ, 0x4, R4 ;  /* 0x00000004ff047819 */ /* 0x000fe20000011604 */
[----:B------:R-:W-:Y:S03]  /*0f10*/  STS [R45+0x1000], RZ ;  /* 0x001000ff2d007388 */ /* 0x000fe60000000800 */
[----:B------:R-:W-:Y:S01]  /*0f20*/  LOP3.LUT R54, R5, 0x7c00, RZ, 0xc, !PT ;  /* 0x00007c0005367812 */ /* 0x000fe200078e0cff */
[----:B------:R-:W-:Y:S01]  /*0f30*/  STS [R45+0x1400], RZ ;  /* 0x001400ff2d007388 */ /* 0x000fe20000000800 */
[----:B------:R-:W-:-:S03]  /*0f40*/  LOP3.LUT R4, R4, 0xffffffe, RZ, 0xc0, !PT ;  /* 0x0ffffffe04047812 */ /* 0x000fc600078ec0ff */
[----:B------:R-:W-:Y:S01]  /*0f50*/  STS [R45+0x1800], RZ ;  /* 0x001800ff2d007388 */ /* 0x000fe20000000800 */
[----:B------:R-:W-:Y:S02]  /*0f60*/  IADD3 R54, PT, PT, -R4, R45, R54 ;  /* 0x0000002d04367210 */ /* 0x000fe40007ffe136 */
[----:B------:R-:W-:Y:S01]  /*0f70*/  SEL R4, R30, 0x80000000, P0 ;  /* 0x800000001e047807 */ /* 0x000fe20000000000 */
[----:B------:R-:W-:Y:S01]  /*0f80*/  STS [R45+0x1c00], RZ ;  /* 0x001c00ff2d007388 */ /* 0x000fe20000000800 */
[----:B------:R-:W-:Y:S02]  /*0f90*/  ISETP.NE.AND P0, PT, R31, 0x7fffffff, PT ;  /* 0x7fffffff1f00780c */ /* 0x000fe40003f05270 */
[----:B------:R-:W-:Y:S01]  /*0fa0*/  SHF.R.U32.HI R4, RZ, UR6, R4 ;  /* 0x00000006ff047c19 */ /* 0x000fe20008011604 */
[----:B------:R-:W-:Y:S03]  /*0fb0*/  STS [R45+0x2000], RZ ;  /* 0x002000ff2d007388 */ /* 0x000fe60000000800 */
[----:B------:R-:W-:Y:S01]  /*0fc0*/  LOP3.LUT R4, R4, UR4, RZ, 0xc0, !PT ;  /* 0x0000000404047c12 */ /* 0x000fe2000f8ec0ff */
[----:B------:R-:W-:Y:S03]  /*0fd0*/  STS [R45+0x2400], RZ ;  /* 0x002400ff2d007388 */ /* 0x000fe60000000800 */
[----:B------:R-:W-:Y:S01]  /*0fe0*/  SHF.R.U32.HI R6, RZ, 0x4, R4 ;  /* 0x00000004ff067819 */ /* 0x000fe20000011604 */
[----:B------:R-:W-:Y:S01]  /*0ff0*/  STS [R45+0x2800], RZ ;  /* 0x002800ff2d007388 */ /* 0x000fe20000000800 */
[----:B------:R-:W-:-:S02]  /*1000*/  IMAD.SHL.U32 R5, R4, 0x400, RZ ;  /* 0x0000040004057824 */ /* 0x000fc400078e00ff */
[----:B------:R-:W-:Y:S01]  /*1010*/  LOP3.LUT R6, R6, 0xffffffe, RZ, 0xc0, !PT ;  /* 0x0ffffffe06067812 */ /* 0x000fe200078ec0ff */
[----:B------:R-:W-:Y:S02]  /*1020*/  STS [R45+0x2c00], RZ ;  /* 0x002c00ff2d007388 */ /* 0x000fe40000000800 */
[----:B------:R-:W-:Y:S02]  /*1030*/  LOP3.LUT R4, R5, 0x7c00, RZ, 0xc, !PT ;  /* 0x00007c0005047812 */ /* 0x000fe400078e0cff */
[----:B------:R-:W-:Y:S02]  /*1040*/  STS [R45+0x3000], RZ ;  /* 0x003000ff2d007388 */ /* 0x000fe40000000800 */
[----:B------:R-:W-:Y:S02]  /*1050*/  IADD3 R55, PT, PT, -R6, R45, R4 ;  /* 0x0000002d06377210 */ /* 0x000fe40007ffe104 */
[----:B------:R-:W-:Y:S01]  /*1060*/  STS [R45+0x3400], RZ ;  /* 0x003400ff2d007388 */ /* 0x000fe20000000800 */
[----:B------:R-:W-:-:S02]  /*1070*/  SEL R4, R31, 0x80000000, P0 ;  /* 0x800000001f047807 */ /* 0x000fc40000000000 */
[----:B------:R-:W-:Y:S01]  /*1080*/  ISETP.NE.AND P0, PT, R32, 0x7fffffff, PT ;  /* 0x7fffffff2000780c */ /* 0x000fe20003f05270 */
[----:B------:R-:W-:Y:S01]  /*1090*/  STS [R45+0x3800], RZ ;  /* 0x003800ff2d007388 */ /* 0x000fe20000000800 */
[----:B------:R-:W-:-:S03]  /*10a0*/  SHF.R.U32.HI R4, RZ, UR6, R4 ;  /* 0x00000006ff047c19 */ /* 0x000fc60008011604 */
[----:B------:R-:W-:Y:S01]  /*10b0*/  STS [R45+0x3c00], RZ ;  /* 0x003c00ff2d007388 */ /* 0x000fe20000000800 */
[----:B------:R-:W-:-:S03]  /*10c0*/  LOP3.LUT R4, R4, UR4, RZ, 0xc0, !PT ;  /* 0x0000000404047c12 */ /* 0x000fc6000f8ec0ff */
[----:B------:R-:W-:Y:S02]  /*10d0*/  STS [R45+0x4000], RZ ;  /* 0x004000ff2d007388 */ /* 0x000fe40000000800 */
[----:B------:R-:W-:Y:S01]  /*10e0*/  IMAD.SHL.U32 R6, R4, 0x400, RZ ;  /* 0x0000040004067824 */ /* 0x000fe200078e00ff */
[----:B------:R-:W-:Y:S01]  /*10f0*/  SHF.R.U32.HI R4, RZ, 0x4, R4 ;  /* 0x00000004ff047819 */ /* 0x000fe20000011604 */
[----:B------:R-:W-:Y:S03]  /*1100*/  STS [R45+0x4400], RZ ;  /* 0x004400ff2d007388 */ /* 0x000fe60000000800 */
[----:B------:R-:W-:Y:S01]  /*1110*/  LOP3.LUT R6, R6, 0x7c00, RZ, 0xc, !PT ;  /* 0x00007c0006067812 */ /* 0x000fe200078e0cff */
[----:B------:R-:W-:Y:S01]  /*1120*/  STS [R45+0x4800], RZ ;  /* 0x004800ff2d007388 */ /* 0x000fe20000000800 */
[----:B------:R-:W-:-:S03]  /*1130*/  LOP3.LUT R57, R4, 0xffffffe, RZ, 0xc0, !PT ;  /* 0x0ffffffe04397812 */ /* 0x000fc600078ec0ff */
[----:B------:R-:W-:Y:S01]  /*1140*/  STS [R45+0x4c00], RZ ;  /* 0x004c00ff2d007388 */ /* 0x000fe20000000800 */
[----:B------:R-:W-:-:S03]  /*1150*/  IADD3 R57, PT, PT, -R57, R45, R6 ;  /* 0x0000002d39397210 */ /* 0x000fc60007ffe106 */
[----:B------:R-:W-:Y:S04]  /*1160*/  STS [R45+0x5000], RZ ;  /* 0x005000ff2d007388 */ /* 0x000fe80000000800 */
        /* <DEDUP_REMOVED lines=12> */
[----:B------:R-:W0:Y:S01]  /*1230*/  LDS.U16 R52, [R54+0x2] ;  /* 0x0000020036347984 */ /* 0x000e220000000400 */
[----:B------:R-:W1:Y:S02]  /*1240*/  S2R R127, SR_LANEID ;  /* 0x00000000007f7919 */ /* 0x000e640000000000 */
[----:B-1----:R-:W-:Y:S01]  /*1250*/  ISETP.NE.AND P1, PT, R127, 0x1f, PT ;  /* 0x0000001f7f00780c */ /* 0x002fe20003f25270 */
[----:B0-----:R-:W-:-:S05]  /*1260*/  VIADD R5, R52, 0x1 ;  /* 0x0000000134057836 */ /* 0x001fca0000000000 */
[----:B------:R0:W-:Y:S04]  /*1270*/  STS.U16 [R54+0x2], R5 ;  /* 0x0000020536007388 */ /* 0x0001e80000000400 */
[----:B------:R-:W1:Y:S01]  /*1280*/  LDS.U16 R56, [R55+0x2] ;  /* 0x0000020037387984 */ /* 0x000e620000000400 */
[----:B0-----:R-:W-:Y:S02]  /*1290*/  SEL R5, R32, 0x80000000, P0 ;  /* 0x8000000020057807 */ /* 0x001fe40000000000 */
[----:B------:R-:W-:Y:S02]  /*12a0*/  ISETP.NE.AND P0, PT, R33, 0x7fffffff, PT ;  /* 0x7fffffff2100780c */ /* 0x000fe40003f05270 */
[----:B------:R-:W-:-:S04]  /*12b0*/  SHF.R.U32.HI R5, RZ, UR6, R5 ;  /* 0x00000006ff057c19 */ /* 0x000fc80008011605 */
[----:B------:R-:W-:-:S05]  /*12c0*/  LOP3.LUT R5, R5, UR4, RZ, 0xc0, !PT ;  /* 0x0000000405057c12 */ /* 0x000fca000f8ec0ff */
[----:B------:R-:W-:Y:S01]  /*12d0*/  IMAD.SHL.U32 R6, R5, 0x400, RZ ;  /* 0x0000040005067824 */ /* 0x000fe200078e00ff */
[----:B------:R-:W-:-:S04]  /*12e0*/  SHF.R.U32.HI R5, RZ, 0x4, R5 ;  /* 0x00000004ff057819 */ /* 0x000fc80000011605 */
[----:B------:R-:W-:Y:S02]  /*12f0*/  LOP3.LUT R8, R6, 0x7c00, RZ, 0xc, !PT ;  /* 0x00007c0006087812 */ /* 0x000fe400078e0cff */
[----:B------:R-:W-:-:S04]  /*1300*/  LOP3.LUT R5, R5, 0xffffffe, RZ, 0xc0, !PT ;  /* 0x0ffffffe05057812 */ /* 0x000fc800078ec0ff */
[----:B------:R-:W-:Y:S01]  /*1310*/  IADD3 R59, PT, PT, -R5, R45, R8 ;  /* 0x0000002d053b7210 */ /* 0x000fe20007ffe108 */
[----:B-1----:R-:W-:-:S05]  /*1320*/  VIADD R4, R56, 0x1 ;  /* 0x0000000138047836 */ /* 0x002fca0000000000 */
        /* <DEDUP_REMOVED lines=9> */
[----:B------:R-:W-:Y:S02]  /*13c0*/  LOP3.LUT R61, R4, 0xffffffe, RZ, 0xc0, !PT ;  /* 0x0ffffffe043d7812 */ /* 0x000fe400078ec0ff */
[----:B------:R-:W-:Y:S02]  /*13d0*/  SEL R5, R34, 0x80000000, P0 ;  /* 0x8000000022057807 */ /* 0x000fe40000000000 */
[----:B------:R-:W-:Y:S02]  /*13e0*/  IADD3 R61, PT, PT, -R61, R45, R8 ;  /* 0x0000002d3d3d7210 */ /* 0x000fe40007ffe108 */
[----:B------:R-:W-:Y:S02]  /*13f0*/  SHF.R.U32.HI R5, RZ, UR6, R5 ;  /* 0x00000006ff057c19 */ /* 0x000fe40008011605 */
[----:B------:R-:W-:-:S02]  /*1400*/  ISETP.NE.AND P0, PT, R35, 0x7fffffff, PT ;  /* 0x7fffffff2300780c */ /* 0x000fc40003f05270 */
[----:B------:R-:W-:Y:S01]  /*1410*/  LOP3.LUT R5, R5, UR4, RZ, 0xc0, !PT ;  /* 0x0000000405057c12 */ /* 0x000fe2000f8ec0ff */
[----:B-1----:R-:W-:-:S05]  /*1420*/  VIADD R6, R58, 0x1 ;  /* 0x000000013a067836 */ /* 0x002fca0000000000 */
[----:B------:R0:W-:Y:S04]  /*1430*/  STS.U16 [R57+0x2], R6 ;  /* 0x0000020639007388 */ /* 0x0001e80000000400 */
[----:B------:R-:W1:Y:S01]  /*1440*/  LDS.U16 R60, [R59+0x2] ;  /* 0x000002003b3c7984 */ /* 0x000e620000000400 */
[----:B0-----:R-:W-:Y:S01]  /*1450*/  IMAD.SHL.U32 R6, R5, 0x400, RZ ;  /* 0x0000040005067824 */ /* 0x001fe200078e00ff */
        /* <DEDUP_REMOVED lines=151> */
[----:B0-----:R-:W-:-:S04]  /*1dd0*/  SEL R4, R49, 0x80000000, P0 ;  /* 0x8000000031047807 */ /* 0x001fc80000000000 */
[----:B------:R-:W-:Y:S01]  /*1de0*/  SHF.R.U32.HI R4, RZ, UR6, R4 ;  /* 0x00000006ff047c19 */ /* 0x000fe20008011604 */
[----:B------:R-:W0:Y:S03]  /*1df0*/  S2UR UR6, SR_CgaCtaId ;  /* 0x00000000000679c3 */ /* 0x000e260000008800 */
[----:B------:R-:W-:Y:S01]  /*1e00*/  LOP3.LUT R4, R4, UR4, RZ, 0xc0, !PT ;  /* 0x0000000404047c12 */ /* 0x000fe2000f8ec0ff */
[----:B------:R-:W-:-:S04]  /*1e10*/  UMOV UR4, 0x400 ;  /* 0x0000040000047882 */ /* 0x000fc80000000000 */
[----:B------:R-:W-:Y:S01]  /*1e20*/  IMAD.SHL.U32 R5, R4, 0x400, RZ ;  /* 0x0000040004057824 */ /* 0x000fe200078e00ff */
[----:B------:R-:W-:-:S04]  /*1e30*/  SHF.R.U32.HI R4, RZ, 0x4, R4 ;  /* 0x00000004ff047819 */ /* 0x000fc80000011604 */
[----:B------:R-:W-:Y:S02]  /*1e40*/  LOP3.LUT R8, R5, 0x7c00, RZ, 0xc, !PT ;  /* 0x00007c0005087812 */ /* 0x000fe400078e0cff */
[----:B------:R-:W-:-:S04]  /*1e50*/  LOP3.LUT R89, R4, 0xffffffe, RZ, 0xc0, !PT ;  /* 0x0ffffffe04597812 */ /* 0x000fc800078ec0ff */
[----:B------:R-:W-:Y:S01]  /*1e60*/  IADD3 R89, PT, PT, -R89, R45, R8 ;  /* 0x0000002d59597210 */ /* 0x000fe20007ffe108 */
[----:B0-----:R-:W-:Y:S01]  /*1e70*/  ULEA UR4, UR6, UR4, 0x18 ;  /* 0x0000000406047291 */ /* 0x001fe2000f8ec0ff */
[----:B-1----:R-:W-:-:S05]  /*1e80*/  VIADD R6, R86, 0x1 ;  /* 0x0000000156067836 */ /* 0x002fca0000000000 */
[----:B------:R-:W-:Y:S04]  /*1e90*/  STS.U16 [R85+0x2], R6 ;  /* 0x0000020655007388 */ /* 0x000fe80000000400 */
[----:B------:R-:W0:Y:S02]  /*1ea0*/  LDS.U16 R88, [R87+0x2] ;  /* 0x0000020057587984 */ /* 0x000e240000000400 */
[----:B0-----:R-:W-:-:S05]  /*1eb0*/  VIADD R4, R88, 0x1 ;  /* 0x0000000158047836 */ /* 0x001fca0000000000 */
[----:B------:R-:W-:Y:S04]  /*1ec0*/  STS.U16 [R87+0x2], R4 ;  /* 0x0000020457007388 */ /* 0x000fe80000000400 */
[----:B------:R-:W0:Y:S02]  /*1ed0*/  LDS.U16 R90, [R89+0x2] ;  /* 0x00000200595a7984 */ /* 0x000e240000000400 */
[----:B0-----:R-:W-:-:S05]  /*1ee0*/  VIADD R6, R90, 0x1 ;  /* 0x000000015a067836 */ /* 0x001fca0000000000 */
[----:B------:R-:W-:Y:S01]  /*1ef0*/  STS.U16 [R89+0x2], R6 ;  /* 0x0000020659007388 */ /* 0x000fe20000000400 */
[----:B------:R-:W-:Y:S06]  /*1f00*/  BAR.SYNC.DEFER_BLOCKING 0x0 ;  /* 0x0000000000007b1d */ /* 0x000fec0000010000 */
[----:B------:R-:W-:Y:S04]  /*1f10*/  LDS R91, [R47] ;  /* 0x000000002f5b7984 */ /* 0x000fe80000000800 */
[----:B------:R-:W0:Y:S04]  /*1f20*/  LDS R92, [R47+0x4] ;  /* 0x000004002f5c7984 */ /* 0x000e280000000800 */
[----:B------:R-:W1:Y:S04]  /*1f30*/  LDS R93, [R47+0x8] ;  /* 0x000008002f5d7984 */ /* 0x000e680000000800 */
[----:B------:R-:W2:Y:S04]  /*1f40*/  LDS R94, [R47+0xc] ;  /* 0x00000c002f5e7984 */ /* 0x000ea80000000800 */
[----:B------:R-:W3:Y:S04]  /*1f50*/  LDS R95, [R47+0x10] ;  /* 0x000010002f5f7984 */ /* 0x000ee80000000800 */
[----:B------:R-:W4:Y:S04]  /*1f60*/  LDS R96, [R47+0x14] ;  /* 0x000014002f607984 */ /* 0x000f280000000800 */
[----:B------:R-:W4:Y:S04]  /*1f70*/  LDS R97, [R47+0x18] ;  /* 0x000018002f617984 */ /* 0x000f280000000800 */
[----:B------:R-:W4:Y:S04]  /*1f80*/  LDS R98, [R47+0x1c] ;  /* 0x00001c002f627984 */ /* 0x000f280000000800 */
[----:B------:R-:W4:Y:S04]  /*1f90*/  LDS R99, [R47+0x20] ;  /* 0x000020002f637984 */ /* 0x000f280000000800 */
[----:B------:R-:W4:Y:S04]  /*1fa0*/  LDS R100, [R47+0x24] ;  /* 0x000024002f647984 */ /* 0x000f280000000800 */
[----:B------:R-:W4:Y:S04]  /*1fb0*/  LDS R101, [R47+0x28] ;  /* 0x000028002f657984 */ /* 0x000f280000000800 */
[----:B------:R-:W4:Y:S01]  /*1fc0*/  LDS R102, [R47+0x2c] ;  /* 0x00002c002f667984 */ /* 0x000f220000000800 */
[----:B0-----:R-:W-:-:S03]  /*1fd0*/  IMAD.IADD R92, R91, 0x1, R92 ;  /* 0x000000015b5c7824 */ /* 0x001fc600078e025c */
[----:B------:R-:W0:Y:S01]  /*1fe0*/  LDS R103, [R47+0x30] ;  /* 0x000030002f677984 */ /* 0x000e220000000800 */
[----:B-1----:R-:W-:-:S03]  /*1ff0*/  IMAD.IADD R93, R93, 0x1, R92 ;  /* 0x000000015d5d7824 */ /* 0x002fc600078e025c */
[----:B------:R-:W1:Y:S01]  /*2000*/  LDS R104, [R47+0x34] ;  /* 0x000034002f687984 */ /* 0x000e620000000800 */
[----:B--2---:R-:W-:-:S03]  /*2010*/  IMAD.IADD R94, R94, 0x1, R93 ;  /* 0x000000015e5e7824 */ /* 0x004fc600078e025d */
[----:B------:R-:W2:Y:S01]  /*2020*/  LDS R105, [R47+0x38] ;  /* 0x000038002f697984 */ /* 0x000ea20000000800 */
[----:B---3--:R-:W-:-:S03]  /*2030*/  IMAD.IADD R95, R95, 0x1, R94 ;  /* 0x000000015f5f7824 */ /* 0x008fc600078e025e */
[----:B------:R-:W3:Y:S01]  /*2040*/  LDS R106, [R47+0x3c] ;  /* 0x00003c002f6a7984 */ /* 0x000ee20000000800 */
[----:B----4-:R-:W-:-:S03]  /*2050*/  IMAD.IADD R96, R96, 0x1, R95 ;  /* 0x0000000160607824 */ /* 0x010fc600078e025f */
[----:B------:R-:W4:Y:S01]  /*2060*/  LDS R107, [R47+0x40] ;  /* 0x000040002f6b7984 */ /* 0x000f220000000800 */
[----:B------:R-:W-:-:S03]  /*2070*/  IMAD.IADD R97, R97, 0x1, R96 ;  /* 0x0000000161617824 */ /* 0x000fc600078e0260 */
        /* <DEDUP_REMOVED lines=31> */
[----:B------:R-:W-:-:S04]  /*2270*/  IMAD.IADD R113, R113, 0x1, R112 ;  /* 0x0000000171717824 */ /* 0x000fc800078e0270 */
[----:B0-----:R-:W-:-:S04]  /*2280*/  IMAD.IADD R114, R114, 0x1, R113 ;  /* 0x0000000172727824 */ /* 0x001fc800078e0271 */
[----:B-1----:R-:W-:-:S04]  /*2290*/  IMAD.IADD R115, R115, 0x1, R114 ;  /* 0x0000000173737824 */ /* 0x002fc800078e0272 */
[----:B--2---:R-:W-:-:S04]  /*22a0*/  IMAD.IADD R116, R116, 0x1, R115 ;  /* 0x0000000174747824 */ /* 0x004fc800078e0273 */
[----:B---3--:R-:W-:-:S04]  /*22b0*/  IMAD.IADD R117, R117, 0x1, R116 ;  /* 0x0000000175757824 */ /* 0x008fc800078e0274 */
[----:B----4-:R-:W-:-:S04]  /*22c0*/  IMAD.IADD R118, R118, 0x1, R117 ;  /* 0x0000000176767824 */ /* 0x010fc800078e0275 */
[----:B------:R-:W-:-:S04]  /*22d0*/  IMAD.IADD R119, R119, 0x1, R118 ;  /* 0x0000000177777824 */ /* 0x000fc800078e0276 */
[----:B------:R-:W-:-:S04]  /*22e0*/  IMAD.IADD R120, R120, 0x1, R119 ;  /* 0x0000000178787824 */ /* 0x000fc800078e0277 */
[----:B------:R-:W-:-:S04]  /*22f0*/  IMAD.IADD R121, R121, 0x1, R120 ;  /* 0x0000000179797824 */ /* 0x000fc800078e0278 */
[----:B------:R-:W-:-:S04]  /*2300*/  IMAD.IADD R122, R122, 0x1, R121 ;  /* 0x000000017a7a7824 */ /* 0x000fc800078e0279 */
[----:B------:R-:W-:-:S05]  /*2310*/  IMAD.IADD R124, R5, 0x1, R122 ;  /* 0x00000001057c7824 */ /* 0x000fca00078e027a */
        /* <DEDUP_REMOVED lines=8> */
[----:B------:R-:W0:Y:S02]  /*23a0*/  SHFL.UP P0, R125, R126, 0x10, RZ ;  /* 0x060000007e7d7989 */ /* 0x000e2400000000ff */
[----:B0-----:R-:W-:Y:S01]  /*23b0*/  @P0 IMAD.IADD R125, R126, 0x1, R125 ;  /* 0x000000017e7d0824 */ /* 0x001fe200078e027d */
[----:B------:R-:W-:-:S03]  /*23c0*/  ISETP.NE.AND P0, PT, R123, 0x1, PT ;  /* 0x000000017b00780c */ /* 0x000fc60003f05270 */
[----:B------:R-:W-:Y:S01]  /*23d0*/  IMAD.IADD R124, R125, 0x1, -R124 ;  /* 0x000000017d7c7824 */ /* 0x000fe200078e0a7c */
[----:B------:R-:W-:Y:S01]  /*23e0*/  @!P1 STS [R50+0x8400], R125 ;  /* 0x0084007d32009388 */ /* 0x000fe20000000800 */
[----:B------:R-:W-:Y:S01]  /*23f0*/  BAR.SYNC.DEFER_BLOCKING 0x0 ;  /* 0x0000000000007b1d */ /* 0x000fe20000010000 */
[----:B------:R-:W-:-:S05]  /*2400*/  ISETP.NE.AND P1, PT, R123, 0x4, PT ;  /* 0x000000047b00780c */ /* 0x000fca0003f25270 */
[----:B------:R-:W0:Y:S04]  /*2410*/  LDS.128 R4, [UR4+0x8400] ;  /* 0x00840004ff047984 */ /* 0x000e280008000c00 */
[----:B------:R-:W1:Y:S01]  /*2420*/  LDS.128 R8, [UR4+0x8410] ;  /* 0x00841004ff087984 */ /* 0x000e620008000c00 */
[C---:B0-----:R-:W-:Y:S01]  /*2430*/  SEL R53, R4.reuse, R53, !P0 ;  /* 0x0000003504357207 */ /* 0x041fe20004000000 */
[----:B------:R-:W-:Y:S01]  /*2440*/  IMAD.IADD R5, R4, 0x1, R5 ;  /* 0x0000000104057824 */ /* 0x000fe200078e0205 */
[----:B------:R-:W-:-:S03]  /*2450*/  ISETP.NE.AND P0, PT, R123, 0x2, PT ;  /* 0x000000027b00780c */ /* 0x000fc60003f05270 */
[----:B------:R-:W-:Y:S01]  /*2460*/  IMAD.IADD R6, R6, 0x1, R5 ;  /* 0x0000000106067824 */ /* 0x000fe200078e0205 */
[----:B------:R-:W-:Y:S02]  /*2470*/  SEL R53, R5, R53, !P0 ;  /* 0x0000003505357207 */ /* 0x000fe40004000000 */
[----:B------:R-:W-:Y:S01]  /*2480*/  ISETP.NE.AND P0, PT, R123, 0x3, PT ;  /* 0x000000037b00780c */ /* 0x000fe20003f05270 */
[----:B------:R-:W-:-:S03]  /*2490*/  IMAD.IADD R7, R7, 0x1, R6 ;  /* 0x0000000107077824 */ /* 0x000fc600078e0206 */
[----:B------:R-:W-:Y:S01]  /*24a0*/  SEL R53, R6, R53, !P0 ;  /* 0x0000003506357207 */ /* 0x000fe20004000000 */
[----:B-1----:R-:W-:Y:S01]  /*24b0*/  IMAD.IADD R8, R7, 0x1, R8 ;  /* 0x0000000107087824 */ /* 0x002fe200078e0208 */
[----:B------:R-:W-:Y:S02]  /*24c0*/  ISETP.NE.AND P0, PT, R123, 0x5, PT ;  /* 0x000000057b00780c */ /* 0x000fe40003f05270 */
[----:B------:R-:W-:Y:S01]  /*24d0*/  SEL R53, R7, R53, !P1 ;  /* 0x0000003507357207 */ /* 0x000fe20004800000 */
[----:B------:R-:W-:Y:S01]  /*24e0*/  IMAD.IADD R9, R9, 0x1, R8 ;  /* 0x0000000109097824 */ /* 0x000fe200078e0208 */
[----:B------:R-:W-:Y:S02]  /*24f0*/  ISETP.NE.AND P1, PT, R127, RZ, PT ;  /* 0x000000ff7f00720c */ /* 0x000fe40003f25270 */
[----:B------:R-:W-:Y:S01]  /*2500*/  SEL R53, R8, R53, !P0 ;  /* 0x0000003508357207 */ /* 0x000fe20004000000 */
[----:B------:R-:W-:Y:S01]  /*2510*/  IMAD.IADD R10, R10, 0x1, R9 ;  /* 0x000000010a0a7824 */ /* 0x000fe200078e0209 */
[----:B------:R-:W-:-:S02]  /*2520*/  ISETP.GT.U32.AND P0, PT, R0, 0x1f, PT ;  /* 0x0000001f0000780c */ /* 0x000fc40003f04070 */
[----:B------:R-:W-:Y:S01]  /*2530*/  SEL R53, R9, R53, !P2 ;  /* 0x0000003509357207 */ /* 0x000fe20005000000 */
[----:B------:R-:W-:Y:S01]  /*2540*/  IMAD.IADD R11, R11, 0x1, R10 ;  /* 0x000000010b0b7824 */ /* 0x000fe200078e020a */
[----:B------:R-:W-:Y:S02]  /*2550*/  ISETP.GT.U32.OR P2, PT, R0, 0x1f, P1 ;  /* 0x0000001f0000780c */ /* 0x000fe40000f44470 */
[----:B------:R-:W-:Y:S02]  /*2560*/  SEL R4, R124, RZ, P1 ;  /* 0x000000ff7c047207 */ /* 0x000fe40000800000 */
[----:B------:R-:W-:-:S05]  /*2570*/  SEL R53, R10, R53, !P3 ;  /* 0x000000350a357207 */ /* 0x000fca0005800000 */
[----:B------:R-:W-:Y:S01]  /*2580*/  @P0 IMAD.IADD R124, R53, 0x1, R4 ;  /* 0x00000001357c0824 */ /* 0x000fe200078e0204 */
[----:B------:R-:W-:-:S03]  /*2590*/  ISETP.NE.AND P0, PT, R0, RZ, PT ;  /* 0x000000ff0000720c */ /* 0x000fc60003f05270 */
[----:B------:R-:W-:-:S05]  /*25a0*/  @!P2 IMAD.U32 R124, R11, 0x10000, RZ ;  /* 0x000100000b7ca824 */ /* 0x000fca00078e00ff */
[----:B------:R-:W-:Y:S01]  /*25b0*/  @!P2 STS [UR4+0x8428], R124 ;  /* 0x0084287cff00a988 */ /* 0x000fe20008000804 */
[----:B------:R-:W-:Y:S06]  /*25c0*/  BAR.SYNC.DEFER_BLOCKING 0x0 ;  /* 0x0000000000007b1d */ /* 0x000fec0000010000 */
[----:B------:R-:W0:Y:S02]  /*25d0*/  LDS R4, [UR4+0x8428] ;  /* 0x00842804ff047984 */ /* 0x000e240008000800 */
[----:B0-----:R-:W-:-:S05]  /*25e0*/  SEL R5, R4, RZ, P0 ;  /* 0x000000ff04057207 */ /* 0x001fca0000000000 */
[----:B------:R-:W-:-:S04]  /*25f0*/  IMAD.IADD R4, R5, 0x1, R124 ;  /* 0x0000000105047824 */ /* 0x000fc800078e027c */
[--C-:B------:R-:W-:Y:S01]  /*2600*/  IMAD.IADD R6, R91, 0x1, R4.reuse ;  /* 0x000000015b067824 */ /* 0x100fe200078e0204 */
[----:B------:R-:W-:Y:S01]  /*2610*/  STS [R47], R4 ;  /* 0x000000042f007388 */ /* 0x000fe20000000800 */
[--C-:B------:R-:W-:Y:S02]  /*2620*/  IMAD.IADD R92, R92, 0x1, R4.reuse ;  /* 0x000000015c5c7824 */ /* 0x100fe400078e0204 */
[--C-:B------:R-:W-:Y:S01]  /*2630*/  IMAD.IADD R8, R93, 0x1, R4.reuse ;  /* 0x000000015d087824 */ /* 0x100fe200078e0204 */
[----:B------:R-:W-:Y:S01]  /*2640*/  STS [R47+0x4], R6 ;  /* 0x000004062f007388 */ /* 0x000fe20000000800 */
[--C-:B------:R-:W-:Y:S02]  /*2650*/  IMAD.IADD R94, R94, 0x1, R4.reuse ;  /* 0x000000015e5e7824 */ /* 0x100fe400078e0204 */
[--C-:B------:R-:W-:Y:S01]  /*2660*/  IMAD.IADD R10, R95, 0x1, R4.reuse ;  /* 0x000000015f0a7824 */ /* 0x100fe200078e0204 */
[----:B------:R-:W-:Y:S01]  /*2670*/  STS [R47+0x8], R92 ;  /* 0x0000085c2f007388 */ /* 0x000fe20000000800 */
[----:B------:R-:W-:-:S02]  /*2680*/  IMAD.IADD R96, R96, 0x1, R4 ;  /* 0x0000000160607824 */ /* 0x000fc400078e0204 */
[--C-:B------:R-:W-:Y:S01]  /*2690*/  IMAD.IADD R124, R97, 0x1, R4.reuse ;  /* 0x00000001617c7824 */ /* 0x100fe200078e0204 */
[----:B------:R-:W-:Y:S01]  /*26a0*/  STS [R47+0xc], R8 ;  /* 0x00000c082f007388 */ /* 0x000fe20000000800 */
        /* <DEDUP_REMOVED lines=36> */
[----:B------:R-:W-:-:S03]  /*28f0*/  IMAD.IADD R122, R122, 0x1, R4 ;  /* 0x000000017a7a7824 */ /* 0x000fc600078e0204 */
[----:B------:R-:W-:Y:S04]  /*2900*/  STS [R47+0x40], R106 ;  /* 0x0000406a2f007388 */ /* 0x000fe80000000800 */
        /* <DEDUP_REMOVED lines=15> */
[----:B------:R-:W-:Y:S01]  /*2a00*/  STS [R47+0x80], R122 ;  /* 0x0000807a2f007388 */ /* 0x000fe20000000800 */
[----:B------:R-:W-:Y:S06]  /*2a10*/  BAR.SYNC.DEFER_BLOCKING 0x0 ;  /* 0x0000000000007b1d */ /* 0x000fec0000010000 */
[----:B------:R-:W0:Y:S04]  /*2a20*/  LDS.U16 R5, [R54+0x2] ;  /* 0x0000020036057984 */ /* 0x000e280000000400 */
[----:B------:R-:W1:Y:S04]  /*2a30*/  LDS.U16 R55, [R55+0x2] ;  /* 0x0000020037377984 */ /* 0x000e680000000400 */
[----:B------:R-:W2:Y:S04]  /*2a40*/  LDS.U16 R57, [R57+0x2] ;  /* 0x0000020039397984 */ /* 0x000ea80000000400 */
[----:B------:R-:W3:Y:S04]  /*2a50*/  LDS.U16 R59, [R59+0x2] ;  /* 0x000002003b3b7984 */ /* 0x000ee80000000400 */
[----:B------:R-:W4:Y:S04]  /*2a60*/  LDS.U16 R61, [R61+0x2] ;  /* 0x000002003d3d7984 */ /* 0x000f280000000400 */
[----:B------:R-:W4:Y:S04]  /*2a70*/  LDS.U16 R63, [R63+0x2] ;  /* 0x000002003f3f7984 */ /* 0x000f280000000400 */
[----:B------:R-:W4:Y:S04]  /*2a80*/  LDS.U16 R65, [R65+0x2] ;  /* 0x0000020041417984 */ /* 0x000f280000000400 */
[----:B------:R-:W4:Y:S04]  /*2a90*/  LDS.U16 R67, [R67+0x2] ;  /* 0x0000020043437984 */ /* 0x000f280000000400 */
[----:B------:R-:W4:Y:S04]  /*2aa0*/  LDS.U16 R69, [R69+0x2] ;  /* 0x0000020045457984 */ /* 0x000f280000000400 */
[----:B------:R-:W4:Y:S04]  /*2ab0*/  LDS.U16 R71, [R71+0x2] ;  /* 0x0000020047477984 */ /* 0x000f280000000400 */
[----:B------:R-:W4:Y:S01]  /*2ac0*/  LDS.U16 R73, [R73+0x2] ;  /* 0x0000020049497984 */ /* 0x000f220000000400 */
[----:B0-----:R-:W-:-:S03]  /*2ad0*/  IMAD.IADD R5, R52, 0x1, R5 ;  /* 0x0000000134057824 */ /* 0x001fc600078e0205 */
[----:B------:R-:W0:Y:S01]  /*2ae0*/  LDS.U16 R75, [R75+0x2] ;  /* 0x000002004b4b7984 */ /* 0x000e220000000400 */
[----:B-1----:R-:W-:-:S03]  /*2af0*/  IMAD.IADD R55, R56, 0x1, R55 ;  /* 0x0000000138377824 */ /* 0x002fc600078e0237 */
[----:B------:R-:W1:Y:S01]  /*2b00*/  LDS.U16 R77, [R77+0x2] ;  /* 0x000002004d4d7984 */ /* 0x000e620000000400 */
[----:B--2---:R-:W-:-:S03]  /*2b10*/  IMAD.IADD R57, R58, 0x1, R57 ;  /* 0x000000013a397824 */ /* 0x004fc600078e0239 */
[----:B------:R-:W2:Y:S01]  /*2b20*/  LDS.U16 R79, [R79+0x2] ;  /* 0x000002004f4f7984 */ /* 0x000ea20000000400 */
[----:B---3--:R-:W-:-:S03]  /*2b30*/  IMAD.IADD R59, R60, 0x1, R59 ;  /* 0x000000013c3b7824 */ /* 0x008fc600078e023b */
[----:B------:R-:W3:Y:S01]  /*2b40*/  LDS.U16 R81, [R81+0x2] ;  /* 0x0000020051517984 */ /* 0x000ee20000000400 */
[----:B----4-:R-:W-:-:S03]  /*2b50*/  IMAD.IADD R61, R62, 0x1, R61 ;  /* 0x000000013e3d7824 */ /* 0x010fc600078e023d */
[----:B------:R-:W4:Y:S01]  /*2b60*/  LDS.U16 R83, [R83+0x2] ;  /* 0x0000020053537984 */ /* 0x000f220000000400 */
[----:B------:R-:W-:-:S03]  /*2b70*/  IMAD.IADD R63, R64, 0x1, R63 ;  /* 0x00000001403f7824 */ /* 0x000fc600078e023f */
[----:B------:R-:W4:Y:S01]  /*2b80*/  LDS.U16 R85, [R85+0x2] ;  /* 0x0000020055557984 */ /* 0x000f220000000400 */
[----:B------:R-:W-:-:S03]  /*2b90*/  IMAD.IADD R65, R66, 0x1, R65 ;  /* 0x0000000142417824 */ /* 0x000fc600078e0241 */
[----:B------:R-:W4:Y:S01]  /*2ba0*/  LDS.U16 R87, [R87+0x2] ;  /* 0x0000020057577984 */ /* 0x000f220000000400 */
[----:B------:R-:W-:-:S03]  /*2bb0*/  IMAD.IADD R67, R68, 0x1, R67 ;  /* 0x0000000144437824 */ /* 0x000fc600078e0243 */
[----:B------:R-:W4:Y:S01]  /*2bc0*/  LDS.U16 R89, [R89+0x2] ;  /* 0x0000020059597984 */ /* 0x000f220000000400 */
[----:B------:R-:W-:Y:S02]  /*2bd0*/  IMAD.IADD R69, R70, 0x1, R69 ;  /* 0x0000000146457824 */ /* 0x000fe400078e0245 */
[----:B------:R-:W-:Y:S02]  /*2be0*/  IMAD.IADD R71, R72, 0x1, R71 ;  /* 0x0000000148477824 */ /* 0x000fe400078e0247 */
[----:B------:R-:W-:Y:S02]  /*2bf0*/  IMAD.IADD R73, R74, 0x1, R73 ;  /* 0x000000014a497824 */ /* 0x000fe400078e0249 */
[----:B0-----:R-:W-:Y:S02]  /*2c00*/  IMAD.IADD R75, R76, 0x1, R75 ;  /* 0x000000014c4b7824 */ /* 0x001fe400078e024b */
[----:B-1----:R-:W-:Y:S02]  /*2c10*/  IMAD.IADD R77, R78, 0x1, R77 ;  /* 0x000000014e4d7824 */ /* 0x002fe400078e024d */
[----:B--2---:R-:W-:-:S02]  /*2c20*/  IMAD.IADD R79, R80, 0x1, R79 ;  /* 0x00000001504f7824 */ /* 0x004fc400078e024f */
[----:B---3--:R-:W-:Y:S02]  /*2c30*/  IMAD.IADD R81, R82, 0x1, R81 ;  /* 0x0000000152517824 */ /* 0x008fe400078e0251 */
[----:B----4-:R-:W-:Y:S02]  /*2c40*/  IMAD.IADD R83, R84, 0x1, R83 ;  /* 0x0000000154537824 */ /* 0x010fe400078e0253 */
[----:B------:R-:W-:Y:S02]  /*2c50*/  IMAD.IADD R85, R86, 0x1, R85 ;  /* 0x0000000156557824 */ /* 0x000fe400078e0255 */
[----:B------:R-:W-:Y:S02]  /*2c60*/  IMAD.IADD R87, R88, 0x1, R87 ;  /* 0x0000000158577824 */ /* 0x000fe400078e0257 */
[----:B------:R-:W-:Y:S01]  /*2c70*/  IMAD.IADD R89, R90, 0x1, R89 ;  /* 0x000000015a597824 */ /* 0x000fe200078e0259 */
[----:B------:R-:W-:Y:S06]  /*2c80*/  BAR.SYNC.DEFER_BLOCKING 0x0 ;  /* 0x0000000000007b1d */ /* 0x000fec0000010000 */
[----:B------:R-:W-:Y:S05]  /*2c90*/  BRA.U UP0, `(.L_x_238) ;  /* 0x0000000500987547 */ /* 0x000fea000b800000 */
[----:B------:R-:W-:Y:S01]  /*2ca0*/  LEA R4, R5, UR4, 0x2 ;  /* 0x0000000405047c11 */ /* 0x000fe2000f8e10ff */
[----:B------:R-:W-:Y:S01]  /*2cb0*/  UIADD3 UR8, UPT, UPT, UR8, 0x6, URZ ;  /* 0x0000000608087890 */ /* 0x000fe2000fffe0ff */
[----:B------:R-:W-:Y:S01]  /*2cc0*/  LEA R5, R55, UR4, 0x2 ;  /* 0x0000000437057c11 */ /* 0x000fe2000f8e10ff */
[----:B------:R-:W-:Y:S01]  /*2cd0*/  UIADD3 UR5, UPT, UPT, UR5, -0x6, URZ ;  /* 0xfffffffa05057890 */ /* 0x000fe2000fffe0ff */
[----:B------:R-:W-:Y:S01]  /*2ce0*/  LEA R6, R57, UR4, 0x2 ;  /* 0x0000000439067c11 */ /* 0x000fe2000f8e10ff */
[----:B------:R0:W-:Y:S01]  /*2cf0*/  STS [R4], R29 ;  /* 0x0000001d04007388 */ /* 0x0001e20000000800 */
[----:B------:R-:W-:Y:S02]  /*2d00*/  LEA R7, R59, UR4, 0x2 ;  /* 0x000000043b077c11 */ /* 0x000fe4000f8e10ff */
[----:B------:R-:W-:Y:S01]  /*2d10*/  LEA R8, R61, UR4, 0x2 ;  /* 0x000000043d087c11 */ /* 0x000fe2000f8e10ff */
[----:B------:R0:W-:Y:S01]  /*2d20*/  STS [R5], R30 ;  /* 0x0000001e05007388 */ /* 0x0001e20000000800 */
[----:B------:R-:W-:-:S02]  /*2d30*/  LEA R9, R63, UR4, 0x2 ;  /* 0x000000043f097c11 */ /* 0x000fc4000f8e10ff */
[----:B------:R-:W-:Y:S01]  /*2d40*/  LEA R10, R65, UR4, 0x2 ;  /* 0x00000004410a7c11 */ /* 0x000fe2000f8e10ff */
[----:B------:R0:W-:Y:S01]  /*2d50*/  STS [R6], R31 ;  /* 0x0000001f06007388 */ /* 0x0001e20000000800 */
[----:B------:R-:W-:Y:S02]  /*2d60*/  LEA R11, R67, UR4, 0x2 ;  /* 0x00000004430b7c11 */ /* 0x000fe4000f8e10ff */
        /* <DEDUP_REMOVED lines=16> */
[----:B------:R0:W-:Y:S04]  /*2e70*/  STS [R52], R37 ;  /* 0x0000002534007388 */ /* 0x0001e80000000800 */
        /* <DEDUP_REMOVED lines=9> */
[----:B------:R0:W-:Y:S01]  /*2f10*/  STS [R63], R49 ;  /* 0x000000313f007388 */ /* 0x0001e20000000800 */
[----:B------:R-:W-:Y:S06]  /*2f20*/  BAR.SYNC.DEFER_BLOCKING 0x0 ;  /* 0x0000000000007b1d */ /* 0x000fec0000010000 */
[----:B------:R0:W1:Y:S04]  /*2f30*/  LDS R29, [R51] ;  /* 0x00000000331d7984 */ /* 0x0000680000000800 */
[----:B------:R0:W2:Y:S04]  /*2f40*/  LDS R30, [R51+0x4] ;  /* 0x00000400331e7984 */ /* 0x0000a80000000800 */
[----:B------:R0:W3:Y:S04]  /*2f50*/  LDS R31, [R51+0x8] ;  /* 0x00000800331f7984 */ /* 0x0000e80000000800 */
[----:B------:R0:W4:Y:S04]  /*2f60*/  LDS R32, [R51+0xc] ;  /* 0x00000c0033207984 */ /* 0x0001280000000800 */
[----:B------:R0:W0:Y:S04]  /*2f70*/  LDS R33, [R51+0x10] ;  /* 0x0000100033217984 */ /* 0x0000280000000800 */
        /* <DEDUP_REMOVED lines=13> */
[----:B------:R0:W0:Y:S01]  /*3050*/  LDS R49, [R51+0x48] ;  /* 0x0000480033317984 */ /* 0x0000220000000800 */
[----:B------:R-:W-:Y:S06]  /*3060*/  BAR.SYNC.DEFER_BLOCKING 0x0 ;  /* 0x0000000000007b1d */ /* 0x000fec0000010000 */
[----:B-----5:R0:W-:Y:S04]  /*3070*/  STS [R4], R2 ;  /* 0x0000000204007388 */ /* 0x0201e80000000800 */
        /* <DEDUP_REMOVED lines=19> */
[----:B------:R0:W0:Y:S04]  /*31b0*/  LDS R2, [R51] ;  /* 0x0000000033027984 */ /* 0x0000280000000800 */
        /* <DEDUP_REMOVED lines=19> */
[----:B-1234-:R-:W-:Y:S05]  /*32f0*/  BRA `(.L_x_239) ;  /* 0xffffffd800bc7947 */ /* 0x01efea000383ffff */
.L_x_238:
[----:B------:R-:W-:Y:S01]  /*3300*/  LEA R5, R5, UR4, 0x2 ;  /* 0x0000000405057c11 */ /* 0x000fe2000f8e10ff */
[----:B------:R-:W-:Y:S01]  /*3310*/  IMAD R51, R0, -0x48, R51 ;  /* 0xffffffb800337824 */ /* 0x000fe200078e0233 */
[----:B------:R-:W-:Y:S01]  /*3320*/  LEA R55, R55, UR4, 0x2 ;  /* 0x0000000437377c11 */ /* 0x000fe2000f8e10ff */
[----:B------:R-:W0:Y:S01]  /*3330*/  LDCU UR5, c[0x0][0x3a0] ;  /* 0x00007400ff0577ac */ /* 0x000e220008000800 */
[----:B------:R-:W-:Y:S01]  /*3340*/  LEA R57, R57, UR4, 0x2 ;  /* 0x0000000439397c11 */ /* 0x000fe2000f8e10ff */
[----:B------:R-:W-:Y:S01]  /*3350*/  STS [R5], R29 ;  /* 0x0000001d05007388 */ /* 0x000fe20000000800 */
[----:B------:R-:W-:Y:S02]  /*3360*/  LEA R59, R59, UR4, 0x2 ;  /* 0x000000043b3b7c11 */ /* 0x000fe4000f8e10ff */
[----:B------:R-:W-:Y:S01]  /*3370*/  LEA R61, R61, UR4, 0x2 ;  /* 0x000000043d3d7c11 */ /* 0x000fe2000f8e10ff */
[----:B------:R-:W-:Y:S01]  /*3380*/  STS [R55], R30 ;  /* 0x0000001e37007388 */ /* 0x000fe20000000800 */
[----:B------:R-:W-:-:S02]  /*3390*/  LEA R63, R63, UR4, 0x2 ;  /* 0x000000043f3f7c11 */ /* 0x000fc4000f8e10ff */
[----:B------:R-:W-:Y:S01]  /*33a0*/  LEA R65, R65, UR4, 0x2 ;  /* 0x0000000441417c11 */ /* 0x000fe2000f8e10ff */
[----:B------:R-:W-:Y:S01]  /*33b0*/  STS [R57], R31 ;  /* 0x0000001f39007388 */ /* 0x000fe20000000800 */
[----:B------:R-:W-:Y:S02]  /*33c0*/  LEA R67, R67, UR4, 0x2 ;  /* 0x0000000443437c11 */ /* 0x000fe4000f8e10ff */
        /* <DEDUP_REMOVED lines=17> */
[----:B0-----:R-:W-:-:S03]  /*34e0*/  ISETP.GE.U32.AND P3, PT, R0, UR5, PT ;  /* 0x0000000500007c0c */ /* 0x001fc6000bf66070 */
[----:B------:R-:W-:Y:S04]  /*34f0*/  STS [R71], R38 ;  /* 0x0000002647007388 */ /* 0x000fe80000000800 */
        /* <DEDUP_REMOVED lines=8> */
[----:B------:R-:W-:Y:S01]  /*3580*/  STS [R89], R49 ;  /* 0x0000003159007388 */ /* 0x000fe20000000800 */
[----:B------:R-:W-:Y:S06]  /*3590*/  BAR.SYNC.DEFER_BLOCKING 0x0 ;  /* 0x0000000000007b1d */ /* 0x000fec0000010000 */
[----:B------:R-:W0:Y:S04]  /*35a0*/  LDS R6, [R51] ;  /* 0x0000000033067984 */ /* 0x000e280000000800 */
[----:B------:R-:W1:Y:S04]  /*35b0*/  LDS R7, [R51+0x400] ;  /* 0x0004000033077984 */ /* 0x000e680000000800 */
[----:B------:R-:W2:Y:S04]  /*35c0*/  LDS R8, [R51+0x800] ;  /* 0x0008000033087984 */ /* 0x000ea80000000800 */
[----:B------:R-:W-:Y:S04]  /*35d0*/  LDS R9, [R51+0xc00] ;  /* 0x000c000033097984 */ /* 0x000fe80000000800 */
[----:B------:R-:W-:Y:S04]  /*35e0*/  LDS R10, [R51+0x1000] ;  /* 0x00100000330a7984 */ /* 0x000fe80000000800 */
[----:B------:R-:W-:Y:S04]  /*35f0*/  LDS R11, [R51+0x1400] ;  /* 0x00140000330b7984 */ /* 0x000fe80000000800 */
[----:B------:R-:W-:Y:S04]  /*3600*/  LDS R29, [R51+0x1800] ;  /* 0x00180000331d7984 */ /* 0x000fe80000000800 */
[----:B------:R-:W-:Y:S04]  /*3610*/  LDS R30, [R51+0x1c00] ;  /* 0x001c0000331e7984 */ /* 0x000fe80000000800 */
[----:B------:R-:W-:Y:S04]  /*3620*/  LDS R31, [R51+0x2000] ;  /* 0x00200000331f7984 */ /* 0x000fe80000000800 */
[----:B------:R-:W-:Y:S04]  /*3630*/  LDS R32, [R51+0x2400] ;  /* 0x0024000033207984 */ /* 0x000fe80000000800 */
[----:B------:R-:W-:Y:S01]  /*3640*/  LDS R33, [R51+0x2800] ;  /* 0x0028000033217984 */ /* 0x000fe20000000800 */
[----:B0-----:R-:W-:-:S03]  /*3650*/  @!P3 ISETP.GT.AND P2, PT, R6, -0x1, PT ;  /* 0xffffffff0600b80c */ /* 0x001fc60003f44270 */
        /* <DEDUP_REMOVED lines=8> */
[----:B------:R-:W-:Y:S06]  /*36e0*/  BAR.SYNC.DEFER_BLOCKING 0x0 ;  /* 0x0000000000007b1d */ /* 0x000fec0000010000 */
[----:B-----5:R0:W-:Y:S04]  /*36f0*/  STS [R5], R2 ;  /* 0x0000000205007388 */ /* 0x0201e80000000800 */
[----:B------:R3:W-:Y:S04]  /*3700*/  STS [R55], R3 ;  /* 0x0000000337007388 */ /* 0x0007e80000000800 */
[----:B------:R4:W-:Y:S01]  /*3710*/  STS [R57], R12 ;  /* 0x0000000c39007388 */ /* 0x0009e20000000800 */
[C---:B0-----:R-:W-:Y:S01]  /*3720*/  VIADD R2, R0.reuse, 0x100 ;  /* 0x0000010000027836 */ /* 0x041fe20000000000 */
[----:B------:R-:W0:Y:S02]  /*3730*/  LDC.64 R4, c[0x0][0x398] ;  /* 0x0000e600ff047b82 */ /* 0x000e240000000a00 */
[----:B------:R-:W-:Y:S01]  /*3740*/  STS [R59], R13 ;  /* 0x0000000d3b007388 */ /* 0x000fe20000000800 */
[----:B---3--:R-:W-:Y:S01]  /*3750*/  VIADD R3, R0, 0x200 ;  /* 0x0000020000037836 */ /* 0x008fe20000000000 */
[----:B------:R-:W-:-:S02]  /*3760*/  ISETP.GE.U32.AND P4, PT, R2, UR5, PT ;  /* 0x0000000502007c0c */ /* 0x000fc4000bf86070 */
[----:B------:R3:W-:Y:S01]  /*3770*/  STS [R61], R14 ;  /* 0x0000000e3d007388 */ /* 0x0007e20000000800 */
[----:B----4-:R-:W-:Y:S01]  /*3780*/  VIADD R12, R0, 0x300 ;  /* 0x00000300000c7836 */ /* 0x010fe20000000000 */
[----:B------:R-:W-:Y:S02]  /*3790*/  ISETP.GE.U32.AND P5, PT, R3, UR5, PT ;  /* 0x0000000503007c0c */ /* 0x000fe4000bfa6070 */
[----:B------:R-:W-:Y:S01]  /*37a0*/  STS [R63], R15 ;  /* 0x0000000f3f007388 */ /* 0x000fe20000000800 */
[----:B------:R-:W4:Y:S01]  /*37b0*/  LDC.64 R2, c[0x0][0x388] ;  /* 0x0000e200ff027b82 */ /* 0x000f220000000a00 */
[----:B------:R-:W-:Y:S02]  /*37c0*/  ISETP.GE.U32.AND P6, PT, R12, UR5, PT ;  /* 0x000000050c007c0c */ /* 0x000fe4000bfc6070 */
[----:B------:R2:W-:Y:S01]  /*37d0*/  STS [R65], R16 ;  /* 0x0000001041007388 */ /* 0x0005e20000000800 */
[----:B---3--:R-:W-:-:S03]  /*37e0*/  LOP3.LUT R14, R0, 0x400, RZ, 0xfc, !PT ;  /* 0x00000400000e7812 */ /* 0x008fc600078efcff */
[----:B------:R-:W-:Y:S01]  /*37f0*/  STS [R67], R17 ;  /* 0x0000001143007388 */ /* 0x000fe20000000800 */
[----:B------:R-:W-:Y:S01]  /*3800*/  @!P4 IMAD.MOV.U32 R12, RZ, RZ, -0x1 ;  /* 0xffffffffff0cc424 */ /* 0x000fe200078e00ff */
[----:B-1----:R-:W-:Y:S02]  /*3810*/  @!P4 ISETP.GT.AND P1, PT, R7, -0x1, PT ;  /* 0xffffffff0700c80c */ /* 0x002fe40003f24270 */
[----:B------:R-:W-:Y:S01]  /*3820*/  STS [R69], R18 ;  /* 0x0000001245007388 */ /* 0x000fe20000000800 */
[----:B------:R-:W-:Y:S01]  /*3830*/  ISETP.GE.U32.AND P0, PT, R14, UR5, PT ;  /* 0x000000050e007c0c */ /* 0x000fe2000bf06070 */
[----:B------:R-:W-:Y:S01]  /*3840*/  VIADD R14, R0, 0x500 ;  /* 0x00000500000e7836 */ /* 0x000fe20000000000 */
[----:B------:R-:W-:Y:S01]  /*3850*/  @!P4 SEL R12, R12, 0x80000000, P1 ;  /* 0x800000000c0cc807 */ /* 0x000fe20000800000 */
[----:B------:R-:W-:Y:S01]  /*3860*/  STS [R71], R19 ;  /* 0x0000001347007388 */ /* 0x000fe20000000800 */
[----:B0-----:R-:W-:Y:S02]  /*3870*/  IMAD.WIDE.U32 R4, R0, 0x4, R4 ;  /* 0x0000000400047825 */ /* 0x001fe400078e0004 */
[----:B------:R-:W-:Y:S01]  /*3880*/  @!P4 LOP3.LUT R7, R12, R7, RZ, 0x3c, !PT ;  /* 0x000000070c07c212 */ /* 0x000fe200078e3cff */
[----:B------:R-:W-:Y:S01]  /*3890*/  STS [R73], R20 ;  /* 0x0000001449007388 */ /* 0x000fe20000000800 */
[----:B------:R-:W-:Y:S01]  /*38a0*/  ISETP.GE.U32.AND P1, PT, R14, UR5, PT ;  /* 0x000000050e007c0c */ /* 0x000fe2000bf26070 */
[----:B--2---:R-:W-:-:S02]  /*38b0*/  VIADD R16, R0, 0x600 ;  /* 0x0000060000107836 */ /* 0x004fc40000000000 */
[----:B------:R-:W-:Y:S01]  /*38c0*/  STS [R75], R21 ;  /* 0x000000154b007388 */ /* 0x000fe20000000800 */
[----:B----4-:R-:W-:-:S03]  /*38d0*/  IMAD.WIDE.U32 R2, R0, 0x4, R2 ;  /* 0x0000000400027825 */ /* 0x010fc600078e0002 */
[----:B------:R-:W-:Y:S01]  /*38e0*/  STS [R77], R22 ;  /* 0x000000164d007388 */ /* 0x000fe20000000800 */
[----:B------:R-:W-:-:S03]  /*38f0*/  @!P0 IMAD.MOV.U32 R12, RZ, RZ, -0x1 ;  /* 0xffffffffff0c8424 */ /* 0x000fc600078e00ff */
[----:B------:R0:W-:Y:S02]  /*3900*/  STS [R79], R23 ;  /* 0x000000174f007388 */ /* 0x0001e40000000800 */
[----:B------:R-:W-:Y:S02]  /*3910*/  @!P1 IMAD.MOV.U32 R14, RZ, RZ, -0x1 ;  /* 0xffffffffff0e9424 */ /* 0x000fe400078e00ff */
[----:B------:R-:W-:Y:S04]  /*3920*/  STS [R81], R24 ;  /* 0x0000001851007388 */ /* 0x000fe80000000800 */
[----:B------:R1:W-:Y:S01]  /*3930*/  STS [R83], R25 ;  /* 0x0000001953007388 */ /* 0x0003e20000000800 */
[----:B0-----:R-:W-:-:S03]  /*3940*/  @!P3 IMAD.MOV.U32 R23, RZ, RZ, -0x1 ;  /* 0xffffffffff17b424 */ /* 0x001fc600078e00ff */
[----:B------:R-:W-:Y:S02]  /*3950*/  STS [R85], R26 ;  /* 0x0000001a55007388 */ /* 0x000fe40000000800 */
[----:B------:R-:W-:Y:S02]  /*3960*/  @!P3 SEL R23, R23, 0x80000000, P2 ;  /* 0x800000001717b807 */ /* 0x000fe40001000000 */
[----:B------:R-:W-:Y:S01]  /*3970*/  STS [R87], R27 ;  /* 0x0000001b57007388 */ /* 0x000fe20000000800 */
[----:B------:R-:W-:Y:S01]  /*3980*/  @!P5 ISETP.GT.AND P2, PT, R8, -0x1, PT ;  /* 0xffffffff0800d80c */ /* 0x000fe20003f44270 */
[----:B-1----:R-:W-:Y:S01]  /*3990*/  @!P5 IMAD.MOV.U32 R25, RZ, RZ, -0x1 ;  /* 0xffffffffff19d424 */ /* 0x002fe200078e00ff */
[----:B------:R-:W-:Y:S01]  /*39a0*/  @!P3 LOP3.LUT R23, R23, R6, RZ, 0x3c, !PT ;  /* 0x000000061717b212 */ /* 0x000fe200078e3cff */
[----:B------:R-:W-:Y:S01]  /*39b0*/  STS [R89], R28 ;  /* 0x0000001c59007388 */ /* 0x000fe20000000800 */
[----:B------:R-:W-:Y:S02]  /*39c0*/  VIADD R6, R0, 0x700 ;  /* 0x0000070000067836 */ /* 0x000fe40000000000 */
[----:B------:R-:W-:Y:S01]  /*39d0*/  @!P5 SEL R25, R25, 0x80000000, P2 ;  /* 0x800000001919d807 */ /* 0x000fe20001000000 */
[----:B------:R-:W-:Y:S01]  /*39e0*/  BAR.SYNC.DEFER_BLOCKING 0x0 ;  /* 0x0000000000007b1d */ /* 0x000fe20000010000 */
[----:B------:R-:W-:-:S02]  /*39f0*/  ISETP.GE.U32.AND P2, PT, R16, UR5, PT ;  /* 0x0000000510007c0c */ /* 0x000fc4000bf46070 */
[----:B------:R-:W-:Y:S02]  /*3a00*/  @!P5 LOP3.LUT R25, R25, R8, RZ, 0x3c, !PT ;  /* 0x000000081919d212 */ /* 0x000fe400078e3cff */
[----:B------:R-:W-:Y:S01]  /*3a10*/  LOP3.LUT R8, R0, 0x800, RZ, 0xfc, !PT ;  /* 0x0000080000087812 */ /* 0x000fe200078efcff */
[----:B------:R-:W0:Y:S04]  /*3a20*/  @!P3 LDS R43, [R51] ;  /* 0x00000000332bb984 */ /* 0x000e280000000800 */
[----:B------:R-:W1:Y:S04]  /*3a30*/  LDS R13, [R51+0x400] ;  /* 0x00040000330d7984 */ /* 0x000e680000000800 */
[----:B------:R-:W2:Y:S04]  /*3a40*/  LDS R15, [R51+0x800] ;  /* 0x00080000330f7984 */ /* 0x000ea80000000800 */
[----:B------:R-:W3:Y:S04]  /*3a50*/  LDS R17, [R51+0xc00] ;  /* 0x000c000033117984 */ /* 0x000ee80000000800 */
[----:B------:R-:W4:Y:S04]  /*3a60*/  LDS R19, [R51+0x1000] ;  /* 0x0010000033137984 */ /* 0x000f280000000800 */
[----:B------:R-:W4:Y:S04]  /*3a70*/  LDS R21, [R51+0x1400] ;  /* 0x0014000033157984 */ /* 0x000f280000000800 */
[----:B------:R2:W-:Y:S04]  /*3a80*/  @!P3 STG.E desc[UR10][R2.64], R23 ;  /* 0x000000170200b986 */ /* 0x0005e8000c10190a */
[----:B0-----:R-:W-:Y:S01]  /*3a90*/  @!P3 STG.E desc[UR10][R4.64], R43 ;  /* 0x0000002b0400b986 */ /* 0x001fe2000c10190a */
[----:B------:R-:W-:Y:S01]  /*3aa0*/  ISETP.GE.U32.AND P3, PT, R6, UR5, PT ;  /* 0x0000000506007c0c */ /* 0x000fe2000bf66070 */
[----:B------:R-:W-:-:S02]  /*3ab0*/  @!P6 IMAD.MOV.U32 R6, RZ, RZ, -0x1 ;  /* 0xffffffffff06e424 */ /* 0x000fc400078e00ff */
[----:B------:R-:W-:Y:S04]  /*3ac0*/  @!P4 STG.E desc[UR10][R2.64+0x400], R7 ;  /* 0x000400070200c986 */ /* 0x000fe8000c10190a */
[----:B------:R-:W0:Y:S04]  /*3ad0*/  LDS R7, [R51+0x1800] ;  /* 0x0018000033077984 */ /* 0x000e280000000800 */
[----:B-1----:R-:W-:Y:S01]  /*3ae0*/  @!P4 STG.E desc[UR10][R4.64+0x400], R13 ;  /* 0x0004000d0400c986 */ /* 0x002fe2000c10190a */
[----:B------:R-:W-:-:S03]  /*3af0*/  @!P6 ISETP.GT.AND P4, PT, R9, -0x1, PT ;  /* 0xffffffff0900e80c */ /* 0x000fc60003f84270 */
[----:B------:R-:W-:Y:S01]  /*3b00*/  @!P5 STG.E desc[UR10][R2.64+0x800], R25 ;  /* 0x000800190200d986 */ /* 0x000fe2000c10190a */
[----:B------:R-:W-:Y:S02]  /*3b10*/  @!P6 SEL R6, R6, 0x80000000, P4 ;  /* 0x800000000606e807 */ /* 0x000fe40002000000 */
[----:B------:R-:W-:Y:S01]  /*3b20*/  ISETP.GE.U32.AND P4, PT, R8, UR5, PT ;  /* 0x0000000508007c0c */ /* 0x000fe2000bf86070 */
[----:B------:R-:W1:Y:S01]  /*3b30*/  LDS R13, [R51+0x1c00] ;  /* 0x001c0000330d7984 */ /* 0x000e620000000800 */
[----:B------:R-:W-:Y:S01]  /*3b40*/  @!P6 LOP3.LUT R9, R6, R9, RZ, 0x3c, !PT ;  /* 0x000000090609e212 */ /* 0x000fe200078e3cff */
[----:B------:R-:W-:Y:S02]  /*3b50*/  VIADD R8, R0, 0x900 ;  /* 0x0000090000087836 */ /* 0x000fe40000000000 */
[----:B--2---:R-:W-:Y:S01]  /*3b60*/  @!P5 STG.E desc[UR10][R4.64+0x800], R15 ;  /* 0x0008000f0400d986 */ /* 0x004fe2000c10190a */
[----:B------:R-:W-:-:S03]  /*3b70*/  @!P0 ISETP.GT.AND P5, PT, R10, -0x1, PT ;  /* 0xffffffff0a00880c */ /* 0x000fc60003fa4270 */
[----:B------:R-:W2:Y:S01]  /*3b80*/  LDS R15, [R51+0x2000] ;  /* 0x00200000330f7984 */ /* 0x000ea20000000800 */
[----:B------:R-:W-:Y:S01]  /*3b90*/  @!P0 SEL R23, R12, 0x80000000, P5 ;  /* 0x800000000c178807 */ /* 0x000fe20002800000 */
[----:B------:R-:W-:Y:S01]  /*3ba0*/  @!P3 IMAD.MOV.U32 R12, RZ, RZ, -0x1 ;  /* 0xffffffffff0cb424 */ /* 0x000fe200078e00ff */
[----:B------:R-:W-:Y:S01]  /*3bb0*/  @!P1 ISETP.GT.AND P5, PT, R11, -0x1, PT ;  /* 0xffffffff0b00980c */ /* 0x000fe20003fa4270 */
[----:B------:R-:W-:Y:S01]  /*3bc0*/  @!P6 STG.E desc[UR10][R2.64+0xc00], R9 ;  /* 0x000c00090200e986 */ /* 0x000fe2000c10190a */
[----:B------:R-:W-:Y:S02]  /*3bd0*/  @!P0 LOP3.LUT R23, R23, R10, RZ, 0x3c, !PT ;  /* 0x0000000a17178212 */ /* 0x000fe400078e3cff */
[----:B------:R-:W-:Y:S01]  /*3be0*/  @!P1 SEL R6, R14, 0x80000000, P5 ;  /* 0x800000000e069807 */ /* 0x000fe20002800000 */
[----:B------:R-:W2:Y:S01]  /*3bf0*/  LDS R9, [R51+0x2400] ;  /* 0x0024000033097984 */ /* 0x000ea20000000800 */
[----:B------:R-:W-:Y:S01]  /*3c00*/  ISETP.GE.U32.AND P5, PT, R8, UR5, PT ;  /* 0x0000000508007c0c */ /* 0x000fe2000bfa6070 */
[----:B------:R-:W-:Y:S01]  /*3c10*/  VIADD R8, R0, 0xa00 ;  /* 0x00000a0000087836 */ /* 0x000fe20000000000 */
[----:B------:R-:W-:Y:S01]  /*3c20*/  @!P1 LOP3.LUT R11, R6, R11, RZ, 0x3c, !PT ;  /* 0x0000000b060b9212 */ /* 0x000fe200078e3cff */
[----:B---3--:R-:W-:Y:S01]  /*3c30*/  @!P6 STG.E desc[UR10][R4.64+0xc00], R17 ;  /* 0x000c00110400e986 */ /* 0x008fe2000c10190a */
[----:B------:R-:W-:Y:S01]  /*3c40*/  @!P2 IMAD.MOV.U32 R6, RZ, RZ, -0x1 ;  /* 0xffffffffff06a424 */ /* 0x000fe200078e00ff */
[----:B------:R-:W-:Y:S01]  /*3c50*/  LOP3.LUT R10, R0, 0xc00, RZ, 0xfc, !PT ;  /* 0x00000c00000a7812 */ /* 0x000fe200078efcff */
[----:B------:R-:W-:Y:S01]  /*3c60*/  @!P4 IMAD.MOV.U32 R14, RZ, RZ, -0x1 ;  /* 0xffffffffff0ec424 */ /* 0x000fe200078e00ff */
[----:B------:R-:W-:Y:S01]  /*3c70*/  @!P0 STG.E desc[UR10][R2.64+0x1000], R23 ;  /* 0x0010001702008986 */ /* 0x000fe2000c10190a */
[----:B------:R-:W-:Y:S01]  /*3c80*/  ISETP.GE.U32.AND P6, PT, R8, UR5, PT ;  /* 0x0000000508007c0c */ /* 0x000fe2000bfc6070 */
[----:B------:R-:W-:-:S02]  /*3c90*/  VIADD R8, R0, 0xb00 ;  /* 0x00000b0000087836 */ /* 0x000fc40000000000 */
[----:B----4-:R3:W-:Y:S01]  /*3ca0*/  @!P0 STG.E desc[UR10][R4.64+0x1000], R19 ;  /* 0x0010001304008986 */ /* 0x0107e2000c10190a */
[----:B------:R-:W-:-:S03]  /*3cb0*/  @!P2 ISETP.GT.AND P0, PT, R29, -0x1, PT ;  /* 0xffffffff1d00a80c */ /* 0x000fc60003f04270 */
[----:B------:R-:W-:Y:S01]  /*3cc0*/  @!P1 STG.E desc[UR10][R2.64+0x1400], R11 ;  /* 0x0014000b02009986 */ /* 0x000fe2000c10190a */
[----:B------:R-:W-:Y:S02]  /*3cd0*/  @!P2 SEL R6, R6, 0x80000000, P0 ;  /* 0x800000000606a807 */ /* 0x000fe40000000000 */
[----:B------:R-:W-:Y:S01]  /*3ce0*/  @!P4 ISETP.GT.AND P0, PT, R31, -0x1, PT ;  /* 0xffffffff1f00c80c */ /* 0x000fe20003f04270 */
[----:B------:R-:W4:Y:S01]  /*3cf0*/  LDS R11, [R51+0x2800] ;  /* 0x00280000330b7984 */ /* 0x000f220000000800 */
[----:B------:R-:W-:Y:S02]  /*3d00*/  @!P2 LOP3.LUT R29, R6, R29, RZ, 0x3c, !PT ;  /* 0x0000001d061da212 */ /* 0x000fe400078e3cff */
[----:B------:R-:W-:Y:S01]  /*3d10*/  @!P4 SEL R6, R14, 0x80000000, P0 ;  /* 0x800000000e06c807 */ /* 0x000fe20000000000 */
[----:B------:R-:W-:Y:S01]  /*3d20*/  @!P1 STG.E desc[UR10][R4.64+0x1400], R21 ;  /* 0x0014001504009986 */ /* 0x000fe2000c10190a */
[----:B------:R-:W-:Y:S02]  /*3d30*/  @!P3 ISETP.GT.AND P1, PT, R30, -0x1, PT ;  /* 0xffffffff1e00b80c */ /* 0x000fe40003f24270 */
[----:B------:R-:W-:Y:S01]  /*3d40*/  @!P4 LOP3.LUT R31, R6, R31, RZ, 0x3c, !PT ;  /* 0x0000001f061fc212 */ /* 0x000fe200078e3cff */
[----:B------:R-:W4:Y:S01]  /*3d50*/  LDS R17, [R51+0x2c00] ;  /* 0x002c000033117984 */ /* 0x000f220000000800 */
[----:B---3--:R-:W-:Y:S01]  /*3d60*/  @!P3 SEL R19, R12, 0x80000000, P1 ;  /* 0x800000000c13b807 */ /* 0x008fe20000800000 */
[----:B------:R-:W-:Y:S01]  /*3d70*/  @!P5 IMAD.MOV.U32 R6, RZ, RZ, -0x1 ;  /* 0xffffffffff06d424 */ /* 0x000fe200078e00ff */
[----:B------:R-:W-:Y:S01]  /*3d80*/  ISETP.GE.U32.AND P1, PT, R8, UR5, PT ;  /* 0x0000000508007c0c */ /* 0x000fe2000bf26070 */
[----:B------:R-:W-:Y:S01]  /*3d90*/  @!P2 STG.E desc[UR10][R2.64+0x1800], R29 ;  /* 0x0018001d0200a986 */ /* 0x000fe2000c10190a */
[----:B------:R-:W-:Y:S01]  /*3da0*/  @!P3 LOP3.LUT R19, R19, R30, RZ, 0x3c, !PT ;  /* 0x0000001e1313b212 */ /* 0x000fe200078e3cff */
[----:B------:R-:W-:Y:S01]  /*3db0*/  @!P6 IMAD.MOV.U32 R12, RZ, RZ, -0x1 ;  /* 0xffffffffff0ce424 */ /* 0x000fe200078e00ff */
[----:B------:R-:W-:Y:S01]  /*3dc0*/  ISETP.GE.U32.AND P0, PT, R10, UR5, PT ;  /* 0x000000050a007c0c */ /* 0x000fe2000bf06070 */
[----:B0-----:R-:W-:Y:S01]  /*3dd0*/  @!P2 STG.E desc[UR10][R4.64+0x1800], R7 ;  /* 0x001800070400a986 */ /* 0x001fe2000c10190a */
[----:B------:R-:W-:-:S02]  /*3de0*/  VIADD R8, R0, 0xd00 ;  /* 0x00000d0000087836 */ /* 0x000fc40000000000 */
[----:B------:R-:W-:Y:S01]  /*3df0*/  VIADD R10, R0, 0xf00 ;  /* 0x00000f00000a7836 */ /* 0x000fe20000000000 */
[----:B------:R0:W-:Y:S02]  /*3e00*/  @!P3 STG.E desc[UR10][R2.64+0x1c00], R19 ;  /* 0x001c00130200b986 */ /* 0x0001e4000c10190a */
[----:B------:R-:W-:Y:S01]  /*3e10*/  ISETP.GE.U32.AND P2, PT, R8, UR5, PT ;  /* 0x0000000508007c0c */ /* 0x000fe2000bf46070 */
[----:B------:R-:W-:Y:S01]  /*3e20*/  VIADD R8, R0, 0xe00 ;  /* 0x00000e0000087836 */ /* 0x000fe20000000000 */
[----:B-1----:R1:W-:Y:S01]  /*3e30*/  @!P3 STG.E desc[UR10][R4.64+0x1c00], R13 ;  /* 0x001c000d0400b986 */ /* 0x0023e2000c10190a */
[----:B------:R-:W-:Y:S01]  /*3e40*/  @!P6 ISETP.GT.AND P3, PT, R33, -0x1, PT ;  /* 0xffffffff2100e80c */ /* 0x000fe20003f64270 */
[----:B------:R-:W-:Y:S02]  /*3e50*/  @!P1 IMAD.MOV.U32 R14, RZ, RZ, -0x1 ;  /* 0xffffffffff0e9424 */ /* 0x000fe400078e00ff */
[----:B------:R-:W-:Y:S04]  /*3e60*/  @!P4 STG.E desc[UR10][R2.64+0x2000], R31 ;  /* 0x0020001f0200c986 */ /* 0x000fe8000c10190a */
[----:B--2---:R2:W-:Y:S01]  /*3e70*/  @!P4 STG.E desc[UR10][R4.64+0x2000], R15 ;  /* 0x0020000f0400c986 */ /* 0x0045e2000c10190a */
[----:B------:R-:W-:-:S02]  /*3e80*/  @!P5 ISETP.GT.AND P4, PT, R32, -0x1, PT ;  /* 0xffffffff2000d80c */ /* 0x000fc40003f84270 */
[----:B0-----:R-:W-:Y:S02]  /*3e90*/  @!P2 IMAD.MOV.U32 R19, RZ, RZ, -0x1 ;  /* 0xffffffffff13a424 */ /* 0x001fe400078e00ff */
[----:B------:R-:W-:Y:S02]  /*3ea0*/  @!P5 SEL R7, R6, 0x80000000, P4 ;  /* 0x800000000607d807 */ /* 0x000fe40002000000 */
[----:B------:R-:W-:Y:S02]  /*3eb0*/  @!P1 ISETP.GT.AND P4, PT, R34, -0x1, PT ;  /* 0xffffffff2200980c */ /* 0x000fe40003f84270 */
[----:B-1----:R-:W-:Y:S02]  /*3ec0*/  @!P5 LOP3.LUT R13, R7, R32, RZ, 0x3c, !PT ;  /* 0x00000020070dd212 */ /* 0x002fe400078e3cff */
[----:B------:R-:W-:Y:S02]  /*3ed0*/  LOP3.LUT R7, R0, 0x1000, RZ, 0xfc, !PT ;  /* 0x0000100000077812 */ /* 0x000fe400078efcff */
[----:B------:R-:W-:Y:S01]  /*3ee0*/  @!P6 SEL R6, R12, 0x80000000, P3 ;  /* 0x800000000c06e807 */ /* 0x000fe20001800000 */
[----:B------:R-:W-:Y:S01]  /*3ef0*/  @!P5 STG.E desc[UR10][R2.64+0x2400], R13 ;  /* 0x0024000d0200d986 */ /* 0x000fe2000c10190a */
[----:B--2---:R-:W-:-:S02]  /*3f00*/  @!P1 SEL R15, R14, 0x80000000, P4 ;  /* 0x800000000e0f9807 */ /* 0x004fc40002000000 */
[----:B------:R-:W-:Y:S01]  /*3f10*/  @!P6 LOP3.LUT R33, R6, R33, RZ, 0x3c, !PT ;  /* 0x000000210621e212 */ /* 0x000fe200078e3cff */
[----:B------:R-:W-:Y:S01]  /*3f20*/  @!P5 STG.E desc[UR10][R4.64+0x2400], R9 ;  /* 0x002400090400d986 */ /* 0x000fe2000c10190a */
[----:B------:R-:W-:Y:S01]  /*3f30*/  ISETP.GE.U32.AND P5, PT, R7, UR5, PT ;  /* 0x0000000507007c0c */ /* 0x000fe2000bfa6070 */
[----:B------:R-:W-:Y:S01]  /*3f40*/  VIADD R6, R0, 0x1100 ;  /* 0x0000110000067836 */ /* 0x000fe20000000000 */
[----:B------:R-:W-:Y:S01]  /*3f50*/  @!P1 LOP3.LUT R15, R15, R34, RZ, 0x3c, !PT ;  /* 0x000000220f0f9212 */ /* 0x000fe200078e3cff */
[----:B------:R-:W0:Y:S01]  /*3f60*/  LDS R7, [R51+0x3000] ;  /* 0x0030000033077984 */ /* 0x000e220000000800 */
[----:B------:R-:W-:Y:S01]  /*3f70*/  ISETP.GE.U32.AND P3, PT, R8, UR5, PT ;  /* 0x0000000508007c0c */ /* 0x000fe2000bf66070 */
[----:B------:R-:W-:Y:S01]  /*3f80*/  VIADD R0, R0, 0x1200 ;  /* 0x0000120000007836 */ /* 0x000fe20000000000 */
[----:B------:R-:W-:Y:S01]  /*3f90*/  ISETP.GE.U32.AND P4, PT, R10, UR5, PT ;  /* 0x000000050a007c0c */ /* 0x000fe2000bf86070 */
[----:B------:R-:W1:Y:S04]  /*3fa0*/  LDS R9, [R51+0x3400] ;  /* 0x0034000033097984 */ /* 0x000e680000000800 */
[----:B------:R-:W-:Y:S02]  /*3fb0*/  @!P6 STG.E desc[UR10][R2.64+0x2800], R33 ;  /* 0x002800210200e986 */ /* 0x000fe4000c10190a */
[----:B------:R-:W-:-:S02]  /*3fc0*/  @!P5 IMAD.MOV.U32 R10, RZ, RZ, -0x1 ;  /* 0xffffffffff0ad424 */ /* 0x000fc400078e00ff */
[----:B------:R-:W2:Y:S02]  /*3fd0*/  LDS R13, [R51+0x3800] ;  /* 0x00380000330d7984 */ /* 0x000ea40000000800 */
[----:B------:R-:W-:Y:S02]  /*3fe0*/  @!P3 IMAD.MOV.U32 R8, RZ, RZ, -0x1 ;  /* 0xffffffffff08b424 */ /* 0x000fe400078e00ff */
[----:B----4-:R-:W-:Y:S01]  /*3ff0*/  @!P6 STG.E desc[UR10][R4.64+0x2800], R11 ;  /* 0x0028000b0400e986 */ /* 0x010fe2000c10190a */
[----:B------:R-:W-:Y:S01]  /*4000*/  ISETP.GE.U32.AND P6, PT, R6, UR5, PT ;  /* 0x0000000506007c0c */ /* 0x000fe2000bfc6070 */
[----:B------:R-:W-:Y:S02]  /*4010*/  @!P0 IMAD.MOV.U32 R6, RZ, RZ, -0x1 ;  /* 0xffffffffff068424 */ /* 0x000fe400078e00ff */
[----:B------:R-:W-:Y:S01]  /*4020*/  @!P1 STG.E desc[UR10][R2.64+0x2c00], R15 ;  /* 0x002c000f02009986 */ /* 0x000fe2000c10190a */
[----:B------:R-:W-:-:S03]  /*4030*/  @!P4 IMAD.MOV.U32 R21, RZ, RZ, -0x1 ;  /* 0xffffffffff15c424 */ /* 0x000fc600078e00ff */
[----:B------:R-:W3:Y:S04]  /*4040*/  LDS R11, [R51+0x3c00] ;  /* 0x003c0000330b7984 */ /* 0x000ee80000000800 */
[----:B------:R-:W-:Y:S01]  /*4050*/  @!P1 STG.E desc[UR10][R4.64+0x2c00], R17 ;  /* 0x002c001104009986 */ /* 0x000fe2000c10190a */
[----:B------:R-:W-:Y:S01]  /*4060*/  @!P0 ISETP.GT.AND P1, PT, R35, -0x1, PT ;  /* 0xffffffff2300880c */ /* 0x000fe20003f24270 */
[----:B------:R-:W-:Y:S02]  /*4070*/  @!P6 IMAD.MOV.U32 R23, RZ, RZ, -0x1 ;  /* 0xffffffffff17e424 */ /* 0x000fe400078e00ff */
[----:B------:R-:W4:Y:S01]  /*4080*/  LDS R15, [R51+0x4000] ;  /* 0x00400000330f7984 */ /* 0x000f220000000800 */
[----:B------:R-:W-:Y:S02]  /*4090*/  @!P0 SEL R6, R6, 0x80000000, P1 ;  /* 0x8000000006068807 */ /* 0x000fe40000800000 */
[----:B------:R-:W-:Y:S01]  /*40a0*/  @!P2 ISETP.GT.AND P1, PT, R36, -0x1, PT ;  /* 0xffffffff2400a80c */ /* 0x000fe20003f24270 */
[----:B------:R-:W4:Y:S01]  /*40b0*/  LDS R17, [R51+0x4400] ;  /* 0x0044000033117984 */ /* 0x000f220000000800 */
[----:B------:R-:W-:-:S02]  /*40c0*/  @!P0 LOP3.LUT R35, R6, R35, RZ, 0x3c, !PT ;  /* 0x0000002306238212 */ /* 0x000fc400078e3cff */
[----:B------:R-:W-:Y:S02]  /*40d0*/  @!P2 SEL R19, R19, 0x80000000, P1 ;  /* 0x800000001313a807 */ /* 0x000fe40000800000 */
[----:B------:R-:W-:Y:S01]  /*40e0*/  @!P3 ISETP.GT.AND P1, PT, R37, -0x1, PT ;  /* 0xffffffff2500b80c */ /* 0x000fe20003f24270 */
[----:B------:R1:W-:Y:S01]  /*40f0*/  @!P0 STG.E desc[UR10][R2.64+0x3000], R35 ;  /* 0x0030002302008986 */ /* 0x0003e2000c10190a */
[----:B------:R-:W-:Y:S02]  /*4100*/  @!P2 LOP3.LUT R19, R19, R36, RZ, 0x3c, !PT ;  /* 0x000000241313a212 */ /* 0x000fe400078e3cff */
[----:B------:R-:W-:Y:S01]  /*4110*/  @!P3 SEL R8, R8, 0x80000000, P1 ;  /* 0x800000000808b807 */ /* 0x000fe20000800000 */
[----:B0-----:R0:W-:Y:S01]  /*4120*/  @!P0 STG.E desc[UR10][R4.64+0x3000], R7 ;  /* 0x0030000704008986 */ /* 0x0011e2000c10190a */
[----:B------:R-:W-:Y:S02]  /*4130*/  @!P4 ISETP.GT.AND P1, PT, R38, -0x1, PT ;  /* 0xffffffff2600c80c */ /* 0x000fe40003f24270 */
[----:B------:R-:W-:Y:S01]  /*4140*/  @!P3 LOP3.LUT R37, R8, R37, RZ, 0x3c, !PT ;  /* 0x000000250825b212 */ /* 0x000fe200078e3cff */
[----:B------:R0:W-:Y:S01]  /*4150*/  @!P2 STG.E desc[UR10][R2.64+0x3400], R19 ;  /* 0x003400130200a986 */ /* 0x0001e2000c10190a */
[----:B------:R-:W-:-:S02]  /*4160*/  @!P4 SEL R21, R21, 0x80000000, P1 ;  /* 0x800000001515c807 */ /* 0x000fc40000800000 */
[----:B------:R-:W-:Y:S01]  /*4170*/  @!P5 ISETP.GT.AND P1, PT, R39, -0x1, PT ;  /* 0xffffffff2700d80c */ /* 0x000fe20003f24270 */
[----:B-1----:R0:W-:Y:S01]  /*4180*/  @!P2 STG.E desc[UR10][R4.64+0x3400], R9 ;  /* 0x003400090400a986 */ /* 0x0021e2000c10190a */
[----:B------:R-:W-:Y:S02]  /*4190*/  @!P4 LOP3.LUT R21, R21, R38, RZ, 0x3c, !PT ;  /* 0x000000261515c212 */ /* 0x000fe400078e3cff */
[----:B------:R-:W-:Y:S01]  /*41a0*/  @!P5 SEL R10, R10, 0x80000000, P1 ;  /* 0x800000000a0ad807 */ /* 0x000fe20000800000 */
[----:B------:R0:W-:Y:S01]  /*41b0*/  @!P3 STG.E desc[UR10][R2.64+0x3800], R37 ;  /* 0x003800250200b986 */ /* 0x0001e2000c10190a */
[----:B------:R-:W-:Y:S02]  /*41c0*/  @!P6 ISETP.GT.AND P1, PT, R40, -0x1, PT ;  /* 0xffffffff2800e80c */ /* 0x000fe40003f24270 */
[----:B------:R-:W-:Y:S01]  /*41d0*/  @!P5 LOP3.LUT R39, R10, R39, RZ, 0x3c, !PT ;  /* 0x000000270a27d212 */ /* 0x000fe200078e3cff */
[----:B--2---:R0:W-:Y:S01]  /*41e0*/  @!P3 STG.E desc[UR10][R4.64+0x3800], R13 ;  /* 0x0038000d0400b986 */ /* 0x0041e2000c10190a */
[----:B------:R-:W-:-:S02]  /*41f0*/  @!P6 SEL R23, R23, 0x80000000, P1 ;  /* 0x800000001717e807 */ /* 0x000fc40000800000 */
[----:B------:R-:W-:Y:S01]  /*4200*/  ISETP.GE.U32.AND P1, PT, R0, UR5, PT ;  /* 0x0000000500007c0c */ /* 0x000fe2000bf26070 */
[----:B------:R0:W-:Y:S01]  /*4210*/  @!P4 STG.E desc[UR10][R2.64+0x3c00], R21 ;  /* 0x003c00150200c986 */ /* 0x0001e2000c10190a */
[----:B------:R-:W-:-:S03]  /*4220*/  @!P6 LOP3.LUT R23, R23, R40, RZ, 0x3c, !PT ;  /* 0x000000281717e212 */ /* 0x000fc600078e3cff */
[----:B---3--:R0:W-:Y:S04]  /*4230*/  @!P4 STG.E desc[UR10][R4.64+0x3c00], R11 ;  /* 0x003c000b0400c986 */ /* 0x0081e8000c10190a */
[----:B------:R0:W-:Y:S04]  /*4240*/  @!P5 STG.E desc[UR10][R2.64+0x4000], R39 ;  /* 0x004000270200d986 */ /* 0x0001e8000c10190a */
[----:B----4-:R0:W-:Y:S04]  /*4250*/  @!P5 STG.E desc[UR10][R4.64+0x4000], R15 ;  /* 0x0040000f0400d986 */ /* 0x0101e8000c10190a */
[----:B------:R0:W-:Y:S04]  /*4260*/  @!P6 STG.E desc[UR10][R2.64+0x4400], R23 ;  /* 0x004400170200e986 */ /* 0x0001e8000c10190a */
[----:B------:R0:W-:Y:S01]  /*4270*/  @!P6 STG.E desc[UR10][R4.64+0x4400], R17 ;  /* 0x004400110400e986 */ /* 0x0001e2000c10190a */
[----:B------:R-:W-:Y:S05]  /*4280*/  @P1 EXIT ;  /* 0x000000000000194d */ /* 0x000fea0003800000 */
[----:B------:R-:W1:Y:S01]  /*4290*/  LDS R51, [R51+0x4800] ;  /* 0x0048000033337984 */ /* 0x000e620000000800 */
[----:B------:R-:W-:Y:S01]  /*42a0*/  IMAD.MOV.U32 R0, RZ, RZ, -0x1 ;  /* 0xffffffffff007424 */ /* 0x000fe200078e00ff */
[----:B------:R-:W-:-:S04]  /*42b0*/  ISETP.GT.AND P0, PT, R41, -0x1, PT ;  /* 0xffffffff2900780c */ /* 0x000fc80003f04270 */
[----:B------:R-:W-:-:S04]  /*42c0*/  SEL R0, R0, 0x80000000, P0 ;  /* 0x8000000000007807 */ /* 0x000fc80000000000 */
[----:B------:R-:W-:-:S05]  /*42d0*/  LOP3.LUT R41, R0, R41, RZ, 0x3c, !PT ;  /* 0x0000002900297212 */ /* 0x000fca00078e3cff */
[----:B------:R-:W-:Y:S04]  /*42e0*/  STG.E desc[UR10][R2.64+0x4800], R41 ;  /* 0x0048002902007986 */ /* 0x000fe8000c10190a */
[----:B-1----:R-:W-:Y:S01]  /*42f0*/  STG.E desc[UR10][R4.64+0x4800], R51 ;  /* 0x0048003304007986 */ /* 0x002fe2000c10190a */
[----:B------:R-:W-:Y:S05]  /*4300*/  EXIT ;  /* 0x000000000000794d */ /* 0x000fea0003800000 */
.L_x_240:
        /* <DEDUP_REMOVED lines=15> */
.L_x_246:


//--------------------- .text._ZN3cub18CUB_300001_SM_10006detail11EmptyKernelIvEEvv --------------------------
	.section	.text._ZN3cub18CUB_300001_SM_10006detail11EmptyKernelIvEEvv,"ax",@progbits
	.align	128
        .global         _ZN3cub18CUB_300001_SM_10006detail11EmptyKernelIvEEvv
        .type           _ZN3cub18CUB_300001_SM_10006detail11EmptyKernelIvEEvv,@function
        .size           _ZN3cub18CUB_300001_SM_10006detail11EmptyKernelIvEEvv,(.L_x_247 - _ZN3cub18CUB_300001_SM_10006detail11EmptyKernelIvEEvv)
        .other          _ZN3cub18CUB_300001_SM_10006detail11EmptyKernelIvEEvv,@"STO_CUDA_ENTRY STV_DEFAULT"
_ZN3cub18CUB_300001_SM_10006detail11EmptyKernelIvEEvv:
.text._ZN3cub18CUB_300001_SM_10006detail11EmptyKernelIvEEvv:
[----:B------:R-:W-:Y:S01]  /*0000*/  LDC R1, c[0x0][0x37c] ;  /* 0x0000df00ff017b82 */ /* 0x000fe20000000800 */
[----:B------:R-:W-:Y:S05]  /*0010*/  EXIT ;  /* 0x000000000000794d */ /* 0x000fea0003800000 */
.L_x_241:
        /* <DEDUP_REMOVED lines=14> */
.L_x_247:


//--------------------- .text._Z10sortOutputPiPfS0_S_S0_S0_ji --------------------------
	.section	.text._Z10sortOutputPiPfS0_S_S0_S0_ji,"ax",@progbits
	.align	128
        .global         _Z10sortOutputPiPfS0_S_S0_S0_ji
        .type           _Z10sortOutputPiPfS0_S_S0_S0_ji,@function
        .size           _Z10sortOutputPiPfS0_S_S0_S0_ji,(.L_x_248 - _Z10sortOutputPiPfS0_S_S0_S0_ji)
        .other          _Z10sortOutputPiPfS0_S_S0_S0_ji,@"STO_CUDA_ENTRY STV_DEFAULT"
_Z10sortOutputPiPfS0_S_S0_S0_ji:
.text._Z10sortOutputPiPfS0_S_S0_S0_ji:
[----:B------:R-:W-:Y:S01]  /*0000*/  LDC R1, c[0x0][0x37c] ;  /* 0x0000df00ff017b82 */ /* 0x000fe20000000800 */
[----:B------:R-:W0:Y:S07]  /*0010*/  S2R R3, SR_TID.X ;  /* 0x0000000000037919 */ /* 0x000e2e0000002100 */
[----:B------:R-:W0:Y:S01]  /*0020*/  S2UR UR4, SR_CTAID.X ;  /* 0x00000000000479c3 */ /* 0x000e220000002500 */
[----:B------:R-:W1:Y:S07]  /*0030*/  LDCU UR5, c[0x0][0x3b4] ;  /* 0x00007680ff0577ac */ /* 0x000e6e0008000800 */
[----:B------:R-:W0:Y:S02]  /*0040*/  LDC R0, c[0x0][0x360] ;  /* 0x0000d800ff007b82 */ /* 0x000e240000000800 */
[----:B0-----:R-:W-:-:S05]  /*0050*/  IMAD R0, R0, UR4, R3 ;  /* 0x0000000400007c24 */ /* 0x001fca000f8e0203 */
[----:B-1----:R-:W-:-:S13]  /*0060*/  ISETP.GE.U32.AND P0, PT, R0, UR5, PT ;  /* 0x0000000500007c0c */ /* 0x002fda000bf06070 */
[----:B------:R-:W-:Y:S05]  /*0070*/  @P0 EXIT ;  /* 0x000000000000094d */ /* 0x000fea0003800000 */
[----:B------:R-:W0:Y:S01]  /*0080*/  LDC.64 R2, c[0x0][0x380] ;  /* 0x0000e000ff027b82 */ /* 0x000e220000000a00 */
[----:B------:R-:W1:Y:S07]  /*0090*/  LDCU.64 UR4, c[0x0][0x358] ;  /* 0x00006b00ff0477ac */ /* 0x000e6e0008000a00 */
[----:B------:R-:W2:Y:S08]  /*00a0*/  LDC.64 R6, c[0x0][0x390] ;  /* 0x0000e400ff067b82 */ /* 0x000eb00000000a00 */
[----:B------:R-:W3:Y:S01]  /*00b0*/  LDC.64 R8, c[0x0][0x3a0] ;  /* 0x0000e800ff087b82 */ /* 0x000ee20000000a00 */
[C---:B------:R-:W-:Y:S01]  /*00c0*/  SHF.L.U32 R11, R0.reuse, 0x2, RZ ;  /* 0x00000002000b7819 */ /* 0x040fe200000006ff */
[----:B------:R-:W4:Y:S01]  /*00d0*/  LDCU UR6, c[0x0][0x3b0] ;  /* 0x00007600ff0677ac */ /* 0x000f220008000800 */
[----:B0-----:R-:W-:-:S06]  /*00e0*/  IMAD.WIDE.U32 R2, R0, 0x4, R2 ;  /* 0x0000000400027825 */ /* 0x001fcc00078e0002 */
[----:B-1----:R-:W5:Y:S02]  /*00f0*/  LDG.E R3, desc[UR4][R2.64] ;  /* 0x0000000402037981 */ /* 0x002f64000c1e1900 */
[----:B-----5:R-:W-:-:S05]  /*0100*/  SHF.L.U32 R5, R3, 0x2, RZ ;  /* 0x0000000203057819 */ /* 0x020fca00000006ff */
[----:B--2---:R-:W-:Y:S02]  /*0110*/  IMAD.WIDE R6, R5, 0x4, R6 ;  /* 0x0000000405067825 */ /* 0x004fe400078e0206 */
[----:B------:R-:W0:Y:S03]  /*0120*/  LDC.64 R4, c[0x0][0x398] ;  /* 0x0000e600ff047b82 */ /* 0x000e260000000a00 */
[----:B------:R-:W2:Y:S01]  /*0130*/  LDG.E R13, desc[UR4][R6.64] ;  /* 0x00000004060d7981 */ /* 0x000ea2000c1e1900 */
[----:B---3--:R-:W-:-:S04]  /*0140*/  IMAD.WIDE.U32 R8, R11, 0x4, R8 ;  /* 0x000000040b087825 */ /* 0x008fc800078e0008 */
[----:B0-----:R-:W-:Y:S02]  /*0150*/  IMAD.WIDE R4, R3, 0x4, R4 ;  /* 0x0000000403047825 */ /* 0x001fe400078e0204 */
[----:B------:R-:W0:Y:S03]  /*0160*/  LDC.64 R2, c[0x0][0x388] ;  /* 0x0000e200ff027b82 */ /* 0x000e260000000a00 */
[----:B------:R1:W4:Y:S05]  /*0170*/  LDG.E R11, desc[UR4][R4.64] ;  /* 0x00000004040b7981 */ /* 0x00032a000c1e1900 */
[----:B-1----:R-:W1:Y:S01]  /*0180*/  LDC.64 R4, c[0x0][0x3a8] ;  /* 0x0000ea00ff047b82 */ /* 0x002e620000000a00 */
[----:B--2---:R-:W-:Y:S04]  /*0190*/  STG.E desc[UR4][R8.64], R13 ;  /* 0x0000000d08007986 */ /* 0x004fe8000c101904 */
[----:B------:R-:W2:Y:S04]  /*01a0*/  LDG.E R15, desc[UR4][R6.64+0x4] ;  /* 0x00000404060f7981 */ /* 0x000ea8000c1e1900 */
[----:B--2---:R-:W-:Y:S04]  /*01b0*/  STG.E desc[UR4][R8.64+0x4], R15 ;  /* 0x0000040f08007986 */ /* 0x004fe8000c101904 */
[----:B------:R-:W2:Y:S01]  /*01c0*/  LDG.E R17, desc[UR4][R6.64+0x8] ;  /* 0x0000080406117981 */ /* 0x000ea2000c1e1900 */
[----:B0-----:R-:W-:-:S03]  /*01d0*/  IMAD.WIDE.U32 R2, R0, 0x4, R2 ;  /* 0x0000000400027825 */ /* 0x001fc600078e0002 */
[----:B--2---:R-:W-:Y:S04]  /*01e0*/  STG.E desc[UR4][R8.64+0x8], R17 ;  /* 0x0000081108007986 */ /* 0x004fe8000c101904 */
[----:B------:R-:W2:Y:S01]  /*01f0*/  LDG.E R19, desc[UR4][R6.64+0xc] ;  /* 0x00000c0406137981 */ /* 0x000ea2000c1e1900 */
[----:B----4-:R-:W-:-:S03]  /*0200*/  IMAD R11, R0, UR6, R11 ;  /* 0x00000006000b7c24 */ /* 0x010fc6000f8e020b */
[----:B--2---:R-:W-:Y:S04]  /*0210*/  STG.E desc[UR4][R8.64+0xc], R19 ;  /* 0x00000c1308007986 */ /* 0x004fe8000c101904 */
[----:B------:R-:W2:Y:S01]  /*0220*/  LDG.E R2, desc[UR4][R2.64] ;  /* 0x0000000402027981 */ /* 0x000ea2000c1e1900 */
[----:B-1----:R-:W-:-:S04]  /*0230*/  IMAD.WIDE.U32 R4, R11, 0x4, R4 ;  /* 0x000000040b047825 */ /* 0x002fc800078e0004 */
[----:B--2---:R-:W-:-:S05]  /*0240*/  FADD R11, R2, -1 ;  /* 0xbf800000020b7421 */ /* 0x004fca0000000000 */
[----:B------:R-:W-:Y:S01]  /*0250*/  STG.E desc[UR4][R4.64], R11 ;  /* 0x0000000b04007986 */ /* 0x000fe2000c101904 */
[----:B------:R-:W-:Y:S05]  /*0260*/  EXIT ;  /* 0x000000000000794d */ /* 0x000fea0003800000 */
.L_x_242:
        /* <DEDUP_REMOVED lines=9> */
.L_x_248:


//--------------------- .nv.shared._ZN3cub18CUB_300001_SM_10006detail10radix_sort29DeviceRadixSortOnesweepKernelINS1_5radix10policy_hubIfijE10Policy1000ELNS0_9SortOrderE1EfijiiNS1_21identity_decomposer_tEEEvPT5_SB_PT3_PKSC_PT1_PKSG_PT2_PKSK_T4_iiT6_ --------------------------
	.section	.nv.shared._ZN3cub18CUB_300001_SM_10006detail10radix_sort29DeviceRadixSortOnesweepKernelINS1_5radix10policy_hubIfijE10Policy1000ELNS0_9SortOrderE1EfijiiNS1_21identity_decomposer_tEEEvPT5_SB_PT3_PKSC_PT1_PKSG_PT2_PKSK_T4_iiT6_,"aw",@nobits
	.sectionflags	@""
	.align	16
.nv.shared._ZN3cub18CUB_300001_SM_10006detail10radix_sort29DeviceRadixSortOnesweepKernelINS1_5radix10policy_hubIfijE10Policy1000ELNS0_9SortOrderE1EfijiiNS1_21identity_decomposer_tEEEvPT5_SB_PT3_PKSC_PT1_PKSG_PT2_PKSK_T4_iiT6_:
	.zero		37376


//--------------------- .nv.shared.reserved.0     --------------------------
	.section	.nv.shared.reserved.0,"aw",@nobits
	.weak		__nv_reservedSMEM_offset_0_alias
	.size		__nv_reservedSMEM_offset_0_alias, 0, 64
	.other		__nv_reservedSMEM_offset_0_alias,@"STO_CUDA_RESERVED_SHARED STV_DEFAULT"
__nv_reservedSMEM_offset_0_alias:
	.zero		0
	.zero		64


//--------------------- .nv.global                --------------------------
	.section	.nv.global,"aw",@nobits
.nv.global:
	.type		_ZN34_INTERNAL_d58b1356_4_k_cu_56a59fc54cuda3std3__436_GLOBAL__N__d58b1356_4_k_cu_56a59fc56ignoreE,@object
	.size		_ZN34_INTERNAL_d58b1356_4_k_cu_56a59fc54cuda3std3__436_GLOBAL__N__d58b1356_4_k_cu_56a59fc56ignoreE,(_ZN34_INTERNAL_d58b1356_4_k_cu_56a59fc54cuda3std6ranges3__45__cpo5cdataE - _ZN34_INTERNAL_d58b1356_4_k_cu_56a59fc54cuda3std3__436_GLOBAL__N__d58b1356_4_k_cu_56a59fc56ignoreE)
_ZN34_INTERNAL_d58b1356_4_k_cu_56a59fc54cuda3std3__436_GLOBAL__N__d58b1356_4_k_cu_56a59fc56ignoreE:
	.zero		1
	.type		_ZN34_INTERNAL_d58b1356_4_k_cu_56a59fc54cuda3std6ranges3__45__cpo5cdataE,@object
	.size		_ZN34_INTERNAL_d58b1356_4_k_cu_56a59fc54cuda3std6ranges3__45__cpo5cdataE,(_ZN34_INTERNAL_d58b1356_4_k_cu_56a59fc54cuda3std3__45__cpo5beginE - _ZN34_INTERNAL_d58b1356_4_k_cu_56a59fc54cuda3std6ranges3__45__cpo5cdataE)
_ZN34_INTERNAL_d58b1356_4_k_cu_56a59fc54cuda3std6ranges3__45__cpo5cdataE:
	.zero		1
	.type		_ZN34_INTERNAL_d58b1356_4_k_cu_56a59fc54cuda3std3__45__cpo5beginE,@object
	.size		_ZN34_INTERNAL_d58b1356_4_k_cu_56a59fc54cuda3std3__45__cpo5beginE,(_ZN34_INTERNAL_d58b1356_4_k_cu_56a59fc54cuda3std6ranges3__45__cpo3endE - _ZN34_INTERNAL_d58b1356_4_k_cu_56a59fc54cuda3std3__45__cpo5beginE)
_ZN34_INTERNAL_d58b1356_4_k_cu_56a59fc54cuda3std3__45__cpo5beginE:
	.zero		1
	.type		_ZN34_INTERNAL_d58b1356_4_k_cu_56a59fc54cuda3std6ranges3__45__cpo3endE,@object
	.size		_ZN34_INTERNAL_d58b1356_4_k_cu_56a59fc54cuda3std6ranges3__45__cpo3endE,(_ZN34_INTERNAL_d58b1356_4_k_cu_56a59fc54cuda3std3__47nulloptE - _ZN34_INTERNAL_d58b1356_4_k_cu_56a59fc54cuda3std6ranges3__45__cpo3endE)
_ZN34_INTERNAL_d58b1356_4_k_cu_56a59fc54cuda3std6ranges3__45__cpo3endE:
	.zero		1
	.type		_ZN34_INTERNAL_d58b1356_4_k_cu_56a59fc54cuda3std3__47nulloptE,@object
	.size		_ZN34_INTERNAL_d58b1356_4_k_cu_56a59fc54cuda3std3__47nulloptE,(_ZN34_INTERNAL_d58b1356_4_k_cu_56a59fc56thrust24THRUST_300001_SM_1000_NS6system6detail10sequential3seqE - _ZN34_INTERNAL_d58b1356_4_k_cu_56a59fc54cuda3std3__47nulloptE)
_ZN34_INTERNAL_d58b1356_4_k_cu_56a59fc54cuda3std3__47nulloptE:
	.zero		1
	.type		_ZN34_INTERNAL_d58b1356_4_k_cu_56a59fc56thrust24THRUST_300001_SM_1000_NS6system6detail10sequential3seqE,@object
	.size		_ZN34_INTERNAL_d58b1356_4_k_cu_56a59fc56thrust24THRUST_300001_SM_1000_NS6system6detail10sequential3seqE,(_ZN34_INTERNAL_d58b1356_4_k_cu_56a59fc54cuda3std3__45__cpo6rbeginE - _ZN34_INTERNAL_d58b1356_4_k_cu_56a59fc56thrust24THRUST_300001_SM_1000_NS6system6detail10sequential3seqE)
_ZN34_INTERNAL_d58b1356_4_k_cu_56a59fc56thrust24THRUST_300001_SM_1000_NS6system6detail10sequential3seqE:
	.zero		1
	.type		_ZN34_INTERNAL_d58b1356_4_k_cu_56a59fc54cuda3std3__45__cpo6rbeginE,@object
	.size		_ZN34_INTERNAL_d58b1356_4_k_cu_56a59fc54cuda3std3__45__cpo6rbeginE,(_ZN34_INTERNAL_d58b1356_4_k_cu_56a59fc54cuda3std6ranges3__45__cpo9iter_swapE - _ZN34_INTERNAL_d58b1356_4_k_cu_56a59fc54cuda3std3__45__cpo6rbeginE)
_ZN34_INTERNAL_d58b1356_4_k_cu_56a59fc54cuda3std3__45__cpo6rbeginE:
	.zero		1
	.type		_ZN34_INTERNAL_d58b1356_4_k_cu_56a59fc54cuda3std6ranges3__45__cpo9iter_swapE,@object
	.size		_ZN34_INTERNAL_d58b1356_4_k_cu_56a59fc54cuda3std6ranges3__45__cpo9iter_swapE,(_ZN34_INTERNAL_d58b1356_4_k_cu_56a59fc54cuda3std3__48in_placeE - _ZN34_INTERNAL_d58b1356_4_k_cu_56a59fc54cuda3std6ranges3__45__cpo9iter_swapE)
_ZN34_INTERNAL_d58b1356_4_k_cu_56a59fc54cuda3std6ranges3__45__cpo9iter_swapE:
	.zero		1
	.type		_ZN34_INTERNAL_d58b1356_4_k_cu_56a59fc54cuda3std3__48in_placeE,@object
	.size		_ZN34_INTERNAL_d58b1356_4_k_cu_56a59fc54cuda3std3__48in_placeE,(_ZN34_INTERNAL_d58b1356_4_k_cu_56a59fc54cuda3std6ranges3__45__cpo5ssizeE - _ZN34_INTERNAL_d58b1356_4_k_cu_56a59fc54cuda3std3__48in_placeE)
_ZN34_INTERNAL_d58b1356_4_k_cu_56a59fc54cuda3std3__48in_placeE:
	.zero		1
	.type		_ZN34_INTERNAL_d58b1356_4_k_cu_56a59fc54cuda3std6ranges3__45__cpo5ssizeE,@object
	.size		_ZN34_INTERNAL_d58b1356_4_k_cu_56a59fc54cuda3std6ranges3__45__cpo5ssizeE,(_ZN34_INTERNAL_d58b1356_4_k_cu_56a59fc54cuda3std3__45__cpo6cbeginE - _ZN34_INTERNAL_d58b1356_4_k_cu_56a59fc54cuda3std6ranges3__45__cpo5ssizeE)
_ZN34_INTERNAL_d58b1356_4_k_cu_56a59fc54cuda3std6ranges3__45__cpo5ssizeE:
	.zero		1
	.type		_ZN34_INTERNAL_d58b1356_4_k_cu_56a59fc54cuda3std3__45__cpo6cbeginE,@object
	.size		_ZN34_INTERNAL_d58b1356_4_k_cu_56a59fc54cuda3std3__45__cpo6cbeginE,(_ZN34_INTERNAL_d58b1356_4_k_cu_56a59fc54cuda3std6ranges3__45__cpo4cendE - _ZN34_INTERNAL_d58b1356_4_k_cu_56a59fc54cuda3std3__45__cpo6cbeginE)
_ZN34_INTERNAL_d58b1356_4_k_cu_56a59fc54cuda3std3__45__cpo6cbeginE:
	.zero		1
	.type		_ZN34_INTERNAL_d58b1356_4_k_cu_56a59fc54cuda3std6ranges3__45__cpo4cendE,@object
	.size		_ZN34_INTERNAL_d58b1356_4_k_cu_56a59fc54cuda3std6ranges3__45__cpo4cendE,(_ZN34_INTERNAL_d58b1356_4_k_cu_56a59fc54cuda3std3__45__cpo7crbeginE - _ZN34_INTERNAL_d58b1356_4_k_cu_56a59fc54cuda3std6ranges3__45__cpo4cendE)
_ZN34_INTERNAL_d58b1356_4_k_cu_56a59fc54cuda3std6ranges3__45__cpo4cendE:
	.zero		1
	.type		_ZN34_INTERNAL_d58b1356_4_k_cu_56a59fc54cuda3std3__45__cpo7crbeginE,@object
	.size		_ZN34_INTERNAL_d58b1356_4_k_cu_56a59fc54cuda3std3__45__cpo7crbeginE,(_ZN34_INTERNAL_d58b1356_4_k_cu_56a59fc54cuda3std6ranges3__45__cpo4prevE - _ZN34_INTERNAL_d58b1356_4_k_cu_56a59fc54cuda3std3__45__cpo7crbeginE)
_ZN34_INTERNAL_d58b1356_4_k_cu_56a59fc54cuda3std3__45__cpo7crbeginE:
	.zero		1
	.type		_ZN34_INTERNAL_d58b1356_4_k_cu_56a59fc54cuda3std6ranges3__45__cpo4prevE,@object
	.size		_ZN34_INTERNAL_d58b1356_4_k_cu_56a59fc54cuda3std6ranges3__45__cpo4prevE,(_ZN34_INTERNAL_d58b1356_4_k_cu_56a59fc54cuda3std6ranges3__45__cpo9iter_moveE - _ZN34_INTERNAL_d58b1356_4_k_cu_56a59fc54cuda3std6ranges3__45__cpo4prevE)
_ZN34_INTERNAL_d58b1356_4_k_cu_56a59fc54cuda3std6ranges3__45__cpo4prevE:
	.zero		1
	.type		_ZN34_INTERNAL_d58b1356_4_k_cu_56a59fc54cuda3std6ranges3__45__cpo9iter_moveE,@object
	.size		_ZN34_INTERNAL_d58b1356_4_k_cu_56a59fc54cuda3std6ranges3__45__cpo9iter_moveE,(_ZN34_INTERNAL_d58b1356_4_k_cu_56a59fc54cuda3std3__420unreachable_sentinelE - _ZN34_INTERNAL_d58b1356_4_k_cu_56a59fc54cuda3std6ranges3__45__cpo9iter_moveE)
_ZN34_INTERNAL_d58b1356_4_k_cu_56a59fc54cuda3std6ranges3__45__cpo9iter_moveE:
	.zero		1
	.type		_ZN34_INTERNAL_d58b1356_4_k_cu_56a59fc54cuda3std3__420unreachable_sentinelE,@object
	.size		_ZN34_INTERNAL_d58b1356_4_k_cu_56a59fc54cuda3std3__420unreachable_sentinelE,(_ZN34_INTERNAL_d58b1356_4_k_cu_56a59fc54cuda3std6ranges3__45__cpo8distanceE - _ZN34_INTERNAL_d58b1356_4_k_cu_56a59fc54cuda3std3__420unreachable_sentinelE)
_ZN34_INTERNAL_d58b1356_4_k_cu_56a59fc54cuda3std3__420unreachable_sentinelE:
	.zero		1
	.type		_ZN34_INTERNAL_d58b1356_4_k_cu_56a59fc54cuda3std6ranges3__45__cpo8distanceE,@object
	.size		_ZN34_INTERNAL_d58b1356_4_k_cu_56a59fc54cuda3std6ranges3__45__cpo8distanceE,(_ZN34_INTERNAL_d58b1356_4_k_cu_56a59fc54cuda3std3__45__cpo4cendE - _ZN34_INTERNAL_d58b1356_4_k_cu_56a59fc54cuda3std6ranges3__45__cpo8distanceE)
_ZN34_INTERNAL_d58b1356_4_k_cu_56a59fc54cuda3std6ranges3__45__cpo8distanceE:
	.zero		1
	.type		_ZN34_INTERNAL_d58b1356_4_k_cu_56a59fc54cuda3std3__45__cpo4cendE,@object
	.size		_ZN34_INTERNAL_d58b1356_4_k_cu_56a59fc54cuda3std3__45__cpo4cendE,(_ZN34_INTERNAL_d58b1356_4_k_cu_56a59fc54cuda3std6ranges3__45__cpo7advanceE - _ZN34_INTERNAL_d58b1356_4_k_cu_56a59fc54cuda3std3__45__cpo4cendE)
_ZN34_INTERNAL_d58b1356_4_k_cu_56a59fc54cuda3std3__45__cpo4cendE:
	.zero		1
	.type		_ZN34_INTERNAL_d58b1356_4_k_cu_56a59fc54cuda3std6ranges3__45__cpo7advanceE,@object
	.size		_ZN34_INTERNAL_d58b1356_4_k_cu_56a59fc54cuda3std6ranges3__45__cpo7advanceE,(_ZN34_INTERNAL_d58b1356_4_k_cu_56a59fc54cuda3std3__45__cpo5crendE - _ZN34_INTERNAL_d58b1356_4_k_cu_56a59fc54cuda3std6ranges3__45__cpo7advanceE)
_ZN34_INTERNAL_d58b1356_4_k_cu_56a59fc54cuda3std6ranges3__45__cpo7advanceE:
	.zero		1
	.type		_ZN34_INTERNAL_d58b1356_4_k_cu_56a59fc54cuda3std3__45__cpo5crendE,@object
	.size		_ZN34_INTERNAL_d58b1356_4_k_cu_56a59fc54cuda3std3__45__cpo5crendE,(_ZN34_INTERNAL_d58b1356_4_k_cu_56a59fc54cuda3std6ranges3__45__cpo4dataE - _ZN34_INTERNAL_d58b1356_4_k_cu_56a59fc54cuda3std3__45__cpo5crendE)
_ZN34_INTERNAL_d58b1356_4_k_cu_56a59fc54cuda3std3__45__cpo5crendE:
	.zero		1
	.type		_ZN34_INTERNAL_d58b1356_4_k_cu_56a59fc54cuda3std6ranges3__45__cpo4dataE,@object
	.size		_ZN34_INTERNAL_d58b1356_4_k_cu_56a59fc54cuda3std6ranges3__45__cpo4dataE,(_ZN34_INTERNAL_d58b1356_4_k_cu_56a59fc54cuda3std6ranges3__45__cpo5beginE - _ZN34_INTERNAL_d58b1356_4_k_cu_56a59fc54cuda3std6ranges3__45__cpo4dataE)
_ZN34_INTERNAL_d58b1356_4_k_cu_56a59fc54cuda3std6ranges3__45__cpo4dataE:
	.zero		1
	.type		_ZN34_INTERNAL_d58b1356_4_k_cu_56a59fc54cuda3std6ranges3__45__cpo5beginE,@object
	.size		_ZN34_INTERNAL_d58b1356_4_k_cu_56a59fc54cuda3std6ranges3__45__cpo5beginE,(_ZN34_INTERNAL_d58b1356_4_k_cu_56a59fc54cuda3std3__419piecewise_constructE - _ZN34_INTERNAL_d58b1356_4_k_cu_56a59fc54cuda3std6ranges3__45__cpo5beginE)
_ZN34_INTERNAL_d58b1356_4_k_cu_56a59fc54cuda3std6ranges3__45__cpo5beginE:
	.zero		1
	.type		_ZN34_INTERNAL_d58b1356_4_k_cu_56a59fc54cuda3std3__419piecewise_constructE,@object
	.size		_ZN34_INTERNAL_d58b1356_4_k_cu_56a59fc54cuda3std3__419piecewise_constructE,(_ZN34_INTERNAL_d58b1356_4_k_cu_56a59fc54cuda3std6ranges3__45__cpo4sizeE - _ZN34_INTERNAL_d58b1356_4_k_cu_56a59fc54cuda3std3__419piecewise_constructE)
_ZN34_INTERNAL_d58b1356_4_k_cu_56a59fc54cuda3std3__419piecewise_constructE:
	.zero		1
	.type		_ZN34_INTERNAL_d58b1356_4_k_cu_56a59fc54cuda3std6ranges3__45__cpo4sizeE,@object
	.size		_ZN34_INTERNAL_d58b1356_4_k_cu_56a59fc54cuda3std6ranges3__45__cpo4sizeE,(_ZN34_INTERNAL_d58b1356_4_k_cu_56a59fc54cuda3std3__45__cpo3endE - _ZN34_INTERNAL_d58b1356_4_k_cu_56a59fc54cuda3std6ranges3__45__cpo4sizeE)
_ZN34_INTERNAL_d58b1356_4_k_cu_56a59fc54cuda3std6ranges3__45__cpo4sizeE:
	.zero		1
	.type		_ZN34_INTERNAL_d58b1356_4_k_cu_56a59fc54cuda3std3__45__cpo3endE,@object
	.size		_ZN34_INTERNAL_d58b1356_4_k_cu_56a59fc54cuda3std3__45__cpo3endE,(_ZN34_INTERNAL_d58b1356_4_k_cu_56a59fc54cuda3std6ranges3__45__cpo6cbeginE - _ZN34_INTERNAL_d58b1356_4_k_cu_56a59fc54cuda3std3__45__cpo3endE)
_ZN34_INTERNAL_d58b1356_4_k_cu_56a59fc54cuda3std3__45__cpo3endE:
	.zero		1
	.type		_ZN34_INTERNAL_d58b1356_4_k_cu_56a59fc54cuda3std6ranges3__45__cpo6cbeginE,@object
	.size		_ZN34_INTERNAL_d58b1356_4_k_cu_56a59fc54cuda3std6ranges3__45__cpo6cbeginE,(_ZN34_INTERNAL_d58b1356_4_k_cu_56a59fc54cuda3std3__45__cpo4rendE - _ZN34_INTERNAL_d58b1356_4_k_cu_56a59fc54cuda3std6ranges3__45__cpo6cbeginE)
_ZN34_INTERNAL_d58b1356_4_k_cu_56a59fc54cuda3std6ranges3__45__cpo6cbeginE:
	.zero		1
	.type		_ZN34_INTERNAL_d58b1356_4_k_cu_56a59fc54cuda3std3__45__cpo4rendE,@object
	.size		_ZN34_INTERNAL_d58b1356_4_k_cu_56a59fc54cuda3std3__45__cpo4rendE,(_ZN34_INTERNAL_d58b1356_4_k_cu_56a59fc54cuda3std6ranges3__45__cpo4nextE - _ZN34_INTERNAL_d58b1356_4_k_cu_56a59fc54cuda3std3__45__cpo4rendE)
_ZN34_INTERNAL_d58b1356_4_k_cu_56a59fc54cuda3std3__45__cpo4rendE:
	.zero		1
	.type		_ZN34_INTERNAL_d58b1356_4_k_cu_56a59fc54cuda3std6ranges3__45__cpo4nextE,@object
	.size		_ZN34_INTERNAL_d58b1356_4_k_cu_56a59fc54cuda3std6ranges3__45__cpo4nextE,(_ZN34_INTERNAL_d58b1356_4_k_cu_56a59fc54cuda3std6ranges3__45__cpo4swapE - _ZN34_INTERNAL_d58b1356_4_k_cu_56a59fc54cuda3std6ranges3__45__cpo4nextE)
_ZN34_INTERNAL_d58b1356_4_k_cu_56a59fc54cuda3std6ranges3__45__cpo4nextE:
	.zero		1
	.type		_ZN34_INTERNAL_d58b1356_4_k_cu_56a59fc54cuda3std6ranges3__45__cpo4swapE,@object
	.size		_ZN34_INTERNAL_d58b1356_4_k_cu_56a59fc54cuda3std6ranges3__45__cpo4swapE,(.L_13 - _ZN34_INTERNAL_d58b1356_4_k_cu_56a59fc54cuda3std6ranges3__45__cpo4swapE)
_ZN34_INTERNAL_d58b1356_4_k_cu_56a59fc54cuda3std6ranges3__45__cpo4swapE:
	.zero		1
.L_13:


//--------------------- .nv.shared._ZN3cub18CUB_300001_SM_10006detail10radix_sort33DeviceRadixSortExclusiveSumKernelINS1_5radix10policy_hubIfijE10Policy1000EjEEvPT0_ --------------------------
	.section	.nv.shared._ZN3cub18CUB_300001_SM_10006detail10radix_sort33DeviceRadixSortExclusiveSumKernelINS1_5radix10policy_hubIfijE10Policy1000EjEEvPT0_,"aw",@nobits
	.sectionflags	@""
	.align	16
.nv.shared._ZN3cub18CUB_300001_SM_10006detail10radix_sort33DeviceRadixSortExclusiveSumKernelINS1_5radix10policy_hubIfijE10Policy1000EjEEvPT0_:
	.zero		2208


//--------------------- .nv.shared._ZN3cub18CUB_300001_SM_10006detail10radix_sort30DeviceRadixSortHistogramKernelINS1_5radix10policy_hubIfijE10Policy1000ELNS0_9SortOrderE1EfjNS1_21identity_decomposer_tEEEvPT2_PKT1_SA_iiT3_ --------------------------
	.section	.nv.shared._ZN3cub18CUB_300001_SM_10006detail10radix_sort30DeviceRadixSortHistogramKernelINS1_5radix10policy_hubIfijE10Policy1000ELNS0_9SortOrderE1EfjNS1_21identity_decomposer_tEEEvPT2_PKT1_SA_iiT3_,"aw",@nobits
	.sectionflags	@""
	.align	4
.nv.shared._ZN3cub18CUB_300001_SM_10006detail10radix_sort30DeviceRadixSortHistogramKernelINS1_5radix10policy_hubIfijE10Policy1000ELNS0_9SortOrderE1EfjNS1_21identity_decomposer_tEEEvPT2_PKT1_SA_iiT3_:
	.zero		5120


//--------------------- .nv.shared._ZN3cub18CUB_300001_SM_10006detail10radix_sort31DeviceRadixSortSingleTileKernelINS1_5radix10policy_hubIfijE10Policy1000ELNS0_9SortOrderE1EfijNS1_21identity_decomposer_tEEEvPKT1_PSA_PKT2_PSE_T3_iiT4_ --------------------------
	.section	.nv.shared._ZN3cub18CUB_300001_SM_10006detail10radix_sort31DeviceRadixSortSingleTileKernelINS1_5radix10policy_hubIfijE10Policy1000ELNS0_9SortOrderE1EfijNS1_21identity_decomposer_tEEEvPKT1_PSA_PKT2_PSE_T3_iiT4_,"aw",@nobits
	.sectionflags	@""
	.align	16
.nv.shared._ZN3cub18CUB_300001_SM_10006detail10radix_sort31DeviceRadixSortSingleTileKernelINS1_5radix10policy_hubIfijE10Policy1000ELNS0_9SortOrderE1EfijNS1_21identity_decomposer_tEEEvPKT1_PSA_PKT2_PSE_T3_iiT4_:
	.zero		34880


//--------------------- .nv.constant0._ZN3cub18CUB_300001_SM_10006detail10radix_sort29DeviceRadixSortOnesweepKernelINS1_5radix10policy_hubIfijE10Policy1000ELNS0_9SortOrderE1EfijiiNS1_21identity_decomposer_tEEEvPT5_SB_PT3_PKSC_PT1_PKSG_PT2_PKSK_T4_iiT6_ --------------------------
	.section	.nv.constant0._ZN3cub18CUB_300001_SM_10006detail10radix_sort29DeviceRadixSortOnesweepKernelINS1_5radix10policy_hubIfijE10Policy1000ELNS0_9SortOrderE1EfijiiNS1_21identity_decomposer_tEEEvPT5_SB_PT3_PKSC_PT1_PKSG_PT2_PKSK_T4_iiT6_,"a",@progbits
	.sectionflags	@""
	.align	4
.nv.constant0._ZN3cub18CUB_300001_SM_10006detail10radix_sort29DeviceRadixSortOnesweepKernelINS1_5radix10policy_hubIfijE10Policy1000ELNS0_9SortOrderE1EfijiiNS1_21identity_decomposer_tEEEvPT5_SB_PT3_PKSC_PT1_PKSG_PT2_PKSK_T4_iiT6_:
	.zero		973


//--------------------- .nv.constant0._ZN3cub18CUB_300001_SM_10006detail10radix_sort33DeviceRadixSortExclusiveSumKernelINS1_5radix10policy_hubIfijE10Policy1000EjEEvPT0_ --------------------------
	.section	.nv.constant0._ZN3cub18CUB_300001_SM_10006detail10radix_sort33DeviceRadixSortExclusiveSumKernelINS1_5radix10policy_hubIfijE10Policy1000EjEEvPT0_,"a",@progbits
	.sectionflags	@""
	.align	4
.nv.constant0._ZN3cub18CUB_300001_SM_10006detail10radix_sort33DeviceRadixSortExclusiveSumKernelINS1_5radix10policy_hubIfijE10Policy1000EjEEvPT0_:
	.zero		904


//--------------------- .nv.constant0._ZN3cub18CUB_300001_SM_10006detail10radix_sort30DeviceRadixSortHistogramKernelINS1_5radix10policy_hubIfijE10Policy1000ELNS0_9SortOrderE1EfjNS1_21identity_decomposer_tEEEvPT2_PKT1_SA_iiT3_ --------------------------
	.section	.nv.constant0._ZN3cub18CUB_300001_SM_10006detail10radix_sort30DeviceRadixSortHistogramKernelINS1_5radix10policy_hubIfijE10Policy1000ELNS0_9SortOrderE1EfjNS1_21identity_decomposer_tEEEvPT2_PKT1_SA_iiT3_,"a",@progbits
	.sectionflags	@""
	.align	4
.nv.constant0._ZN3cub18CUB_300001_SM_10006detail10radix_sort30DeviceRadixSortHistogramKernelINS1_5radix10policy_hubIfijE10Policy1000ELNS0_9SortOrderE1EfjNS1_21identity_decomposer_tEEEvPT2_PKT1_SA_iiT3_:
	.zero		925


//--------------------- .nv.constant0._ZN3cub18CUB_300001_SM_10006detail10radix_sort31DeviceRadixSortSingleTileKernelINS1_5radix10policy_hubIfijE10Policy1000ELNS0_9SortOrderE1EfijNS1_21identity_decomposer_tEEEvPKT1_PSA_PKT2_PSE_T3_iiT4_ --------------------------
	.section	.nv.constant0._ZN3cub18CUB_300001_SM_10006detail10radix_sort31DeviceRadixSortSingleTileKernelINS1_5radix10policy_hubIfijE10Policy1000ELNS0_9SortOrderE1EfijNS1_21identity_decomposer_tEEEvPKT1_PSA_PKT2_PSE_T3_iiT4_,"a",@progbits
	.sectionflags	@""
	.align	4
.nv.constant0._ZN3cub18CUB_300001_SM_10006detail10radix_sort31DeviceRadixSortSingleTileKernelINS1_5radix10policy_hubIfijE10Policy1000ELNS0_9SortOrderE1EfijNS1_21identity_decomposer_tEEEvPKT1_PSA_PKT2_PSE_T3_iiT4_:
	.zero		941


//--------------------- .nv.constant0._ZN3cub18CUB_300001_SM_10006detail11EmptyKernelIvEEvv --------------------------
	.section	.nv.constant0._ZN3cub18CUB_300001_SM_10006detail11EmptyKernelIvEEvv,"a",@progbits
	.sectionflags	@""
	.align	4
.nv.constant0._ZN3cub18CUB_300001_SM_10006detail11EmptyKernelIvEEvv:
	.zero		896


//--------------------- .nv.constant0._Z10sortOutputPiPfS0_S_S0_S0_ji --------------------------
	.section	.nv.constant0._Z10sortOutputPiPfS0_S_S0_S0_ji,"a",@progbits
	.sectionflags	@""
	.align	4
.nv.constant0._Z10sortOutputPiPfS0_S_S0_S0_ji:
	.zero		952


//--------------------- SYMBOLS --------------------------

	.type		.nv.reservedSmem.offset0,@object
	.size		.nv.reservedSmem.offset0,0x4
	.type		.nv.reservedSmem.cap,@object
	.size		.nv.reservedSmem.cap,0x4
